//
// Generated by NVIDIA NVVM Compiler
//
// Compiler Build ID: CL-36424714
// Cuda compilation tools, release 13.0, V13.0.88
// Based on NVVM 20.0.0
//

.version 9.0
.target sm_100
.address_size 64

	// .globl	_Z20MatrixMultiplyKernelPfPKiS1_S_S1_S1_S_S1_S1_
// _ZZ20MatrixMultiplyKernelPfPKiS1_S_S1_S1_S_S1_S1_E8a_shared has been demoted
// _ZZ20MatrixMultiplyKernelPfPKiS1_S_S1_S1_S_S1_S1_E8b_shared has been demoted

.visible .entry _Z20MatrixMultiplyKernelPfPKiS1_S_S1_S1_S_S1_S1_(
	.param .u64 .ptr .align 1 _Z20MatrixMultiplyKernelPfPKiS1_S_S1_S1_S_S1_S1__param_0,
	.param .u64 .ptr .align 1 _Z20MatrixMultiplyKernelPfPKiS1_S_S1_S1_S_S1_S1__param_1,
	.param .u64 .ptr .align 1 _Z20MatrixMultiplyKernelPfPKiS1_S_S1_S1_S_S1_S1__param_2,
	.param .u64 .ptr .align 1 _Z20MatrixMultiplyKernelPfPKiS1_S_S1_S1_S_S1_S1__param_3,
	.param .u64 .ptr .align 1 _Z20MatrixMultiplyKernelPfPKiS1_S_S1_S1_S_S1_S1__param_4,
	.param .u64 .ptr .align 1 _Z20MatrixMultiplyKernelPfPKiS1_S_S1_S1_S_S1_S1__param_5,
	.param .u64 .ptr .align 1 _Z20MatrixMultiplyKernelPfPKiS1_S_S1_S1_S_S1_S1__param_6,
	.param .u64 .ptr .align 1 _Z20MatrixMultiplyKernelPfPKiS1_S_S1_S1_S_S1_S1__param_7,
	.param .u64 .ptr .align 1 _Z20MatrixMultiplyKernelPfPKiS1_S_S1_S1_S_S1_S1__param_8
)
{
	.reg .pred 	%p<5>;
	.reg .b32 	%r<51>;
	.reg .b32 	%f<105>;
	.reg .b64 	%rd<23>;
	// demoted variable
	.shared .align 4 .b8 _ZZ20MatrixMultiplyKernelPfPKiS1_S_S1_S1_S_S1_S1_E8a_shared[4096];
	// demoted variable
	.shared .align 4 .b8 _ZZ20MatrixMultiplyKernelPfPKiS1_S_S1_S1_S_S1_S1_E8b_shared[4096];
	ld.param.u64 	%rd6, [_Z20MatrixMultiplyKernelPfPKiS1_S_S1_S1_S_S1_S1__param_0];
	ld.param.u64 	%rd12, [_Z20MatrixMultiplyKernelPfPKiS1_S_S1_S1_S_S1_S1__param_1];
	ld.param.u64 	%rd7, [_Z20MatrixMultiplyKernelPfPKiS1_S_S1_S1_S_S1_S1__param_2];
	ld.param.u64 	%rd8, [_Z20MatrixMultiplyKernelPfPKiS1_S_S1_S1_S_S1_S1__param_3];
	ld.param.u64 	%rd13, [_Z20MatrixMultiplyKernelPfPKiS1_S_S1_S1_S_S1_S1__param_4];
	ld.param.u64 	%rd9, [_Z20MatrixMultiplyKernelPfPKiS1_S_S1_S1_S_S1_S1__param_5];
	ld.param.u64 	%rd10, [_Z20MatrixMultiplyKernelPfPKiS1_S_S1_S1_S_S1_S1__param_6];
	ld.param.u64 	%rd11, [_Z20MatrixMultiplyKernelPfPKiS1_S_S1_S1_S_S1_S1__param_8];
	cvta.to.global.u64 	%rd1, %rd12;
	cvta.to.global.u64 	%rd14, %rd13;
	mov.u32 	%r1, %ctaid.z;
	mov.u32 	%r18, %ctaid.x;
	mov.u32 	%r19, %ctaid.y;
	mov.u32 	%r49, %tid.x;
	mov.u32 	%r48, %tid.y;
	mov.u32 	%r20, %ntid.y;
	mad.lo.s32 	%r4, %r20, %r19, %r48;
	mov.u32 	%r21, %ntid.x;
	mad.lo.s32 	%r5, %r21, %r18, %r49;
	ld.global.u32 	%r6, [%rd14+8];
	setp.lt.s32 	%p1, %r6, 1;
	mov.f32 	%f104, 0f00000000;
	@%p1 bra 	$L__BB0_3;
	cvta.to.global.u64 	%rd2, %rd9;
	cvta.to.global.u64 	%rd3, %rd11;
	add.s32 	%r22, %r6, 31;
	shr.u32 	%r23, %r22, 5;
	shl.b32 	%r24, %r49, 7;
	mov.u32 	%r25, _ZZ20MatrixMultiplyKernelPfPKiS1_S_S1_S1_S_S1_S1_E8a_shared;
	add.s32 	%r7, %r25, %r24;
	shl.b32 	%r26, %r48, 2;
	add.s32 	%r8, %r7, %r26;
	mov.u32 	%r27, _ZZ20MatrixMultiplyKernelPfPKiS1_S_S1_S1_S_S1_S1_E8b_shared;
	add.s32 	%r10, %r27, %r26;
	add.s32 	%r9, %r10, %r24;
	neg.s32 	%r50, %r23;
	cvta.to.global.u64 	%rd4, %rd8;
	cvta.to.global.u64 	%rd5, %rd10;
	mov.f32 	%f104, 0f00000000;
$L__BB0_2:
	ld.global.u32 	%r28, [%rd2];
	mul.lo.s32 	%r29, %r28, %r1;
	ld.global.u32 	%r30, [%rd2+4];
	mad.lo.s32 	%r31, %r30, %r5, %r29;
	ld.global.u32 	%r32, [%rd2+8];
	mad.lo.s32 	%r33, %r32, %r48, %r31;
	ld.global.u32 	%r34, [%rd3];
	mul.lo.s32 	%r35, %r34, %r1;
	ld.global.u32 	%r36, [%rd3+4];
	mad.lo.s32 	%r37, %r36, %r49, %r35;
	ld.global.u32 	%r38, [%rd3+8];
	mad.lo.s32 	%r39, %r38, %r4, %r37;
	mul.wide.s32 	%rd15, %r33, 4;
	add.s64 	%rd16, %rd4, %rd15;
	ld.global.f32 	%f6, [%rd16];
	st.shared.f32 	[%r8], %f6;
	mul.wide.s32 	%rd17, %r39, 4;
	add.s64 	%rd18, %rd5, %rd17;
	ld.global.f32 	%f7, [%rd18];
	st.shared.f32 	[%r9], %f7;
	bar.sync 	0;
	ld.shared.f32 	%f8, [%r7];
	ld.shared.f32 	%f9, [%r10];
	fma.rn.f32 	%f10, %f8, %f9, %f104;
	ld.shared.f32 	%f11, [%r7+4];
	ld.shared.f32 	%f12, [%r10+128];
	fma.rn.f32 	%f13, %f11, %f12, %f10;
	ld.shared.f32 	%f14, [%r7+8];
	ld.shared.f32 	%f15, [%r10+256];
	fma.rn.f32 	%f16, %f14, %f15, %f13;
	ld.shared.f32 	%f17, [%r7+12];
	ld.shared.f32 	%f18, [%r10+384];
	fma.rn.f32 	%f19, %f17, %f18, %f16;
	ld.shared.f32 	%f20, [%r7+16];
	ld.shared.f32 	%f21, [%r10+512];
	fma.rn.f32 	%f22, %f20, %f21, %f19;
	ld.shared.f32 	%f23, [%r7+20];
	ld.shared.f32 	%f24, [%r10+640];
	fma.rn.f32 	%f25, %f23, %f24, %f22;
	ld.shared.f32 	%f26, [%r7+24];
	ld.shared.f32 	%f27, [%r10+768];
	fma.rn.f32 	%f28, %f26, %f27, %f25;
	ld.shared.f32 	%f29, [%r7+28];
	ld.shared.f32 	%f30, [%r10+896];
	fma.rn.f32 	%f31, %f29, %f30, %f28;
	ld.shared.f32 	%f32, [%r7+32];
	ld.shared.f32 	%f33, [%r10+1024];
	fma.rn.f32 	%f34, %f32, %f33, %f31;
	ld.shared.f32 	%f35, [%r7+36];
	ld.shared.f32 	%f36, [%r10+1152];
	fma.rn.f32 	%f37, %f35, %f36, %f34;
	ld.shared.f32 	%f38, [%r7+40];
	ld.shared.f32 	%f39, [%r10+1280];
	fma.rn.f32 	%f40, %f38, %f39, %f37;
	ld.shared.f32 	%f41, [%r7+44];
	ld.shared.f32 	%f42, [%r10+1408];
	fma.rn.f32 	%f43, %f41, %f42, %f40;
	ld.shared.f32 	%f44, [%r7+48];
	ld.shared.f32 	%f45, [%r10+1536];
	fma.rn.f32 	%f46, %f44, %f45, %f43;
	ld.shared.f32 	%f47, [%r7+52];
	ld.shared.f32 	%f48, [%r10+1664];
	fma.rn.f32 	%f49, %f47, %f48, %f46;
	ld.shared.f32 	%f50, [%r7+56];
	ld.shared.f32 	%f51, [%r10+1792];
	fma.rn.f32 	%f52, %f50, %f51, %f49;
	ld.shared.f32 	%f53, [%r7+60];
	ld.shared.f32 	%f54, [%r10+1920];
	fma.rn.f32 	%f55, %f53, %f54, %f52;
	ld.shared.f32 	%f56, [%r7+64];
	ld.shared.f32 	%f57, [%r10+2048];
	fma.rn.f32 	%f58, %f56, %f57, %f55;
	ld.shared.f32 	%f59, [%r7+68];
	ld.shared.f32 	%f60, [%r10+2176];
	fma.rn.f32 	%f61, %f59, %f60, %f58;
	ld.shared.f32 	%f62, [%r7+72];
	ld.shared.f32 	%f63, [%r10+2304];
	fma.rn.f32 	%f64, %f62, %f63, %f61;
	ld.shared.f32 	%f65, [%r7+76];
	ld.shared.f32 	%f66, [%r10+2432];
	fma.rn.f32 	%f67, %f65, %f66, %f64;
	ld.shared.f32 	%f68, [%r7+80];
	ld.shared.f32 	%f69, [%r10+2560];
	fma.rn.f32 	%f70, %f68, %f69, %f67;
	ld.shared.f32 	%f71, [%r7+84];
	ld.shared.f32 	%f72, [%r10+2688];
	fma.rn.f32 	%f73, %f71, %f72, %f70;
	ld.shared.f32 	%f74, [%r7+88];
	ld.shared.f32 	%f75, [%r10+2816];
	fma.rn.f32 	%f76, %f74, %f75, %f73;
	ld.shared.f32 	%f77, [%r7+92];
	ld.shared.f32 	%f78, [%r10+2944];
	fma.rn.f32 	%f79, %f77, %f78, %f76;
	ld.shared.f32 	%f80, [%r7+96];
	ld.shared.f32 	%f81, [%r10+3072];
	fma.rn.f32 	%f82, %f80, %f81, %f79;
	ld.shared.f32 	%f83, [%r7+100];
	ld.shared.f32 	%f84, [%r10+3200];
	fma.rn.f32 	%f85, %f83, %f84, %f82;
	ld.shared.f32 	%f86, [%r7+104];
	ld.shared.f32 	%f87, [%r10+3328];
	fma.rn.f32 	%f88, %f86, %f87, %f85;
	ld.shared.f32 	%f89, [%r7+108];
	ld.shared.f32 	%f90, [%r10+3456];
	fma.rn.f32 	%f91, %f89, %f90, %f88;
	ld.shared.f32 	%f92, [%r7+112];
	ld.shared.f32 	%f93, [%r10+3584];
	fma.rn.f32 	%f94, %f92, %f93, %f91;
	ld.shared.f32 	%f95, [%r7+116];
	ld.shared.f32 	%f96, [%r10+3712];
	fma.rn.f32 	%f97, %f95, %f96, %f94;
	ld.shared.f32 	%f98, [%r7+120];
	ld.shared.f32 	%f99, [%r10+3840];
	fma.rn.f32 	%f100, %f98, %f99, %f97;
	ld.shared.f32 	%f101, [%r7+124];
	ld.shared.f32 	%f102, [%r10+3968];
	fma.rn.f32 	%f104, %f101, %f102, %f100;
	bar.sync 	0;
	add.s32 	%r50, %r50, 1;
	setp.ne.s32 	%p2, %r50, 0;
	add.s32 	%r49, %r49, 32;
	add.s32 	%r48, %r48, 32;
	@%p2 bra 	$L__BB0_2;
$L__BB0_3:
	ld.global.u32 	%r40, [%rd1+4];
	setp.ge.s32 	%p3, %r5, %r40;
	@%p3 bra 	$L__BB0_6;
	ld.global.u32 	%r41, [%rd1+8];
	setp.ge.s32 	%p4, %r4, %r41;
	@%p4 bra 	$L__BB0_6;
	cvta.to.global.u64 	%rd19, %rd7;
	ld.global.u32 	%r42, [%rd19];
	mul.lo.s32 	%r43, %r42, %r1;
	ld.global.u32 	%r44, [%rd19+4];
	mad.lo.s32 	%r45, %r44, %r5, %r43;
	ld.global.u32 	%r46, [%rd19+8];
	mad.lo.s32 	%r47, %r46, %r4, %r45;
	cvta.to.global.u64 	%rd20, %rd6;
	mul.wide.s32 	%rd21, %r47, 4;
	add.s64 	%rd22, %rd20, %rd21;
	st.global.f32 	[%rd22], %f104;
$L__BB0_6:
	ret;

}
	// .globl	_Z9mapKernelPfPiS0_iS_S0_S0_ii
.visible .entry _Z9mapKernelPfPiS0_iS_S0_S0_ii(
	.param .u64 .ptr .align 1 _Z9mapKernelPfPiS0_iS_S0_S0_ii_param_0,
	.param .u64 .ptr .align 1 _Z9mapKernelPfPiS0_iS_S0_S0_ii_param_1,
	.param .u64 .ptr .align 1 _Z9mapKernelPfPiS0_iS_S0_S0_ii_param_2,
	.param .u32 _Z9mapKernelPfPiS0_iS_S0_S0_ii_param_3,
	.param .u64 .ptr .align 1 _Z9mapKernelPfPiS0_iS_S0_S0_ii_param_4,
	.param .u64 .ptr .align 1 _Z9mapKernelPfPiS0_iS_S0_S0_ii_param_5,
	.param .u64 .ptr .align 1 _Z9mapKernelPfPiS0_iS_S0_S0_ii_param_6,
	.param .u32 _Z9mapKernelPfPiS0_iS_S0_S0_ii_param_7,
	.param .u32 _Z9mapKernelPfPiS0_iS_S0_S0_ii_param_8
)
{
	.local .align 8 .b8 	__local_depot1[80];
	.reg .b64 	%SP;
	.reg .b64 	%SPL;
	.reg .pred 	%p<93>;
	.reg .b32 	%r<377>;
	.reg .b32 	%f<77>;
	.reg .b64 	%rd<124>;
	.reg .b64 	%fd<67>;

	mov.u64 	%SPL, __local_depot1;
	ld.param.u64 	%rd44, [_Z9mapKernelPfPiS0_iS_S0_S0_ii_param_0];
	ld.param.u64 	%rd46, [_Z9mapKernelPfPiS0_iS_S0_S0_ii_param_1];
	ld.param.u32 	%r75, [_Z9mapKernelPfPiS0_iS_S0_S0_ii_param_3];
	ld.param.u64 	%rd45, [_Z9mapKernelPfPiS0_iS_S0_S0_ii_param_4];
	ld.param.u64 	%rd47, [_Z9mapKernelPfPiS0_iS_S0_S0_ii_param_5];
	ld.param.u64 	%rd48, [_Z9mapKernelPfPiS0_iS_S0_S0_ii_param_6];
	ld.param.u32 	%r73, [_Z9mapKernelPfPiS0_iS_S0_S0_ii_param_7];
	ld.param.u32 	%r74, [_Z9mapKernelPfPiS0_iS_S0_S0_ii_param_8];
	cvta.to.global.u64 	%rd1, %rd46;
	cvta.to.global.u64 	%rd2, %rd47;
	cvta.to.global.u64 	%rd3, %rd48;
	add.u64 	%rd4, %SPL, 0;
	add.u64 	%rd5, %SPL, 40;
	mov.u32 	%r76, %ctaid.x;
	mov.u32 	%r77, %ntid.x;
	mov.u32 	%r78, %tid.x;
	mad.lo.s32 	%r1, %r76, %r77, %r78;
	setp.ge.s32 	%p1, %r1, %r75;
	@%p1 bra 	$L__BB1_178;
	setp.lt.s32 	%p2, %r73, 1;
	mov.b64 	%rd123, 0;
	@%p2 bra 	$L__BB1_79;
	and.b32  	%r2, %r73, 7;
	setp.lt.u32 	%p3, %r73, 8;
	mov.u32 	%r347, %r73;
	mov.u32 	%r348, %r1;
	@%p3 bra 	$L__BB1_6;
	add.s32 	%r352, %r73, -4;
	and.b32  	%r79, %r73, 2147483640;
	neg.s32 	%r351, %r79;
	mov.u32 	%r348, %r1;
$L__BB1_4:
	.pragma "nounroll";
	add.s32 	%r80, %r352, 3;
	mul.wide.u32 	%rd52, %r80, 4;
	add.s64 	%rd53, %rd1, %rd52;
	ld.global.u32 	%r81, [%rd53];
	div.s32 	%r82, %r348, %r81;
	mul.lo.s32 	%r83, %r82, %r81;
	sub.s32 	%r84, %r348, %r83;
	add.s64 	%rd54, %rd4, %rd52;
	st.local.u32 	[%rd54], %r84;
	add.s32 	%r85, %r352, 2;
	mul.wide.u32 	%rd55, %r85, 4;
	add.s64 	%rd56, %rd1, %rd55;
	ld.global.u32 	%r86, [%rd56];
	div.s32 	%r87, %r82, %r86;
	mul.lo.s32 	%r88, %r87, %r86;
	sub.s32 	%r89, %r82, %r88;
	add.s64 	%rd57, %rd4, %rd55;
	st.local.u32 	[%rd57], %r89;
	add.s32 	%r90, %r352, 1;
	mul.wide.u32 	%rd58, %r90, 4;
	add.s64 	%rd59, %rd1, %rd58;
	ld.global.u32 	%r91, [%rd59];
	div.s32 	%r92, %r87, %r91;
	mul.lo.s32 	%r93, %r92, %r91;
	sub.s32 	%r94, %r87, %r93;
	add.s64 	%rd60, %rd4, %rd58;
	st.local.u32 	[%rd60], %r94;
	add.s32 	%r95, %r352, -4;
	mul.wide.u32 	%rd61, %r352, 4;
	add.s64 	%rd62, %rd1, %rd61;
	ld.global.u32 	%r96, [%rd62];
	div.s32 	%r97, %r92, %r96;
	mul.lo.s32 	%r98, %r97, %r96;
	sub.s32 	%r99, %r92, %r98;
	add.s64 	%rd63, %rd4, %rd61;
	st.local.u32 	[%rd63], %r99;
	add.s32 	%r100, %r352, -1;
	mul.wide.u32 	%rd64, %r100, 4;
	add.s64 	%rd65, %rd1, %rd64;
	ld.global.u32 	%r101, [%rd65];
	div.s32 	%r102, %r97, %r101;
	mul.lo.s32 	%r103, %r102, %r101;
	sub.s32 	%r104, %r97, %r103;
	add.s64 	%rd66, %rd4, %rd64;
	st.local.u32 	[%rd66], %r104;
	add.s32 	%r105, %r352, -2;
	mul.wide.u32 	%rd67, %r105, 4;
	add.s64 	%rd68, %rd1, %rd67;
	ld.global.u32 	%r106, [%rd68];
	div.s32 	%r107, %r102, %r106;
	mul.lo.s32 	%r108, %r107, %r106;
	sub.s32 	%r109, %r102, %r108;
	add.s64 	%rd69, %rd4, %rd67;
	st.local.u32 	[%rd69], %r109;
	add.s32 	%r110, %r352, -3;
	mul.wide.u32 	%rd70, %r110, 4;
	add.s64 	%rd71, %rd1, %rd70;
	ld.global.u32 	%r111, [%rd71];
	div.s32 	%r112, %r107, %r111;
	mul.lo.s32 	%r113, %r112, %r111;
	sub.s32 	%r114, %r107, %r113;
	add.s64 	%rd72, %rd4, %rd70;
	st.local.u32 	[%rd72], %r114;
	mul.wide.u32 	%rd73, %r95, 4;
	add.s64 	%rd74, %rd1, %rd73;
	ld.global.u32 	%r115, [%rd74];
	div.s32 	%r348, %r112, %r115;
	mul.lo.s32 	%r116, %r348, %r115;
	sub.s32 	%r117, %r112, %r116;
	add.s64 	%rd75, %rd4, %rd73;
	st.local.u32 	[%rd75], %r117;
	add.s32 	%r352, %r352, -8;
	add.s32 	%r351, %r351, 8;
	setp.eq.s32 	%p4, %r351, 0;
	@%p4 bra 	$L__BB1_5;
	bra.uni 	$L__BB1_4;
$L__BB1_5:
	add.s32 	%r347, %r352, 4;
$L__BB1_6:
	setp.eq.s32 	%p5, %r2, 0;
	@%p5 bra 	$L__BB1_14;
	and.b32  	%r8, %r73, 3;
	setp.lt.u32 	%p6, %r2, 4;
	@%p6 bra 	$L__BB1_9;
	add.s32 	%r118, %r347, -1;
	mul.wide.u32 	%rd76, %r118, 4;
	add.s64 	%rd77, %rd1, %rd76;
	ld.global.u32 	%r119, [%rd77];
	div.s32 	%r120, %r348, %r119;
	mul.lo.s32 	%r121, %r120, %r119;
	sub.s32 	%r122, %r348, %r121;
	add.s64 	%rd78, %rd4, %rd76;
	st.local.u32 	[%rd78], %r122;
	add.s32 	%r123, %r347, -2;
	mul.wide.u32 	%rd79, %r123, 4;
	add.s64 	%rd80, %rd1, %rd79;
	ld.global.u32 	%r124, [%rd80];
	div.s32 	%r125, %r120, %r124;
	mul.lo.s32 	%r126, %r125, %r124;
	sub.s32 	%r127, %r120, %r126;
	add.s64 	%rd81, %rd4, %rd79;
	st.local.u32 	[%rd81], %r127;
	add.s32 	%r128, %r347, -3;
	mul.wide.u32 	%rd82, %r128, 4;
	add.s64 	%rd83, %rd1, %rd82;
	ld.global.u32 	%r129, [%rd83];
	div.s32 	%r130, %r125, %r129;
	mul.lo.s32 	%r131, %r130, %r129;
	sub.s32 	%r132, %r125, %r131;
	add.s64 	%rd84, %rd4, %rd82;
	st.local.u32 	[%rd84], %r132;
	add.s32 	%r347, %r347, -4;
	mul.wide.u32 	%rd85, %r347, 4;
	add.s64 	%rd86, %rd1, %rd85;
	ld.global.u32 	%r133, [%rd86];
	div.s32 	%r348, %r130, %r133;
	mul.lo.s32 	%r134, %r348, %r133;
	sub.s32 	%r135, %r130, %r134;
	add.s64 	%rd87, %rd4, %rd85;
	st.local.u32 	[%rd87], %r135;
$L__BB1_9:
	setp.eq.s32 	%p7, %r8, 0;
	@%p7 bra 	$L__BB1_14;
	setp.eq.s32 	%p8, %r8, 1;
	@%p8 bra 	$L__BB1_12;
	add.s32 	%r136, %r347, -1;
	mul.wide.u32 	%rd88, %r136, 4;
	add.s64 	%rd89, %rd1, %rd88;
	ld.global.u32 	%r137, [%rd89];
	div.s32 	%r138, %r348, %r137;
	mul.lo.s32 	%r139, %r138, %r137;
	sub.s32 	%r140, %r348, %r139;
	add.s64 	%rd90, %rd4, %rd88;
	st.local.u32 	[%rd90], %r140;
	add.s32 	%r347, %r347, -2;
	mul.wide.u32 	%rd91, %r347, 4;
	add.s64 	%rd92, %rd1, %rd91;
	ld.global.u32 	%r141, [%rd92];
	div.s32 	%r348, %r138, %r141;
	mul.lo.s32 	%r142, %r348, %r141;
	sub.s32 	%r143, %r138, %r142;
	add.s64 	%rd93, %rd4, %rd91;
	st.local.u32 	[%rd93], %r143;
$L__BB1_12:
	and.b32  	%r144, %r73, 1;
	setp.eq.b32 	%p9, %r144, 1;
	not.pred 	%p10, %p9;
	@%p10 bra 	$L__BB1_14;
	add.s32 	%r145, %r347, -1;
	mul.wide.u32 	%rd94, %r145, 4;
	add.s64 	%rd95, %rd1, %rd94;
	ld.global.u32 	%r146, [%rd95];
	rem.s32 	%r147, %r348, %r146;
	add.s64 	%rd96, %rd4, %rd94;
	st.local.u32 	[%rd96], %r147;
$L__BB1_14:
	and.b32  	%r17, %r73, 15;
	setp.lt.u32 	%p11, %r73, 16;
	mov.b32 	%r354, 0;
	@%p11 bra 	$L__BB1_18;
	and.b32  	%r354, %r73, 2147483632;
	neg.s32 	%r358, %r354;
	add.s64 	%rd118, %rd2, 32;
	add.s64 	%rd117, %rd4, 32;
	add.s64 	%rd116, %rd5, 32;
$L__BB1_16:
	.pragma "nounroll";
	ld.global.u32 	%r149, [%rd118+-32];
	setp.lt.s32 	%p12, %r149, 2;
	@%p12 bra 	$L__BB1_84;
	ld.local.u32 	%r151, [%rd117+-32];
	st.local.u32 	[%rd116+-32], %r151;
	bra.uni 	$L__BB1_85;
$L__BB1_18:
	setp.eq.s32 	%p29, %r17, 0;
	@%p29 bra 	$L__BB1_66;
	setp.lt.u32 	%p30, %r17, 8;
	@%p30 bra 	$L__BB1_45;
	mul.wide.u32 	%rd97, %r354, 4;
	add.s64 	%rd9, %rd2, %rd97;
	ld.global.u32 	%r197, [%rd9];
	setp.gt.s32 	%p31, %r197, 1;
	add.s64 	%rd10, %rd4, %rd97;
	add.s64 	%rd11, %rd5, %rd97;
	@%p31 bra 	$L__BB1_22;
	mov.b32 	%r198, 0;
	st.local.u32 	[%rd11], %r198;
	bra.uni 	$L__BB1_23;
$L__BB1_22:
	ld.local.u32 	%r199, [%rd10];
	st.local.u32 	[%rd11], %r199;
$L__BB1_23:
	ld.global.u32 	%r200, [%rd9+4];
	setp.gt.s32 	%p32, %r200, 1;
	@%p32 bra 	$L__BB1_25;
	mov.b32 	%r201, 0;
	st.local.u32 	[%rd11+4], %r201;
	bra.uni 	$L__BB1_26;
$L__BB1_25:
	ld.local.u32 	%r202, [%rd10+4];
	st.local.u32 	[%rd11+4], %r202;
$L__BB1_26:
	ld.global.u32 	%r203, [%rd9+8];
	setp.gt.s32 	%p33, %r203, 1;
	@%p33 bra 	$L__BB1_28;
	mov.b32 	%r204, 0;
	st.local.u32 	[%rd11+8], %r204;
	bra.uni 	$L__BB1_29;
$L__BB1_28:
	ld.local.u32 	%r205, [%rd10+8];
	st.local.u32 	[%rd11+8], %r205;
$L__BB1_29:
	ld.global.u32 	%r206, [%rd9+12];
	setp.gt.s32 	%p34, %r206, 1;
	@%p34 bra 	$L__BB1_31;
	mov.b32 	%r207, 0;
	st.local.u32 	[%rd11+12], %r207;
	bra.uni 	$L__BB1_32;
$L__BB1_31:
	ld.local.u32 	%r208, [%rd10+12];
	st.local.u32 	[%rd11+12], %r208;
$L__BB1_32:
	ld.global.u32 	%r209, [%rd9+16];
	setp.gt.s32 	%p35, %r209, 1;
	@%p35 bra 	$L__BB1_34;
	mov.b32 	%r210, 0;
	st.local.u32 	[%rd11+16], %r210;
	bra.uni 	$L__BB1_35;
$L__BB1_34:
	ld.local.u32 	%r211, [%rd10+16];
	st.local.u32 	[%rd11+16], %r211;
$L__BB1_35:
	ld.global.u32 	%r212, [%rd9+20];
	setp.gt.s32 	%p36, %r212, 1;
	@%p36 bra 	$L__BB1_37;
	mov.b32 	%r213, 0;
	st.local.u32 	[%rd11+20], %r213;
	bra.uni 	$L__BB1_38;
$L__BB1_37:
	ld.local.u32 	%r214, [%rd10+20];
	st.local.u32 	[%rd11+20], %r214;
$L__BB1_38:
	ld.global.u32 	%r215, [%rd9+24];
	setp.gt.s32 	%p37, %r215, 1;
	@%p37 bra 	$L__BB1_40;
	mov.b32 	%r216, 0;
	st.local.u32 	[%rd11+24], %r216;
	bra.uni 	$L__BB1_41;
$L__BB1_40:
	ld.local.u32 	%r217, [%rd10+24];
	st.local.u32 	[%rd11+24], %r217;
$L__BB1_41:
	ld.global.u32 	%r218, [%rd9+28];
	setp.gt.s32 	%p38, %r218, 1;
	@%p38 bra 	$L__BB1_43;
	mov.b32 	%r219, 0;
	st.local.u32 	[%rd11+28], %r219;
	bra.uni 	$L__BB1_44;
$L__BB1_43:
	ld.local.u32 	%r220, [%rd10+28];
	st.local.u32 	[%rd11+28], %r220;
$L__BB1_44:
	add.s32 	%r354, %r354, 8;
$L__BB1_45:
	setp.eq.s32 	%p39, %r2, 0;
	@%p39 bra 	$L__BB1_66;
	and.b32  	%r29, %r73, 3;
	setp.lt.u32 	%p40, %r2, 4;
	@%p40 bra 	$L__BB1_60;
	mul.wide.u32 	%rd98, %r354, 4;
	add.s64 	%rd12, %rd2, %rd98;
	ld.global.u32 	%r221, [%rd12];
	setp.gt.s32 	%p41, %r221, 1;
	add.s64 	%rd13, %rd4, %rd98;
	add.s64 	%rd14, %rd5, %rd98;
	@%p41 bra 	$L__BB1_49;
	mov.b32 	%r222, 0;
	st.local.u32 	[%rd14], %r222;
	bra.uni 	$L__BB1_50;
$L__BB1_49:
	ld.local.u32 	%r223, [%rd13];
	st.local.u32 	[%rd14], %r223;
$L__BB1_50:
	ld.global.u32 	%r224, [%rd12+4];
	setp.gt.s32 	%p42, %r224, 1;
	@%p42 bra 	$L__BB1_52;
	mov.b32 	%r225, 0;
	st.local.u32 	[%rd14+4], %r225;
	bra.uni 	$L__BB1_53;
$L__BB1_52:
	ld.local.u32 	%r226, [%rd13+4];
	st.local.u32 	[%rd14+4], %r226;
$L__BB1_53:
	ld.global.u32 	%r227, [%rd12+8];
	setp.gt.s32 	%p43, %r227, 1;
	@%p43 bra 	$L__BB1_55;
	mov.b32 	%r228, 0;
	st.local.u32 	[%rd14+8], %r228;
	bra.uni 	$L__BB1_56;
$L__BB1_55:
	ld.local.u32 	%r229, [%rd13+8];
	st.local.u32 	[%rd14+8], %r229;
$L__BB1_56:
	ld.global.u32 	%r230, [%rd12+12];
	setp.gt.s32 	%p44, %r230, 1;
	@%p44 bra 	$L__BB1_58;
	mov.b32 	%r231, 0;
	st.local.u32 	[%rd14+12], %r231;
	bra.uni 	$L__BB1_59;
$L__BB1_58:
	ld.local.u32 	%r232, [%rd13+12];
	st.local.u32 	[%rd14+12], %r232;
$L__BB1_59:
	add.s32 	%r354, %r354, 4;
$L__BB1_60:
	setp.eq.s32 	%p45, %r29, 0;
	@%p45 bra 	$L__BB1_66;
	mul.wide.u32 	%rd99, %r354, 4;
	add.s64 	%rd115, %rd5, %rd99;
	add.s64 	%rd114, %rd4, %rd99;
	add.s64 	%rd113, %rd2, %rd99;
	neg.s32 	%r357, %r29;
$L__BB1_62:
	.pragma "nounroll";
	ld.global.u32 	%r233, [%rd113];
	setp.gt.s32 	%p46, %r233, 1;
	@%p46 bra 	$L__BB1_64;
	mov.b32 	%r234, 0;
	st.local.u32 	[%rd115], %r234;
	bra.uni 	$L__BB1_65;
$L__BB1_64:
	ld.local.u32 	%r235, [%rd114];
	st.local.u32 	[%rd115], %r235;
$L__BB1_65:
	add.s64 	%rd115, %rd115, 4;
	add.s64 	%rd114, %rd114, 4;
	add.s64 	%rd113, %rd113, 4;
	add.s32 	%r357, %r357, 1;
	setp.ne.s32 	%p47, %r357, 0;
	@%p47 bra 	$L__BB1_62;
$L__BB1_66:
	setp.lt.u32 	%p48, %r73, 16;
	mov.b32 	%r362, 0;
	mov.u32 	%r372, %r362;
	@%p48 bra 	$L__BB1_69;
	and.b32  	%r362, %r73, 2147483632;
	neg.s32 	%r359, %r362;
	add.s64 	%rd120, %rd5, 32;
	add.s64 	%rd119, %rd3, 32;
	mov.b32 	%r372, 0;
$L__BB1_68:
	.pragma "nounroll";
	ld.local.v2.u32 	{%r239, %r240}, [%rd120+-32];
	ld.global.u32 	%r241, [%rd119+-32];
	mad.lo.s32 	%r242, %r241, %r239, %r372;
	ld.global.u32 	%r243, [%rd119+-28];
	mad.lo.s32 	%r244, %r243, %r240, %r242;
	ld.local.v2.u32 	{%r245, %r246}, [%rd120+-24];
	ld.global.u32 	%r247, [%rd119+-24];
	mad.lo.s32 	%r248, %r247, %r245, %r244;
	ld.global.u32 	%r249, [%rd119+-20];
	mad.lo.s32 	%r250, %r249, %r246, %r248;
	ld.local.v2.u32 	{%r251, %r252}, [%rd120+-16];
	ld.global.u32 	%r253, [%rd119+-16];
	mad.lo.s32 	%r254, %r253, %r251, %r250;
	ld.global.u32 	%r255, [%rd119+-12];
	mad.lo.s32 	%r256, %r255, %r252, %r254;
	ld.local.v2.u32 	{%r257, %r258}, [%rd120+-8];
	ld.global.u32 	%r259, [%rd119+-8];
	mad.lo.s32 	%r260, %r259, %r257, %r256;
	ld.global.u32 	%r261, [%rd119+-4];
	mad.lo.s32 	%r262, %r261, %r258, %r260;
	ld.local.v2.u32 	{%r263, %r264}, [%rd120];
	ld.global.u32 	%r265, [%rd119];
	mad.lo.s32 	%r266, %r265, %r263, %r262;
	ld.global.u32 	%r267, [%rd119+4];
	mad.lo.s32 	%r268, %r267, %r264, %r266;
	ld.local.v2.u32 	{%r269, %r270}, [%rd120+8];
	ld.global.u32 	%r271, [%rd119+8];
	mad.lo.s32 	%r272, %r271, %r269, %r268;
	ld.global.u32 	%r273, [%rd119+12];
	mad.lo.s32 	%r274, %r273, %r270, %r272;
	ld.local.v2.u32 	{%r275, %r276}, [%rd120+16];
	ld.global.u32 	%r277, [%rd119+16];
	mad.lo.s32 	%r278, %r277, %r275, %r274;
	ld.global.u32 	%r279, [%rd119+20];
	mad.lo.s32 	%r280, %r279, %r276, %r278;
	ld.local.v2.u32 	{%r281, %r282}, [%rd120+24];
	ld.global.u32 	%r283, [%rd119+24];
	mad.lo.s32 	%r284, %r283, %r281, %r280;
	ld.global.u32 	%r285, [%rd119+28];
	mad.lo.s32 	%r372, %r285, %r282, %r284;
	add.s32 	%r359, %r359, 16;
	add.s64 	%rd120, %rd120, 64;
	add.s64 	%rd119, %rd119, 64;
	setp.ne.s32 	%p49, %r359, 0;
	@%p49 bra 	$L__BB1_68;
$L__BB1_69:
	setp.eq.s32 	%p50, %r17, 0;
	@%p50 bra 	$L__BB1_78;
	setp.lt.u32 	%p51, %r17, 8;
	@%p51 bra 	$L__BB1_72;
	mul.wide.u32 	%rd100, %r362, 4;
	add.s64 	%rd101, %rd5, %rd100;
	ld.local.u32 	%r287, [%rd101];
	add.s64 	%rd102, %rd3, %rd100;
	ld.global.u32 	%r288, [%rd102];
	mad.lo.s32 	%r289, %r288, %r287, %r372;
	ld.local.u32 	%r290, [%rd101+4];
	ld.global.u32 	%r291, [%rd102+4];
	mad.lo.s32 	%r292, %r291, %r290, %r289;
	ld.local.u32 	%r293, [%rd101+8];
	ld.global.u32 	%r294, [%rd102+8];
	mad.lo.s32 	%r295, %r294, %r293, %r292;
	ld.local.u32 	%r296, [%rd101+12];
	ld.global.u32 	%r297, [%rd102+12];
	mad.lo.s32 	%r298, %r297, %r296, %r295;
	ld.local.u32 	%r299, [%rd101+16];
	ld.global.u32 	%r300, [%rd102+16];
	mad.lo.s32 	%r301, %r300, %r299, %r298;
	ld.local.u32 	%r302, [%rd101+20];
	ld.global.u32 	%r303, [%rd102+20];
	mad.lo.s32 	%r304, %r303, %r302, %r301;
	ld.local.u32 	%r305, [%rd101+24];
	ld.global.u32 	%r306, [%rd102+24];
	mad.lo.s32 	%r307, %r306, %r305, %r304;
	ld.local.u32 	%r308, [%rd101+28];
	ld.global.u32 	%r309, [%rd102+28];
	mad.lo.s32 	%r372, %r309, %r308, %r307;
	add.s32 	%r362, %r362, 8;
$L__BB1_72:
	setp.eq.s32 	%p52, %r2, 0;
	@%p52 bra 	$L__BB1_78;
	and.b32  	%r51, %r73, 3;
	setp.lt.u32 	%p53, %r2, 4;
	@%p53 bra 	$L__BB1_75;
	mul.wide.u32 	%rd103, %r362, 4;
	add.s64 	%rd104, %rd5, %rd103;
	ld.local.u32 	%r311, [%rd104];
	add.s64 	%rd105, %rd3, %rd103;
	ld.global.u32 	%r312, [%rd105];
	mad.lo.s32 	%r313, %r312, %r311, %r372;
	ld.local.u32 	%r314, [%rd104+4];
	ld.global.u32 	%r315, [%rd105+4];
	mad.lo.s32 	%r316, %r315, %r314, %r313;
	ld.local.u32 	%r317, [%rd104+8];
	ld.global.u32 	%r318, [%rd105+8];
	mad.lo.s32 	%r319, %r318, %r317, %r316;
	ld.local.u32 	%r320, [%rd104+12];
	ld.global.u32 	%r321, [%rd105+12];
	mad.lo.s32 	%r372, %r321, %r320, %r319;
	add.s32 	%r362, %r362, 4;
$L__BB1_75:
	setp.eq.s32 	%p54, %r51, 0;
	@%p54 bra 	$L__BB1_78;
	mul.wide.u32 	%rd106, %r362, 4;
	add.s64 	%rd122, %rd3, %rd106;
	add.s64 	%rd121, %rd5, %rd106;
	neg.s32 	%r370, %r51;
$L__BB1_77:
	.pragma "nounroll";
	ld.local.u32 	%r322, [%rd121];
	ld.global.u32 	%r323, [%rd122];
	mad.lo.s32 	%r372, %r323, %r322, %r372;
	add.s64 	%rd122, %rd122, 4;
	add.s64 	%rd121, %rd121, 4;
	add.s32 	%r370, %r370, 1;
	setp.ne.s32 	%p55, %r370, 0;
	@%p55 bra 	$L__BB1_77;
$L__BB1_78:
	cvt.s64.s32 	%rd123, %r372;
$L__BB1_79:
	cvta.to.global.u64 	%rd107, %rd45;
	shl.b64 	%rd108, %rd123, 2;
	add.s64 	%rd109, %rd107, %rd108;
	ld.global.f32 	%f76, [%rd109];
	setp.gt.s32 	%p56, %r74, 9;
	@%p56 bra 	$L__BB1_144;
	setp.gt.s32 	%p69, %r74, 4;
	@%p69 bra 	$L__BB1_136;
	setp.gt.s32 	%p76, %r74, 2;
	@%p76 bra 	$L__BB1_133;
	setp.eq.s32 	%p79, %r74, 1;
	@%p79 bra 	$L__BB1_83;
	bra.uni 	$L__BB1_131;
$L__BB1_83:
	add.f32 	%f76, %f76, 0f00000000;
	bra.uni 	$L__BB1_177;
$L__BB1_84:
	mov.b32 	%r150, 0;
	st.local.u32 	[%rd116+-32], %r150;
$L__BB1_85:
	ld.global.u32 	%r152, [%rd118+-28];
	setp.gt.s32 	%p13, %r152, 1;
	@%p13 bra 	$L__BB1_87;
	mov.b32 	%r153, 0;
	st.local.u32 	[%rd116+-28], %r153;
	bra.uni 	$L__BB1_88;
$L__BB1_87:
	ld.local.u32 	%r154, [%rd117+-28];
	st.local.u32 	[%rd116+-28], %r154;
$L__BB1_88:
	ld.global.u32 	%r155, [%rd118+-24];
	setp.gt.s32 	%p14, %r155, 1;
	@%p14 bra 	$L__BB1_90;
	mov.b32 	%r156, 0;
	st.local.u32 	[%rd116+-24], %r156;
	bra.uni 	$L__BB1_91;
$L__BB1_90:
	ld.local.u32 	%r157, [%rd117+-24];
	st.local.u32 	[%rd116+-24], %r157;
$L__BB1_91:
	ld.global.u32 	%r158, [%rd118+-20];
	setp.gt.s32 	%p15, %r158, 1;
	@%p15 bra 	$L__BB1_93;
	mov.b32 	%r159, 0;
	st.local.u32 	[%rd116+-20], %r159;
	bra.uni 	$L__BB1_94;
$L__BB1_93:
	ld.local.u32 	%r160, [%rd117+-20];
	st.local.u32 	[%rd116+-20], %r160;
$L__BB1_94:
	ld.global.u32 	%r161, [%rd118+-16];
	setp.gt.s32 	%p16, %r161, 1;
	@%p16 bra 	$L__BB1_96;
	mov.b32 	%r162, 0;
	st.local.u32 	[%rd116+-16], %r162;
	bra.uni 	$L__BB1_97;
$L__BB1_96:
	ld.local.u32 	%r163, [%rd117+-16];
	st.local.u32 	[%rd116+-16], %r163;
$L__BB1_97:
	ld.global.u32 	%r164, [%rd118+-12];
	setp.gt.s32 	%p17, %r164, 1;
	@%p17 bra 	$L__BB1_99;
	mov.b32 	%r165, 0;
	st.local.u32 	[%rd116+-12], %r165;
	bra.uni 	$L__BB1_100;
$L__BB1_99:
	ld.local.u32 	%r166, [%rd117+-12];
	st.local.u32 	[%rd116+-12], %r166;
$L__BB1_100:
	ld.global.u32 	%r167, [%rd118+-8];
	setp.gt.s32 	%p18, %r167, 1;
	@%p18 bra 	$L__BB1_102;
	mov.b32 	%r168, 0;
	st.local.u32 	[%rd116+-8], %r168;
	bra.uni 	$L__BB1_103;
$L__BB1_102:
	ld.local.u32 	%r169, [%rd117+-8];
	st.local.u32 	[%rd116+-8], %r169;
$L__BB1_103:
	ld.global.u32 	%r170, [%rd118+-4];
	setp.gt.s32 	%p19, %r170, 1;
	@%p19 bra 	$L__BB1_105;
	mov.b32 	%r171, 0;
	st.local.u32 	[%rd116+-4], %r171;
	bra.uni 	$L__BB1_106;
$L__BB1_105:
	ld.local.u32 	%r172, [%rd117+-4];
	st.local.u32 	[%rd116+-4], %r172;
$L__BB1_106:
	ld.global.u32 	%r173, [%rd118];
	setp.gt.s32 	%p20, %r173, 1;
	@%p20 bra 	$L__BB1_108;
	mov.b32 	%r174, 0;
	st.local.u32 	[%rd116], %r174;
	bra.uni 	$L__BB1_109;
$L__BB1_108:
	ld.local.u32 	%r175, [%rd117];
	st.local.u32 	[%rd116], %r175;
$L__BB1_109:
	ld.global.u32 	%r176, [%rd118+4];
	setp.gt.s32 	%p21, %r176, 1;
	@%p21 bra 	$L__BB1_111;
	mov.b32 	%r177, 0;
	st.local.u32 	[%rd116+4], %r177;
	bra.uni 	$L__BB1_112;
$L__BB1_111:
	ld.local.u32 	%r178, [%rd117+4];
	st.local.u32 	[%rd116+4], %r178;
$L__BB1_112:
	ld.global.u32 	%r179, [%rd118+8];
	setp.gt.s32 	%p22, %r179, 1;
	@%p22 bra 	$L__BB1_114;
	mov.b32 	%r180, 0;
	st.local.u32 	[%rd116+8], %r180;
	bra.uni 	$L__BB1_115;
$L__BB1_114:
	ld.local.u32 	%r181, [%rd117+8];
	st.local.u32 	[%rd116+8], %r181;
$L__BB1_115:
	ld.global.u32 	%r182, [%rd118+12];
	setp.gt.s32 	%p23, %r182, 1;
	@%p23 bra 	$L__BB1_117;
	mov.b32 	%r183, 0;
	st.local.u32 	[%rd116+12], %r183;
	bra.uni 	$L__BB1_118;
$L__BB1_117:
	ld.local.u32 	%r184, [%rd117+12];
	st.local.u32 	[%rd116+12], %r184;
$L__BB1_118:
	ld.global.u32 	%r185, [%rd118+16];
	setp.gt.s32 	%p24, %r185, 1;
	@%p24 bra 	$L__BB1_120;
	mov.b32 	%r186, 0;
	st.local.u32 	[%rd116+16], %r186;
	bra.uni 	$L__BB1_121;
$L__BB1_120:
	ld.local.u32 	%r187, [%rd117+16];
	st.local.u32 	[%rd116+16], %r187;
$L__BB1_121:
	ld.global.u32 	%r188, [%rd118+20];
	setp.gt.s32 	%p25, %r188, 1;
	@%p25 bra 	$L__BB1_123;
	mov.b32 	%r189, 0;
	st.local.u32 	[%rd116+20], %r189;
	bra.uni 	$L__BB1_124;
$L__BB1_123:
	ld.local.u32 	%r190, [%rd117+20];
	st.local.u32 	[%rd116+20], %r190;
$L__BB1_124:
	ld.global.u32 	%r191, [%rd118+24];
	setp.gt.s32 	%p26, %r191, 1;
	@%p26 bra 	$L__BB1_126;
	mov.b32 	%r192, 0;
	st.local.u32 	[%rd116+24], %r192;
	bra.uni 	$L__BB1_127;
$L__BB1_126:
	ld.local.u32 	%r193, [%rd117+24];
	st.local.u32 	[%rd116+24], %r193;
$L__BB1_127:
	ld.global.u32 	%r194, [%rd118+28];
	setp.gt.s32 	%p27, %r194, 1;
	@%p27 bra 	$L__BB1_129;
	mov.b32 	%r195, 0;
	st.local.u32 	[%rd116+28], %r195;
	bra.uni 	$L__BB1_130;
$L__BB1_129:
	ld.local.u32 	%r196, [%rd117+28];
	st.local.u32 	[%rd116+28], %r196;
$L__BB1_130:
	add.s32 	%r358, %r358, 16;
	add.s64 	%rd118, %rd118, 64;
	add.s64 	%rd117, %rd117, 64;
	add.s64 	%rd116, %rd116, 64;
	setp.eq.s32 	%p28, %r358, 0;
	@%p28 bra 	$L__BB1_18;
	bra.uni 	$L__BB1_16;
$L__BB1_131:
	setp.eq.s32 	%p80, %r74, 2;
	@%p80 bra 	$L__BB1_132;
	bra.uni 	$L__BB1_176;
$L__BB1_132:
	mul.f32 	%f76, %f76, 0f00000000;
	bra.uni 	$L__BB1_177;
$L__BB1_133:
	setp.eq.s32 	%p77, %r74, 3;
	@%p77 bra 	$L__BB1_177;
	setp.eq.s32 	%p78, %r74, 4;
	@%p78 bra 	$L__BB1_135;
	bra.uni 	$L__BB1_176;
$L__BB1_135:
	neg.f32 	%f76, %f76;
	bra.uni 	$L__BB1_177;
$L__BB1_136:
	setp.gt.s32 	%p70, %r74, 6;
	@%p70 bra 	$L__BB1_140;
	setp.eq.s32 	%p74, %r74, 5;
	@%p74 bra 	$L__BB1_160;
	setp.eq.s32 	%p75, %r74, 6;
	@%p75 bra 	$L__BB1_139;
	bra.uni 	$L__BB1_176;
$L__BB1_139:
	setp.eq.f32 	%p91, %f76, 0f00000000;
	selp.f32 	%f76, 0f3F800000, 0f00000000, %p91;
	bra.uni 	$L__BB1_177;
$L__BB1_140:
	setp.eq.s32 	%p71, %r74, 7;
	@%p71 bra 	$L__BB1_161;
	setp.eq.s32 	%p72, %r74, 8;
	@%p72 bra 	$L__BB1_164;
	setp.eq.s32 	%p73, %r74, 9;
	@%p73 bra 	$L__BB1_143;
	bra.uni 	$L__BB1_176;
$L__BB1_143:
	mov.f32 	%f76, 0f00000000;
	bra.uni 	$L__BB1_177;
$L__BB1_144:
	setp.gt.s32 	%p57, %r74, 13;
	@%p57 bra 	$L__BB1_152;
	setp.gt.s32 	%p64, %r74, 11;
	@%p64 bra 	$L__BB1_149;
	setp.eq.s32 	%p67, %r74, 10;
	@%p67 bra 	$L__BB1_165;
	setp.eq.s32 	%p68, %r74, 11;
	@%p68 bra 	$L__BB1_148;
	bra.uni 	$L__BB1_176;
$L__BB1_148:
	cvt.f64.f32 	%fd17, %f76;
	add.f64 	%fd18, %fd17, 0d3EB0C6F7A0B5ED8D;
	mov.f64 	%fd19, 0d0000000000000000;
	div.rn.f64 	%fd20, %fd19, %fd18;
	cvt.rn.f32.f64 	%f76, %fd20;
	bra.uni 	$L__BB1_177;
$L__BB1_149:
	setp.eq.s32 	%p65, %r74, 12;
	@%p65 bra 	$L__BB1_172;
	setp.eq.s32 	%p66, %r74, 13;
	@%p66 bra 	$L__BB1_151;
	bra.uni 	$L__BB1_176;
$L__BB1_151:
	rcp.rn.f32 	%f76, %f76;
	bra.uni 	$L__BB1_177;
$L__BB1_152:
	setp.gt.s32 	%p58, %r74, 15;
	@%p58 bra 	$L__BB1_156;
	setp.eq.s32 	%p62, %r74, 14;
	@%p62 bra 	$L__BB1_173;
	setp.eq.s32 	%p63, %r74, 15;
	@%p63 bra 	$L__BB1_155;
	bra.uni 	$L__BB1_176;
$L__BB1_155:
	cvt.f64.f32 	%fd10, %f76;
	setp.lt.f64 	%p83, %fd10, 0d3F847AE147AE147B;
	mov.f32 	%f35, 0f00000000;
	sub.f32 	%f36, %f35, %f76;
	cvt.f64.f32 	%fd11, %f36;
	setp.lt.f64 	%p84, %fd11, 0d3F847AE147AE147B;
	and.pred  	%p85, %p83, %p84;
	selp.u32 	%r324, 1, 0, %p85;
	cvt.rn.f32.u32 	%f76, %r324;
	bra.uni 	$L__BB1_177;
$L__BB1_156:
	setp.eq.s32 	%p59, %r74, 16;
	@%p59 bra 	$L__BB1_174;
	setp.eq.s32 	%p60, %r74, 17;
	@%p60 bra 	$L__BB1_175;
	setp.eq.s32 	%p61, %r74, 18;
	@%p61 bra 	$L__BB1_159;
	bra.uni 	$L__BB1_176;
$L__BB1_159:
	abs.f32 	%f20, %f76;
	mul.f32 	%f21, %f20, 0f4038AA3B;
	ex2.approx.ftz.f32 	%f22, %f21;
	add.f32 	%f23, %f22, 0f3F800000;
	rcp.approx.ftz.f32 	%f24, %f23;
	fma.rn.f32 	%f25, %f24, 0fC0000000, 0f3F800000;
	setp.ge.f32 	%p81, %f20, 0f41102CB4;
	selp.f32 	%f26, 0f3F800000, %f25, %p81;
	copysign.f32 	%f27, %f76, %f26;
	mul.f32 	%f28, %f76, %f76;
	fma.rn.f32 	%f29, %f28, 0f3C80F082, 0fBD563CAE;
	fma.rn.f32 	%f30, %f29, %f28, 0f3E085941;
	fma.rn.f32 	%f31, %f30, %f28, 0fBEAAA9ED;
	fma.rn.f32 	%f32, %f31, %f28, 0f00000000;
	fma.rn.f32 	%f33, %f32, %f76, %f76;
	setp.ge.f32 	%p82, %f20, 0f3F19999A;
	selp.f32 	%f76, %f27, %f33, %p82;
	bra.uni 	$L__BB1_177;
$L__BB1_160:
	setp.lt.f32 	%p92, %f76, 0f00000000;
	selp.f32 	%f76, 0f3F800000, 0f00000000, %p92;
	bra.uni 	$L__BB1_177;
$L__BB1_161:
	setp.ltu.f32 	%p90, %f76, 0f00000000;
	@%p90 bra 	$L__BB1_163;
	fma.rn.f32 	%f50, %f76, 0fBBBB989D, 0f3F000000;
	cvt.sat.f32.f32 	%f51, %f50;
	mov.f32 	%f52, 0f4B400001;
	mov.f32 	%f53, 0f437C0000;
	fma.rm.f32 	%f54, %f51, %f53, %f52;
	add.f32 	%f55, %f54, 0fCB40007F;
	neg.f32 	%f56, %f55;
	fma.rn.f32 	%f57, %f76, 0fBFB8AA3B, %f56;
	fma.rn.f32 	%f58, %f76, 0fB2A57060, %f57;
	mov.b32 	%r341, %f54;
	shl.b32 	%r342, %r341, 23;
	mov.b32 	%f59, %r342;
	ex2.approx.ftz.f32 	%f60, %f58;
	mul.f32 	%f61, %f60, %f59;
	cvt.f64.f32 	%fd57, %f61;
	add.f64 	%fd58, %fd57, 0d3FF0000000000000;
	rcp.rn.f64 	%fd59, %fd58;
	cvt.rn.f32.f64 	%f76, %fd59;
	bra.uni 	$L__BB1_177;
$L__BB1_163:
	fma.rn.f32 	%f62, %f76, 0f3BBB989D, 0f3F000000;
	cvt.sat.f32.f32 	%f63, %f62;
	mov.f32 	%f64, 0f4B400001;
	mov.f32 	%f65, 0f437C0000;
	fma.rm.f32 	%f66, %f63, %f65, %f64;
	add.f32 	%f67, %f66, 0fCB40007F;
	neg.f32 	%f68, %f67;
	fma.rn.f32 	%f69, %f76, 0f3FB8AA3B, %f68;
	fma.rn.f32 	%f70, %f76, 0f32A57060, %f69;
	mov.b32 	%r343, %f66;
	shl.b32 	%r344, %r343, 23;
	mov.b32 	%f71, %r344;
	ex2.approx.ftz.f32 	%f72, %f70;
	mul.f32 	%f73, %f72, %f71;
	cvt.f64.f32 	%fd60, %f73;
	add.f64 	%fd61, %fd60, 0d3FF0000000000000;
	div.rn.f64 	%fd62, %fd60, %fd61;
	cvt.rn.f32.f64 	%f76, %fd62;
	bra.uni 	$L__BB1_177;
$L__BB1_164:
	cvt.f64.f32 	%fd55, %f76;
	max.f64 	%fd56, %fd55, 0d0000000000000000;
	cvt.rn.f32.f64 	%f76, %fd56;
	bra.uni 	$L__BB1_177;
$L__BB1_165:
	cvt.f64.f32 	%fd21, %f76;
	add.f64 	%fd65, %fd21, 0d3EB0C6F7A0B5ED8D;
	{
	.reg .b32 %temp; 
	mov.b64 	{%temp, %r373}, %fd65;
	}
	{
	.reg .b32 %temp; 
	mov.b64 	{%r374, %temp}, %fd65;
	}
	setp.gt.s32 	%p86, %r373, 1048575;
	mov.b32 	%r375, -1023;
	@%p86 bra 	$L__BB1_167;
	mul.f64 	%fd65, %fd65, 0d4350000000000000;
	{
	.reg .b32 %temp; 
	mov.b64 	{%temp, %r373}, %fd65;
	}
	{
	.reg .b32 %temp; 
	mov.b64 	{%r374, %temp}, %fd65;
	}
	mov.b32 	%r375, -1077;
$L__BB1_167:
	add.s32 	%r329, %r373, -1;
	setp.gt.u32 	%p87, %r329, 2146435070;
	@%p87 bra 	$L__BB1_171;
	shr.u32 	%r332, %r373, 20;
	add.s32 	%r376, %r375, %r332;
	and.b32  	%r333, %r373, 1048575;
	or.b32  	%r334, %r333, 1072693248;
	mov.b64 	%fd66, {%r374, %r334};
	setp.lt.u32 	%p89, %r334, 1073127583;
	@%p89 bra 	$L__BB1_170;
	{
	.reg .b32 %temp; 
	mov.b64 	{%r335, %temp}, %fd66;
	}
	{
	.reg .b32 %temp; 
	mov.b64 	{%temp, %r336}, %fd66;
	}
	add.s32 	%r337, %r336, -1048576;
	mov.b64 	%fd66, {%r335, %r337};
	add.s32 	%r376, %r376, 1;
$L__BB1_170:
	add.f64 	%fd23, %fd66, 0dBFF0000000000000;
	add.f64 	%fd24, %fd66, 0d3FF0000000000000;
	rcp.approx.ftz.f64 	%fd25, %fd24;
	neg.f64 	%fd26, %fd24;
	fma.rn.f64 	%fd27, %fd26, %fd25, 0d3FF0000000000000;
	fma.rn.f64 	%fd28, %fd27, %fd27, %fd27;
	fma.rn.f64 	%fd29, %fd28, %fd25, %fd25;
	mul.f64 	%fd30, %fd23, %fd29;
	fma.rn.f64 	%fd31, %fd23, %fd29, %fd30;
	mul.f64 	%fd32, %fd31, %fd31;
	fma.rn.f64 	%fd33, %fd32, 0d3EB1380B3AE80F1E, 0d3ED0EE258B7A8B04;
	fma.rn.f64 	%fd34, %fd33, %fd32, 0d3EF3B2669F02676F;
	fma.rn.f64 	%fd35, %fd34, %fd32, 0d3F1745CBA9AB0956;
	fma.rn.f64 	%fd36, %fd35, %fd32, 0d3F3C71C72D1B5154;
	fma.rn.f64 	%fd37, %fd36, %fd32, 0d3F624924923BE72D;
	fma.rn.f64 	%fd38, %fd37, %fd32, 0d3F8999999999A3C4;
	fma.rn.f64 	%fd39, %fd38, %fd32, 0d3FB5555555555554;
	sub.f64 	%fd40, %fd23, %fd31;
	add.f64 	%fd41, %fd40, %fd40;
	neg.f64 	%fd42, %fd31;
	fma.rn.f64 	%fd43, %fd42, %fd23, %fd41;
	mul.f64 	%fd44, %fd29, %fd43;
	mul.f64 	%fd45, %fd32, %fd39;
	fma.rn.f64 	%fd46, %fd45, %fd31, %fd44;
	xor.b32  	%r338, %r376, -2147483648;
	mov.b32 	%r339, 1127219200;
	mov.b64 	%fd47, {%r338, %r339};
	mov.b32 	%r340, -2147483648;
	mov.b64 	%fd48, {%r340, %r339};
	sub.f64 	%fd49, %fd47, %fd48;
	fma.rn.f64 	%fd50, %fd49, 0d3FE62E42FEFA39EF, %fd31;
	fma.rn.f64 	%fd51, %fd49, 0dBFE62E42FEFA39EF, %fd50;
	sub.f64 	%fd52, %fd51, %fd31;
	sub.f64 	%fd53, %fd46, %fd52;
	fma.rn.f64 	%fd54, %fd49, 0d3C7ABC9E3B39803F, %fd53;
	add.f64 	%fd7, %fd50, %fd54;
	cvt.rn.f32.f64 	%f76, %fd7;
	bra.uni 	$L__BB1_177;
$L__BB1_171:
	fma.rn.f64 	%fd22, %fd65, 0d7FF0000000000000, 0d7FF0000000000000;
	{
	.reg .b32 %temp; 
	mov.b64 	{%temp, %r330}, %fd65;
	}
	and.b32  	%r331, %r330, 2147483647;
	setp.eq.s32 	%p88, %r331, 0;
	selp.f64 	%fd8, 0dFFF0000000000000, %fd22, %p88;
	cvt.rn.f32.f64 	%f76, %fd8;
	bra.uni 	$L__BB1_177;
$L__BB1_172:
	fma.rn.f32 	%f38, %f76, 0f3BBB989D, 0f3F000000;
	cvt.sat.f32.f32 	%f39, %f38;
	mov.f32 	%f40, 0f4B400001;
	mov.f32 	%f41, 0f437C0000;
	fma.rm.f32 	%f42, %f39, %f41, %f40;
	add.f32 	%f43, %f42, 0fCB40007F;
	neg.f32 	%f44, %f43;
	fma.rn.f32 	%f45, %f76, 0f3FB8AA3B, %f44;
	fma.rn.f32 	%f46, %f76, 0f32A57060, %f45;
	mov.b32 	%r325, %f42;
	shl.b32 	%r326, %r325, 23;
	mov.b32 	%f47, %r326;
	ex2.approx.ftz.f32 	%f48, %f46;
	mul.f32 	%f76, %f48, %f47;
	bra.uni 	$L__BB1_177;
$L__BB1_173:
	mul.f32 	%f37, %f76, %f76;
	cvt.f64.f32 	%fd13, %f37;
	rcp.rn.f64 	%fd14, %fd13;
	neg.f64 	%fd15, %fd14;
	mul.f64 	%fd16, %fd15, 0d0000000000000000;
	cvt.rn.f32.f64 	%f76, %fd16;
	bra.uni 	$L__BB1_177;
$L__BB1_174:
	max.f32 	%f76, %f76, 0f00000000;
	bra.uni 	$L__BB1_177;
$L__BB1_175:
	mov.f32 	%f76, 0f3F800000;
	bra.uni 	$L__BB1_177;
$L__BB1_176:
	add.f32 	%f76, %f76, 0f00000000;
$L__BB1_177:
	cvta.to.global.u64 	%rd110, %rd44;
	mul.wide.s32 	%rd111, %r1, 4;
	add.s64 	%rd112, %rd110, %rd111;
	st.global.f32 	[%rd112], %f76;
$L__BB1_178:
	ret;

}
	// .globl	_Z12reduceKernelPfPiS0_iS_S0_S0_ifii
.visible .entry _Z12reduceKernelPfPiS0_iS_S0_S0_ifii(
	.param .u64 .ptr .align 1 _Z12reduceKernelPfPiS0_iS_S0_S0_ifii_param_0,
	.param .u64 .ptr .align 1 _Z12reduceKernelPfPiS0_iS_S0_S0_ifii_param_1,
	.param .u64 .ptr .align 1 _Z12reduceKernelPfPiS0_iS_S0_S0_ifii_param_2,
	.param .u32 _Z12reduceKernelPfPiS0_iS_S0_S0_ifii_param_3,
	.param .u64 .ptr .align 1 _Z12reduceKernelPfPiS0_iS_S0_S0_ifii_param_4,
	.param .u64 .ptr .align 1 _Z12reduceKernelPfPiS0_iS_S0_S0_ifii_param_5,
	.param .u64 .ptr .align 1 _Z12reduceKernelPfPiS0_iS_S0_S0_ifii_param_6,
	.param .u32 _Z12reduceKernelPfPiS0_iS_S0_S0_ifii_param_7,
	.param .f32 _Z12reduceKernelPfPiS0_iS_S0_S0_ifii_param_8,
	.param .u32 _Z12reduceKernelPfPiS0_iS_S0_S0_ifii_param_9,
	.param .u32 _Z12reduceKernelPfPiS0_iS_S0_S0_ifii_param_10
)
{
	.local .align 8 .b8 	__local_depot2[40];
	.reg .b64 	%SP;
	.reg .b64 	%SPL;
	.reg .pred 	%p<83>;
	.reg .b32 	%r<293>;
	.reg .b32 	%f<153>;
	.reg .b64 	%rd<88>;
	.reg .b64 	%fd<68>;

	mov.u64 	%SPL, __local_depot2;
	ld.param.u64 	%rd19, [_Z12reduceKernelPfPiS0_iS_S0_S0_ifii_param_1];
	ld.param.u32 	%r63, [_Z12reduceKernelPfPiS0_iS_S0_S0_ifii_param_3];
	ld.param.u64 	%rd17, [_Z12reduceKernelPfPiS0_iS_S0_S0_ifii_param_4];
	ld.param.u64 	%rd18, [_Z12reduceKernelPfPiS0_iS_S0_S0_ifii_param_5];
	ld.param.u64 	%rd20, [_Z12reduceKernelPfPiS0_iS_S0_S0_ifii_param_6];
	ld.param.u32 	%r60, [_Z12reduceKernelPfPiS0_iS_S0_S0_ifii_param_7];
	ld.param.f32 	%f151, [_Z12reduceKernelPfPiS0_iS_S0_S0_ifii_param_8];
	ld.param.u32 	%r61, [_Z12reduceKernelPfPiS0_iS_S0_S0_ifii_param_9];
	ld.param.u32 	%r62, [_Z12reduceKernelPfPiS0_iS_S0_S0_ifii_param_10];
	cvta.to.global.u64 	%rd1, %rd19;
	cvta.to.global.u64 	%rd2, %rd20;
	add.u64 	%rd3, %SPL, 0;
	mov.u32 	%r64, %ctaid.x;
	mov.u32 	%r65, %ntid.x;
	mov.u32 	%r66, %tid.x;
	mad.lo.s32 	%r1, %r64, %r65, %r66;
	setp.ge.s32 	%p1, %r1, %r63;
	@%p1 bra 	$L__BB2_90;
	setp.lt.s32 	%p2, %r61, 1;
	@%p2 bra 	$L__BB2_13;
	and.b32  	%r2, %r61, 7;
	setp.lt.u32 	%p3, %r61, 8;
	mov.u32 	%r273, %r61;
	mov.u32 	%r274, %r1;
	@%p3 bra 	$L__BB2_5;
	and.b32  	%r3, %r61, 2147483640;
	mov.b32 	%r275, 0;
	mov.u32 	%r273, %r61;
	mov.u32 	%r274, %r1;
$L__BB2_4:
	.pragma "nounroll";
	add.s32 	%r68, %r273, -1;
	mul.wide.u32 	%rd22, %r68, 4;
	add.s64 	%rd23, %rd1, %rd22;
	ld.global.u32 	%r69, [%rd23];
	div.s32 	%r70, %r274, %r69;
	mul.lo.s32 	%r71, %r70, %r69;
	sub.s32 	%r72, %r274, %r71;
	add.s64 	%rd24, %rd3, %rd22;
	st.local.u32 	[%rd24], %r72;
	add.s32 	%r73, %r273, -2;
	mul.wide.u32 	%rd25, %r73, 4;
	add.s64 	%rd26, %rd1, %rd25;
	ld.global.u32 	%r74, [%rd26];
	div.s32 	%r75, %r70, %r74;
	mul.lo.s32 	%r76, %r75, %r74;
	sub.s32 	%r77, %r70, %r76;
	add.s64 	%rd27, %rd3, %rd25;
	st.local.u32 	[%rd27], %r77;
	add.s32 	%r78, %r273, -3;
	mul.wide.u32 	%rd28, %r78, 4;
	add.s64 	%rd29, %rd1, %rd28;
	ld.global.u32 	%r79, [%rd29];
	div.s32 	%r80, %r75, %r79;
	mul.lo.s32 	%r81, %r80, %r79;
	sub.s32 	%r82, %r75, %r81;
	add.s64 	%rd30, %rd3, %rd28;
	st.local.u32 	[%rd30], %r82;
	add.s32 	%r83, %r273, -4;
	mul.wide.u32 	%rd31, %r83, 4;
	add.s64 	%rd32, %rd1, %rd31;
	ld.global.u32 	%r84, [%rd32];
	div.s32 	%r85, %r80, %r84;
	mul.lo.s32 	%r86, %r85, %r84;
	sub.s32 	%r87, %r80, %r86;
	add.s64 	%rd33, %rd3, %rd31;
	st.local.u32 	[%rd33], %r87;
	add.s32 	%r88, %r273, -5;
	mul.wide.u32 	%rd34, %r88, 4;
	add.s64 	%rd35, %rd1, %rd34;
	ld.global.u32 	%r89, [%rd35];
	div.s32 	%r90, %r85, %r89;
	mul.lo.s32 	%r91, %r90, %r89;
	sub.s32 	%r92, %r85, %r91;
	add.s64 	%rd36, %rd3, %rd34;
	st.local.u32 	[%rd36], %r92;
	add.s32 	%r93, %r273, -6;
	mul.wide.u32 	%rd37, %r93, 4;
	add.s64 	%rd38, %rd1, %rd37;
	ld.global.u32 	%r94, [%rd38];
	div.s32 	%r95, %r90, %r94;
	mul.lo.s32 	%r96, %r95, %r94;
	sub.s32 	%r97, %r90, %r96;
	add.s64 	%rd39, %rd3, %rd37;
	st.local.u32 	[%rd39], %r97;
	add.s32 	%r98, %r273, -7;
	mul.wide.u32 	%rd40, %r98, 4;
	add.s64 	%rd41, %rd1, %rd40;
	ld.global.u32 	%r99, [%rd41];
	div.s32 	%r100, %r95, %r99;
	mul.lo.s32 	%r101, %r100, %r99;
	sub.s32 	%r102, %r95, %r101;
	add.s64 	%rd42, %rd3, %rd40;
	st.local.u32 	[%rd42], %r102;
	add.s32 	%r273, %r273, -8;
	mul.wide.u32 	%rd43, %r273, 4;
	add.s64 	%rd44, %rd1, %rd43;
	ld.global.u32 	%r103, [%rd44];
	div.s32 	%r274, %r100, %r103;
	mul.lo.s32 	%r104, %r274, %r103;
	sub.s32 	%r105, %r100, %r104;
	add.s64 	%rd45, %rd3, %rd43;
	st.local.u32 	[%rd45], %r105;
	add.s32 	%r275, %r275, 8;
	setp.eq.s32 	%p4, %r275, %r3;
	@%p4 bra 	$L__BB2_5;
	bra.uni 	$L__BB2_4;
$L__BB2_5:
	setp.eq.s32 	%p5, %r2, 0;
	@%p5 bra 	$L__BB2_13;
	and.b32  	%r6, %r61, 3;
	setp.lt.u32 	%p6, %r2, 4;
	@%p6 bra 	$L__BB2_8;
	add.s32 	%r106, %r273, -1;
	mul.wide.u32 	%rd46, %r106, 4;
	add.s64 	%rd47, %rd1, %rd46;
	ld.global.u32 	%r107, [%rd47];
	div.s32 	%r108, %r274, %r107;
	mul.lo.s32 	%r109, %r108, %r107;
	sub.s32 	%r110, %r274, %r109;
	add.s64 	%rd48, %rd3, %rd46;
	st.local.u32 	[%rd48], %r110;
	add.s32 	%r111, %r273, -2;
	mul.wide.u32 	%rd49, %r111, 4;
	add.s64 	%rd50, %rd1, %rd49;
	ld.global.u32 	%r112, [%rd50];
	div.s32 	%r113, %r108, %r112;
	mul.lo.s32 	%r114, %r113, %r112;
	sub.s32 	%r115, %r108, %r114;
	add.s64 	%rd51, %rd3, %rd49;
	st.local.u32 	[%rd51], %r115;
	add.s32 	%r116, %r273, -3;
	mul.wide.u32 	%rd52, %r116, 4;
	add.s64 	%rd53, %rd1, %rd52;
	ld.global.u32 	%r117, [%rd53];
	div.s32 	%r118, %r113, %r117;
	mul.lo.s32 	%r119, %r118, %r117;
	sub.s32 	%r120, %r113, %r119;
	add.s64 	%rd54, %rd3, %rd52;
	st.local.u32 	[%rd54], %r120;
	add.s32 	%r273, %r273, -4;
	mul.wide.u32 	%rd55, %r273, 4;
	add.s64 	%rd56, %rd1, %rd55;
	ld.global.u32 	%r121, [%rd56];
	div.s32 	%r274, %r118, %r121;
	mul.lo.s32 	%r122, %r274, %r121;
	sub.s32 	%r123, %r118, %r122;
	add.s64 	%rd57, %rd3, %rd55;
	st.local.u32 	[%rd57], %r123;
$L__BB2_8:
	setp.eq.s32 	%p7, %r6, 0;
	@%p7 bra 	$L__BB2_13;
	setp.eq.s32 	%p8, %r6, 1;
	@%p8 bra 	$L__BB2_11;
	add.s32 	%r124, %r273, -1;
	mul.wide.u32 	%rd58, %r124, 4;
	add.s64 	%rd59, %rd1, %rd58;
	ld.global.u32 	%r125, [%rd59];
	div.s32 	%r126, %r274, %r125;
	mul.lo.s32 	%r127, %r126, %r125;
	sub.s32 	%r128, %r274, %r127;
	add.s64 	%rd60, %rd3, %rd58;
	st.local.u32 	[%rd60], %r128;
	add.s32 	%r273, %r273, -2;
	mul.wide.u32 	%rd61, %r273, 4;
	add.s64 	%rd62, %rd1, %rd61;
	ld.global.u32 	%r129, [%rd62];
	div.s32 	%r274, %r126, %r129;
	mul.lo.s32 	%r130, %r274, %r129;
	sub.s32 	%r131, %r126, %r130;
	add.s64 	%rd63, %rd3, %rd61;
	st.local.u32 	[%rd63], %r131;
$L__BB2_11:
	and.b32  	%r132, %r61, 1;
	setp.eq.b32 	%p9, %r132, 1;
	not.pred 	%p10, %p9;
	@%p10 bra 	$L__BB2_13;
	add.s32 	%r133, %r273, -1;
	mul.wide.u32 	%rd64, %r133, 4;
	add.s64 	%rd65, %rd1, %rd64;
	ld.global.u32 	%r134, [%rd65];
	rem.s32 	%r135, %r274, %r134;
	add.s64 	%rd66, %rd3, %rd64;
	st.local.u32 	[%rd66], %r135;
$L__BB2_13:
	cvta.to.global.u64 	%rd67, %rd18;
	mul.wide.s32 	%rd68, %r60, 4;
	add.s64 	%rd69, %rd67, %rd68;
	ld.global.u32 	%r15, [%rd69];
	setp.lt.s32 	%p11, %r15, 1;
	@%p11 bra 	$L__BB2_89;
	add.s64 	%rd4, %rd3, %rd68;
	mov.b32 	%r137, 1127219200;
	mov.b32 	%r138, -2147483648;
	mov.b64 	%fd1, {%r138, %r137};
	and.b32  	%r16, %r61, 15;
	and.b32  	%r17, %r61, 7;
	and.b32  	%r18, %r61, 2147483632;
	and.b32  	%r19, %r61, 3;
	neg.s32 	%r20, %r18;
	cvta.to.global.u64 	%rd5, %rd17;
	mov.b32 	%r276, 0;
$L__BB2_15:
	mov.f32 	%f1, %f151;
	setp.lt.s32 	%p12, %r61, 1;
	st.local.u32 	[%rd4], %r276;
	mov.b64 	%rd87, 0;
	@%p12 bra 	$L__BB2_30;
	setp.lt.u32 	%p13, %r61, 16;
	mov.b32 	%r283, 0;
	mov.u32 	%r288, %r283;
	@%p13 bra 	$L__BB2_19;
	add.s64 	%rd86, %rd3, 32;
	add.s64 	%rd85, %rd2, 32;
	mov.b32 	%r288, 0;
	mov.u32 	%r277, %r20;
$L__BB2_18:
	.pragma "nounroll";
	ld.local.v2.u32 	{%r142, %r143}, [%rd86+-32];
	ld.global.u32 	%r144, [%rd85+-32];
	mad.lo.s32 	%r145, %r144, %r142, %r288;
	ld.global.u32 	%r146, [%rd85+-28];
	mad.lo.s32 	%r147, %r146, %r143, %r145;
	ld.local.v2.u32 	{%r148, %r149}, [%rd86+-24];
	ld.global.u32 	%r150, [%rd85+-24];
	mad.lo.s32 	%r151, %r150, %r148, %r147;
	ld.global.u32 	%r152, [%rd85+-20];
	mad.lo.s32 	%r153, %r152, %r149, %r151;
	ld.local.v2.u32 	{%r154, %r155}, [%rd86+-16];
	ld.global.u32 	%r156, [%rd85+-16];
	mad.lo.s32 	%r157, %r156, %r154, %r153;
	ld.global.u32 	%r158, [%rd85+-12];
	mad.lo.s32 	%r159, %r158, %r155, %r157;
	ld.local.v2.u32 	{%r160, %r161}, [%rd86+-8];
	ld.global.u32 	%r162, [%rd85+-8];
	mad.lo.s32 	%r163, %r162, %r160, %r159;
	ld.global.u32 	%r164, [%rd85+-4];
	mad.lo.s32 	%r165, %r164, %r161, %r163;
	ld.local.v2.u32 	{%r166, %r167}, [%rd86];
	ld.global.u32 	%r168, [%rd85];
	mad.lo.s32 	%r169, %r168, %r166, %r165;
	ld.global.u32 	%r170, [%rd85+4];
	mad.lo.s32 	%r171, %r170, %r167, %r169;
	ld.local.v2.u32 	{%r172, %r173}, [%rd86+8];
	ld.global.u32 	%r174, [%rd85+8];
	mad.lo.s32 	%r175, %r174, %r172, %r171;
	ld.global.u32 	%r176, [%rd85+12];
	mad.lo.s32 	%r177, %r176, %r173, %r175;
	ld.local.v2.u32 	{%r178, %r179}, [%rd86+16];
	ld.global.u32 	%r180, [%rd85+16];
	mad.lo.s32 	%r181, %r180, %r178, %r177;
	ld.global.u32 	%r182, [%rd85+20];
	mad.lo.s32 	%r183, %r182, %r179, %r181;
	ld.local.v2.u32 	{%r184, %r185}, [%rd86+24];
	ld.global.u32 	%r186, [%rd85+24];
	mad.lo.s32 	%r187, %r186, %r184, %r183;
	ld.global.u32 	%r188, [%rd85+28];
	mad.lo.s32 	%r288, %r188, %r185, %r187;
	add.s32 	%r277, %r277, 16;
	add.s64 	%rd86, %rd86, 64;
	add.s64 	%rd85, %rd85, 64;
	setp.ne.s32 	%p14, %r277, 0;
	mov.u32 	%r283, %r18;
	@%p14 bra 	$L__BB2_18;
$L__BB2_19:
	setp.eq.s32 	%p15, %r16, 0;
	@%p15 bra 	$L__BB2_29;
	add.s32 	%r190, %r16, -1;
	setp.lt.u32 	%p16, %r190, 7;
	@%p16 bra 	$L__BB2_22;
	mul.wide.u32 	%rd72, %r283, 4;
	add.s64 	%rd73, %rd3, %rd72;
	ld.local.u32 	%r191, [%rd73];
	add.s64 	%rd74, %rd2, %rd72;
	ld.global.u32 	%r192, [%rd74];
	mad.lo.s32 	%r193, %r192, %r191, %r288;
	ld.local.u32 	%r194, [%rd73+4];
	ld.global.u32 	%r195, [%rd74+4];
	mad.lo.s32 	%r196, %r195, %r194, %r193;
	ld.local.u32 	%r197, [%rd73+8];
	ld.global.u32 	%r198, [%rd74+8];
	mad.lo.s32 	%r199, %r198, %r197, %r196;
	ld.local.u32 	%r200, [%rd73+12];
	ld.global.u32 	%r201, [%rd74+12];
	mad.lo.s32 	%r202, %r201, %r200, %r199;
	ld.local.u32 	%r203, [%rd73+16];
	ld.global.u32 	%r204, [%rd74+16];
	mad.lo.s32 	%r205, %r204, %r203, %r202;
	ld.local.u32 	%r206, [%rd73+20];
	ld.global.u32 	%r207, [%rd74+20];
	mad.lo.s32 	%r208, %r207, %r206, %r205;
	ld.local.u32 	%r209, [%rd73+24];
	ld.global.u32 	%r210, [%rd74+24];
	mad.lo.s32 	%r211, %r210, %r209, %r208;
	ld.local.u32 	%r212, [%rd73+28];
	ld.global.u32 	%r213, [%rd74+28];
	mad.lo.s32 	%r288, %r213, %r212, %r211;
	add.s32 	%r283, %r283, 8;
$L__BB2_22:
	setp.eq.s32 	%p17, %r17, 0;
	@%p17 bra 	$L__BB2_29;
	add.s32 	%r215, %r17, -1;
	setp.lt.u32 	%p18, %r215, 3;
	@%p18 bra 	$L__BB2_25;
	mul.wide.u32 	%rd75, %r283, 4;
	add.s64 	%rd76, %rd3, %rd75;
	ld.local.u32 	%r216, [%rd76];
	add.s64 	%rd77, %rd2, %rd75;
	ld.global.u32 	%r217, [%rd77];
	mad.lo.s32 	%r218, %r217, %r216, %r288;
	ld.local.u32 	%r219, [%rd76+4];
	ld.global.u32 	%r220, [%rd77+4];
	mad.lo.s32 	%r221, %r220, %r219, %r218;
	ld.local.u32 	%r222, [%rd76+8];
	ld.global.u32 	%r223, [%rd77+8];
	mad.lo.s32 	%r224, %r223, %r222, %r221;
	ld.local.u32 	%r225, [%rd76+12];
	ld.global.u32 	%r226, [%rd77+12];
	mad.lo.s32 	%r288, %r226, %r225, %r224;
	add.s32 	%r283, %r283, 4;
$L__BB2_25:
	setp.eq.s32 	%p19, %r19, 0;
	@%p19 bra 	$L__BB2_29;
	setp.eq.s32 	%p20, %r19, 1;
	mul.wide.u32 	%rd78, %r283, 4;
	add.s64 	%rd12, %rd3, %rd78;
	ld.local.u32 	%r227, [%rd12];
	add.s64 	%rd13, %rd2, %rd78;
	ld.global.u32 	%r228, [%rd13];
	mad.lo.s32 	%r288, %r228, %r227, %r288;
	@%p20 bra 	$L__BB2_29;
	setp.eq.s32 	%p21, %r19, 2;
	ld.local.u32 	%r229, [%rd12+4];
	ld.global.u32 	%r230, [%rd13+4];
	mad.lo.s32 	%r288, %r230, %r229, %r288;
	@%p21 bra 	$L__BB2_29;
	ld.local.u32 	%r231, [%rd12+8];
	ld.global.u32 	%r232, [%rd13+8];
	mad.lo.s32 	%r288, %r232, %r231, %r288;
$L__BB2_29:
	cvt.s64.s32 	%rd87, %r288;
$L__BB2_30:
	shl.b64 	%rd79, %rd87, 2;
	add.s64 	%rd80, %rd5, %rd79;
	ld.global.f32 	%f2, [%rd80];
	setp.gt.s32 	%p22, %r62, 9;
	@%p22 bra 	$L__BB2_47;
	setp.gt.s32 	%p35, %r62, 4;
	@%p35 bra 	$L__BB2_39;
	setp.gt.s32 	%p42, %r62, 2;
	@%p42 bra 	$L__BB2_36;
	setp.eq.s32 	%p45, %r62, 1;
	@%p45 bra 	$L__BB2_63;
	setp.eq.s32 	%p46, %r62, 2;
	@%p46 bra 	$L__BB2_35;
	bra.uni 	$L__BB2_87;
$L__BB2_35:
	mul.f32 	%f151, %f1, %f2;
	bra.uni 	$L__BB2_88;
$L__BB2_36:
	setp.eq.s32 	%p43, %r62, 3;
	mov.f32 	%f151, %f1;
	@%p43 bra 	$L__BB2_88;
	setp.eq.s32 	%p44, %r62, 4;
	@%p44 bra 	$L__BB2_38;
	bra.uni 	$L__BB2_87;
$L__BB2_38:
	neg.f32 	%f151, %f1;
	bra.uni 	$L__BB2_88;
$L__BB2_39:
	setp.gt.s32 	%p36, %r62, 6;
	@%p36 bra 	$L__BB2_43;
	setp.eq.s32 	%p40, %r62, 5;
	@%p40 bra 	$L__BB2_64;
	setp.eq.s32 	%p41, %r62, 6;
	@%p41 bra 	$L__BB2_42;
	bra.uni 	$L__BB2_87;
$L__BB2_42:
	setp.eq.f32 	%p80, %f1, %f2;
	selp.f32 	%f151, 0f3F800000, 0f00000000, %p80;
	bra.uni 	$L__BB2_88;
$L__BB2_43:
	setp.eq.s32 	%p37, %r62, 7;
	@%p37 bra 	$L__BB2_65;
	setp.eq.s32 	%p38, %r62, 8;
	@%p38 bra 	$L__BB2_68;
	setp.eq.s32 	%p39, %r62, 9;
	@%p39 bra 	$L__BB2_46;
	bra.uni 	$L__BB2_87;
$L__BB2_46:
	setp.gt.f32 	%p78, %f1, 0f00000000;
	selp.f32 	%f151, %f2, 0f00000000, %p78;
	bra.uni 	$L__BB2_88;
$L__BB2_47:
	setp.gt.s32 	%p23, %r62, 13;
	@%p23 bra 	$L__BB2_55;
	setp.gt.s32 	%p30, %r62, 11;
	@%p30 bra 	$L__BB2_52;
	setp.eq.s32 	%p33, %r62, 10;
	@%p33 bra 	$L__BB2_69;
	setp.eq.s32 	%p34, %r62, 11;
	@%p34 bra 	$L__BB2_51;
	bra.uni 	$L__BB2_87;
$L__BB2_51:
	cvt.f64.f32 	%fd19, %f2;
	cvt.f64.f32 	%fd20, %f1;
	add.f64 	%fd21, %fd20, 0d3EB0C6F7A0B5ED8D;
	div.rn.f64 	%fd22, %fd19, %fd21;
	cvt.rn.f32.f64 	%f151, %fd22;
	bra.uni 	$L__BB2_88;
$L__BB2_52:
	setp.eq.s32 	%p31, %r62, 12;
	@%p31 bra 	$L__BB2_76;
	setp.eq.s32 	%p32, %r62, 13;
	@%p32 bra 	$L__BB2_54;
	bra.uni 	$L__BB2_87;
$L__BB2_54:
	rcp.rn.f32 	%f151, %f1;
	bra.uni 	$L__BB2_88;
$L__BB2_55:
	setp.gt.s32 	%p24, %r62, 15;
	@%p24 bra 	$L__BB2_59;
	setp.eq.s32 	%p28, %r62, 14;
	@%p28 bra 	$L__BB2_77;
	setp.eq.s32 	%p29, %r62, 15;
	@%p29 bra 	$L__BB2_58;
	bra.uni 	$L__BB2_87;
$L__BB2_58:
	sub.f32 	%f109, %f1, %f2;
	cvt.f64.f32 	%fd11, %f109;
	setp.lt.f64 	%p71, %fd11, 0d3F847AE147AE147B;
	sub.f32 	%f110, %f2, %f1;
	cvt.f64.f32 	%fd12, %f110;
	setp.lt.f64 	%p72, %fd12, 0d3F847AE147AE147B;
	and.pred  	%p73, %p71, %p72;
	selp.u32 	%r247, 1, 0, %p73;
	cvt.rn.f32.u32 	%f151, %r247;
	bra.uni 	$L__BB2_88;
$L__BB2_59:
	setp.eq.s32 	%p25, %r62, 16;
	@%p25 bra 	$L__BB2_78;
	setp.eq.s32 	%p26, %r62, 17;
	mov.f32 	%f151, 0f3F800000;
	@%p26 bra 	$L__BB2_79;
	setp.eq.s32 	%p27, %r62, 18;
	@%p27 bra 	$L__BB2_62;
	bra.uni 	$L__BB2_87;
$L__BB2_62:
	abs.f32 	%f31, %f1;
	mul.f32 	%f32, %f31, 0f4038AA3B;
	ex2.approx.ftz.f32 	%f33, %f32;
	add.f32 	%f34, %f33, 0f3F800000;
	rcp.approx.ftz.f32 	%f35, %f34;
	fma.rn.f32 	%f36, %f35, 0fC0000000, 0f3F800000;
	setp.ge.f32 	%p47, %f31, 0f41102CB4;
	selp.f32 	%f37, 0f3F800000, %f36, %p47;
	copysign.f32 	%f38, %f1, %f37;
	mul.f32 	%f39, %f1, %f1;
	fma.rn.f32 	%f40, %f39, 0f3C80F082, 0fBD563CAE;
	fma.rn.f32 	%f41, %f40, %f39, 0f3E085941;
	fma.rn.f32 	%f42, %f41, %f39, 0fBEAAA9ED;
	fma.rn.f32 	%f43, %f42, %f39, 0f00000000;
	fma.rn.f32 	%f44, %f43, %f1, %f1;
	setp.ge.f32 	%p48, %f31, 0f3F19999A;
	selp.f32 	%f151, %f38, %f44, %p48;
	bra.uni 	$L__BB2_88;
$L__BB2_63:
	add.f32 	%f151, %f1, %f2;
	bra.uni 	$L__BB2_88;
$L__BB2_64:
	setp.lt.f32 	%p81, %f1, %f2;
	selp.f32 	%f151, 0f3F800000, 0f00000000, %p81;
	bra.uni 	$L__BB2_88;
$L__BB2_65:
	setp.ltu.f32 	%p79, %f1, 0f00000000;
	@%p79 bra 	$L__BB2_67;
	fma.rn.f32 	%f123, %f1, 0fBBBB989D, 0f3F000000;
	cvt.sat.f32.f32 	%f124, %f123;
	mov.f32 	%f125, 0f4B400001;
	mov.f32 	%f126, 0f437C0000;
	fma.rm.f32 	%f127, %f124, %f126, %f125;
	add.f32 	%f128, %f127, 0fCB40007F;
	neg.f32 	%f129, %f128;
	fma.rn.f32 	%f130, %f1, 0fBFB8AA3B, %f129;
	fma.rn.f32 	%f131, %f1, 0fB2A57060, %f130;
	mov.b32 	%r263, %f127;
	shl.b32 	%r264, %r263, 23;
	mov.b32 	%f132, %r264;
	ex2.approx.ftz.f32 	%f133, %f131;
	mul.f32 	%f134, %f133, %f132;
	cvt.f64.f32 	%fd58, %f134;
	add.f64 	%fd59, %fd58, 0d3FF0000000000000;
	rcp.rn.f64 	%fd60, %fd59;
	cvt.rn.f32.f64 	%f151, %fd60;
	bra.uni 	$L__BB2_88;
$L__BB2_67:
	fma.rn.f32 	%f135, %f1, 0f3BBB989D, 0f3F000000;
	cvt.sat.f32.f32 	%f136, %f135;
	mov.f32 	%f137, 0f4B400001;
	mov.f32 	%f138, 0f437C0000;
	fma.rm.f32 	%f139, %f136, %f138, %f137;
	add.f32 	%f140, %f139, 0fCB40007F;
	neg.f32 	%f141, %f140;
	fma.rn.f32 	%f142, %f1, 0f3FB8AA3B, %f141;
	fma.rn.f32 	%f143, %f1, 0f32A57060, %f142;
	mov.b32 	%r265, %f139;
	shl.b32 	%r266, %r265, 23;
	mov.b32 	%f144, %r266;
	ex2.approx.ftz.f32 	%f145, %f143;
	mul.f32 	%f146, %f145, %f144;
	cvt.f64.f32 	%fd61, %f146;
	add.f64 	%fd62, %fd61, 0d3FF0000000000000;
	div.rn.f64 	%fd63, %fd61, %fd62;
	cvt.rn.f32.f64 	%f151, %fd63;
	bra.uni 	$L__BB2_88;
$L__BB2_68:
	cvt.f64.f32 	%fd56, %f1;
	max.f64 	%fd57, %fd56, 0d0000000000000000;
	cvt.rn.f32.f64 	%f151, %fd57;
	bra.uni 	$L__BB2_88;
$L__BB2_69:
	cvt.f64.f32 	%fd23, %f1;
	add.f64 	%fd66, %fd23, 0d3EB0C6F7A0B5ED8D;
	{
	.reg .b32 %temp; 
	mov.b64 	{%temp, %r289}, %fd66;
	}
	{
	.reg .b32 %temp; 
	mov.b64 	{%r290, %temp}, %fd66;
	}
	setp.gt.s32 	%p74, %r289, 1048575;
	mov.b32 	%r291, -1023;
	@%p74 bra 	$L__BB2_71;
	mul.f64 	%fd66, %fd66, 0d4350000000000000;
	{
	.reg .b32 %temp; 
	mov.b64 	{%temp, %r289}, %fd66;
	}
	{
	.reg .b32 %temp; 
	mov.b64 	{%r290, %temp}, %fd66;
	}
	mov.b32 	%r291, -1077;
$L__BB2_71:
	add.s32 	%r252, %r289, -1;
	setp.gt.u32 	%p75, %r252, 2146435070;
	@%p75 bra 	$L__BB2_75;
	shr.u32 	%r255, %r289, 20;
	add.s32 	%r292, %r291, %r255;
	and.b32  	%r256, %r289, 1048575;
	or.b32  	%r257, %r256, 1072693248;
	mov.b64 	%fd67, {%r290, %r257};
	setp.lt.u32 	%p77, %r257, 1073127583;
	@%p77 bra 	$L__BB2_74;
	{
	.reg .b32 %temp; 
	mov.b64 	{%r258, %temp}, %fd67;
	}
	{
	.reg .b32 %temp; 
	mov.b64 	{%temp, %r259}, %fd67;
	}
	add.s32 	%r260, %r259, -1048576;
	mov.b64 	%fd67, {%r258, %r260};
	add.s32 	%r292, %r292, 1;
$L__BB2_74:
	add.f64 	%fd25, %fd67, 0dBFF0000000000000;
	add.f64 	%fd26, %fd67, 0d3FF0000000000000;
	rcp.approx.ftz.f64 	%fd27, %fd26;
	neg.f64 	%fd28, %fd26;
	fma.rn.f64 	%fd29, %fd28, %fd27, 0d3FF0000000000000;
	fma.rn.f64 	%fd30, %fd29, %fd29, %fd29;
	fma.rn.f64 	%fd31, %fd30, %fd27, %fd27;
	mul.f64 	%fd32, %fd25, %fd31;
	fma.rn.f64 	%fd33, %fd25, %fd31, %fd32;
	mul.f64 	%fd34, %fd33, %fd33;
	fma.rn.f64 	%fd35, %fd34, 0d3EB1380B3AE80F1E, 0d3ED0EE258B7A8B04;
	fma.rn.f64 	%fd36, %fd35, %fd34, 0d3EF3B2669F02676F;
	fma.rn.f64 	%fd37, %fd36, %fd34, 0d3F1745CBA9AB0956;
	fma.rn.f64 	%fd38, %fd37, %fd34, 0d3F3C71C72D1B5154;
	fma.rn.f64 	%fd39, %fd38, %fd34, 0d3F624924923BE72D;
	fma.rn.f64 	%fd40, %fd39, %fd34, 0d3F8999999999A3C4;
	fma.rn.f64 	%fd41, %fd40, %fd34, 0d3FB5555555555554;
	sub.f64 	%fd42, %fd25, %fd33;
	add.f64 	%fd43, %fd42, %fd42;
	neg.f64 	%fd44, %fd33;
	fma.rn.f64 	%fd45, %fd44, %fd25, %fd43;
	mul.f64 	%fd46, %fd31, %fd45;
	mul.f64 	%fd47, %fd34, %fd41;
	fma.rn.f64 	%fd48, %fd47, %fd33, %fd46;
	xor.b32  	%r261, %r292, -2147483648;
	mov.b32 	%r262, 1127219200;
	mov.b64 	%fd49, {%r261, %r262};
	sub.f64 	%fd50, %fd49, %fd1;
	fma.rn.f64 	%fd51, %fd50, 0d3FE62E42FEFA39EF, %fd33;
	fma.rn.f64 	%fd52, %fd50, 0dBFE62E42FEFA39EF, %fd51;
	sub.f64 	%fd53, %fd52, %fd33;
	sub.f64 	%fd54, %fd48, %fd53;
	fma.rn.f64 	%fd55, %fd50, 0d3C7ABC9E3B39803F, %fd54;
	add.f64 	%fd8, %fd51, %fd55;
	cvt.rn.f32.f64 	%f151, %fd8;
	bra.uni 	$L__BB2_88;
$L__BB2_75:
	fma.rn.f64 	%fd24, %fd66, 0d7FF0000000000000, 0d7FF0000000000000;
	{
	.reg .b32 %temp; 
	mov.b64 	{%temp, %r253}, %fd66;
	}
	and.b32  	%r254, %r253, 2147483647;
	setp.eq.s32 	%p76, %r254, 0;
	selp.f64 	%fd9, 0dFFF0000000000000, %fd24, %p76;
	cvt.rn.f32.f64 	%f151, %fd9;
	bra.uni 	$L__BB2_88;
$L__BB2_76:
	fma.rn.f32 	%f112, %f1, 0f3BBB989D, 0f3F000000;
	cvt.sat.f32.f32 	%f113, %f112;
	mov.f32 	%f114, 0f4B400001;
	mov.f32 	%f115, 0f437C0000;
	fma.rm.f32 	%f116, %f113, %f115, %f114;
	add.f32 	%f117, %f116, 0fCB40007F;
	neg.f32 	%f118, %f117;
	fma.rn.f32 	%f119, %f1, 0f3FB8AA3B, %f118;
	fma.rn.f32 	%f120, %f1, 0f32A57060, %f119;
	mov.b32 	%r248, %f116;
	shl.b32 	%r249, %r248, 23;
	mov.b32 	%f121, %r249;
	ex2.approx.ftz.f32 	%f122, %f120;
	mul.f32 	%f151, %f122, %f121;
	bra.uni 	$L__BB2_88;
$L__BB2_77:
	mul.f32 	%f111, %f1, %f1;
	cvt.f64.f32 	%fd14, %f111;
	rcp.rn.f64 	%fd15, %fd14;
	neg.f64 	%fd16, %fd15;
	cvt.f64.f32 	%fd17, %f2;
	mul.f64 	%fd18, %fd16, %fd17;
	cvt.rn.f32.f64 	%f151, %fd18;
	bra.uni 	$L__BB2_88;
$L__BB2_78:
	setp.gt.f32 	%p70, %f1, %f2;
	selp.f32 	%f151, %f1, %f2, %p70;
	bra.uni 	$L__BB2_88;
$L__BB2_79:
	mul.f32 	%f46, %f2, 0f3F000000;
	cvt.rzi.f32.f32 	%f47, %f46;
	add.f32 	%f48, %f47, %f47;
	sub.f32 	%f49, %f2, %f48;
	abs.f32 	%f19, %f49;
	abs.f32 	%f20, %f1;
	setp.lt.f32 	%p49, %f20, 0f00800000;
	mul.f32 	%f50, %f20, 0f4B800000;
	selp.f32 	%f51, %f50, %f20, %p49;
	selp.f32 	%f52, 0fC1C00000, 0f00000000, %p49;
	mov.b32 	%r233, %f51;
	add.s32 	%r234, %r233, -1060439283;
	and.b32  	%r235, %r234, -8388608;
	sub.s32 	%r236, %r233, %r235;
	mov.b32 	%f53, %r236;
	cvt.rn.f32.s32 	%f54, %r235;
	fma.rn.f32 	%f55, %f54, 0f34000000, %f52;
	add.f32 	%f56, %f53, 0fBF800000;
	add.f32 	%f57, %f53, 0f3F800000;
	rcp.approx.ftz.f32 	%f58, %f57;
	add.f32 	%f59, %f56, %f56;
	mul.f32 	%f60, %f59, %f58;
	mul.f32 	%f61, %f60, %f60;
	sub.f32 	%f62, %f56, %f60;
	add.f32 	%f63, %f62, %f62;
	neg.f32 	%f64, %f60;
	fma.rn.f32 	%f65, %f64, %f56, %f63;
	mul.rn.f32 	%f66, %f58, %f65;
	fma.rn.f32 	%f67, %f61, 0f3A2C32E4, 0f3B52E7DB;
	fma.rn.f32 	%f68, %f67, %f61, 0f3C93BB73;
	fma.rn.f32 	%f69, %f68, %f61, 0f3DF6384F;
	mul.rn.f32 	%f70, %f69, %f61;
	fma.rn.f32 	%f71, %f60, 0f3FB8AA3B, %f55;
	sub.f32 	%f72, %f55, %f71;
	fma.rn.f32 	%f73, %f60, 0f3FB8AA3B, %f72;
	fma.rn.f32 	%f74, %f66, 0f3FB8AA3B, %f73;
	fma.rn.f32 	%f75, %f60, 0f32A55E34, %f74;
	mul.f32 	%f76, %f70, 0f40400000;
	fma.rn.f32 	%f77, %f76, %f66, %f75;
	fma.rn.f32 	%f78, %f70, %f60, %f77;
	add.rn.f32 	%f79, %f71, %f78;
	neg.f32 	%f80, %f71;
	add.rn.f32 	%f81, %f79, %f80;
	neg.f32 	%f82, %f81;
	add.rn.f32 	%f83, %f78, %f82;
	mul.rn.f32 	%f84, %f79, %f2;
	neg.f32 	%f85, %f84;
	fma.rn.f32 	%f86, %f79, %f2, %f85;
	fma.rn.f32 	%f87, %f83, %f2, %f86;
	cvt.rni.f32.f32 	%f88, %f84;
	sub.f32 	%f89, %f84, %f88;
	add.f32 	%f90, %f89, %f87;
	fma.rn.f32 	%f91, %f90, 0f391FCB8E, 0f3AAF85ED;
	fma.rn.f32 	%f92, %f91, %f90, 0f3C1D9856;
	fma.rn.f32 	%f93, %f92, %f90, 0f3D6357BB;
	fma.rn.f32 	%f94, %f93, %f90, 0f3E75FDEC;
	fma.rn.f32 	%f95, %f94, %f90, 0f3F317218;
	fma.rn.f32 	%f96, %f95, %f90, 0f3F800000;
	cvt.rzi.s32.f32 	%r237, %f88;
	setp.gt.f32 	%p50, %f88, 0f00000000;
	selp.b32 	%r238, 0, -2097152000, %p50;
	add.s32 	%r239, %r238, 2130706432;
	mov.b32 	%f97, %r239;
	mul.f32 	%f98, %f96, %f97;
	shl.b32 	%r240, %r237, 23;
	sub.s32 	%r241, %r240, %r238;
	mov.b32 	%f99, %r241;
	mul.f32 	%f100, %f98, %f99;
	abs.f32 	%f101, %f84;
	setp.gt.f32 	%p51, %f101, 0f43180000;
	setp.lt.f32 	%p52, %f84, 0f00000000;
	selp.f32 	%f102, 0f00000000, 0f7F800000, %p52;
	selp.f32 	%f21, %f102, %f100, %p51;
	setp.eq.f32 	%p53, %f1, 0f3F800000;
	setp.eq.f32 	%p54, %f2, 0f00000000;
	or.pred  	%p55, %p53, %p54;
	@%p55 bra 	$L__BB2_88;
	setp.num.f32 	%p56, %f20, %f20;
	abs.f32 	%f103, %f2;
	setp.num.f32 	%p57, %f103, %f103;
	and.pred  	%p58, %p56, %p57;
	@%p58 bra 	$L__BB2_82;
	add.rn.f32 	%f151, %f1, %f2;
	bra.uni 	$L__BB2_88;
$L__BB2_82:
	setp.neu.f32 	%p59, %f1, 0f00000000;
	setp.neu.f32 	%p60, %f20, 0f7F800000;
	and.pred  	%p61, %p59, %p60;
	@%p61 bra 	$L__BB2_84;
	setp.neu.f32 	%p68, %f19, 0f3F800000;
	add.f32 	%f108, %f1, %f1;
	mov.b32 	%r242, %f108;
	setp.lt.f32 	%p69, %f2, 0f00000000;
	xor.b32  	%r243, %r242, 2139095040;
	selp.b32 	%r244, %r243, %r242, %p69;
	and.b32  	%r245, %r244, 2147483647;
	selp.b32 	%r246, %r245, %r244, %p68;
	mov.b32 	%f151, %r246;
	bra.uni 	$L__BB2_88;
$L__BB2_84:
	setp.eq.f32 	%p62, %f1, 0fBF800000;
	setp.eq.f32 	%p63, %f103, 0f7F800000;
	and.pred  	%p64, %p62, %p63;
	@%p64 bra 	$L__BB2_88;
	setp.geu.f32 	%p65, %f1, 0f00000000;
	mov.f32 	%f151, %f21;
	@%p65 bra 	$L__BB2_88;
	setp.neu.f32 	%p66, %f19, 0f3F800000;
	neg.f32 	%f105, %f21;
	selp.f32 	%f106, %f21, %f105, %p66;
	cvt.rmi.f32.f32 	%f107, %f2;
	setp.neu.f32 	%p67, %f2, %f107;
	selp.f32 	%f151, 0f7FFFFFFF, %f106, %p67;
	bra.uni 	$L__BB2_88;
$L__BB2_87:
	add.f32 	%f151, %f1, %f2;
$L__BB2_88:
	add.s32 	%r276, %r276, 1;
	setp.ne.s32 	%p82, %r276, %r15;
	@%p82 bra 	$L__BB2_15;
$L__BB2_89:
	ld.param.u64 	%rd84, [_Z12reduceKernelPfPiS0_iS_S0_S0_ifii_param_0];
	cvta.to.global.u64 	%rd81, %rd84;
	mul.wide.s32 	%rd82, %r1, 4;
	add.s64 	%rd83, %rd81, %rd82;
	st.global.f32 	[%rd83], %f151;
$L__BB2_90:
	ret;

}
	// .globl	_Z9zipKernelPfPiS0_iiS_S0_S0_iS_S0_S0_ii
.visible .entry _Z9zipKernelPfPiS0_iiS_S0_S0_iS_S0_S0_ii(
	.param .u64 .ptr .align 1 _Z9zipKernelPfPiS0_iiS_S0_S0_iS_S0_S0_ii_param_0,
	.param .u64 .ptr .align 1 _Z9zipKernelPfPiS0_iiS_S0_S0_iS_S0_S0_ii_param_1,
	.param .u64 .ptr .align 1 _Z9zipKernelPfPiS0_iiS_S0_S0_iS_S0_S0_ii_param_2,
	.param .u32 _Z9zipKernelPfPiS0_iiS_S0_S0_iS_S0_S0_ii_param_3,
	.param .u32 _Z9zipKernelPfPiS0_iiS_S0_S0_iS_S0_S0_ii_param_4,
	.param .u64 .ptr .align 1 _Z9zipKernelPfPiS0_iiS_S0_S0_iS_S0_S0_ii_param_5,
	.param .u64 .ptr .align 1 _Z9zipKernelPfPiS0_iiS_S0_S0_iS_S0_S0_ii_param_6,
	.param .u64 .ptr .align 1 _Z9zipKernelPfPiS0_iiS_S0_S0_iS_S0_S0_ii_param_7,
	.param .u32 _Z9zipKernelPfPiS0_iiS_S0_S0_iS_S0_S0_ii_param_8,
	.param .u64 .ptr .align 1 _Z9zipKernelPfPiS0_iiS_S0_S0_iS_S0_S0_ii_param_9,
	.param .u64 .ptr .align 1 _Z9zipKernelPfPiS0_iiS_S0_S0_iS_S0_S0_ii_param_10,
	.param .u64 .ptr .align 1 _Z9zipKernelPfPiS0_iiS_S0_S0_iS_S0_S0_ii_param_11,
	.param .u32 _Z9zipKernelPfPiS0_iiS_S0_S0_iS_S0_S0_ii_param_12,
	.param .u32 _Z9zipKernelPfPiS0_iiS_S0_S0_iS_S0_S0_ii_param_13
)
{
	.local .align 8 .b8 	__local_depot3[120];
	.reg .b64 	%SP;
	.reg .b64 	%SPL;
	.reg .pred 	%p<143>;
	.reg .b32 	%r<683>;
	.reg .b32 	%f<149>;
	.reg .b64 	%rd<247>;
	.reg .b64 	%fd<68>;

	mov.u64 	%SPL, __local_depot3;
	ld.param.u64 	%rd83, [_Z9zipKernelPfPiS0_iiS_S0_S0_iS_S0_S0_ii_param_1];
	ld.param.u64 	%rd84, [_Z9zipKernelPfPiS0_iiS_S0_S0_iS_S0_S0_ii_param_2];
	ld.param.u32 	%r146, [_Z9zipKernelPfPiS0_iiS_S0_S0_iS_S0_S0_ii_param_3];
	ld.param.u32 	%r142, [_Z9zipKernelPfPiS0_iiS_S0_S0_iS_S0_S0_ii_param_4];
	ld.param.u64 	%rd85, [_Z9zipKernelPfPiS0_iiS_S0_S0_iS_S0_S0_ii_param_6];
	ld.param.u64 	%rd86, [_Z9zipKernelPfPiS0_iiS_S0_S0_iS_S0_S0_ii_param_7];
	ld.param.u32 	%r143, [_Z9zipKernelPfPiS0_iiS_S0_S0_iS_S0_S0_ii_param_8];
	ld.param.u64 	%rd82, [_Z9zipKernelPfPiS0_iiS_S0_S0_iS_S0_S0_ii_param_9];
	ld.param.u64 	%rd87, [_Z9zipKernelPfPiS0_iiS_S0_S0_iS_S0_S0_ii_param_10];
	ld.param.u64 	%rd88, [_Z9zipKernelPfPiS0_iiS_S0_S0_iS_S0_S0_ii_param_11];
	ld.param.u32 	%r144, [_Z9zipKernelPfPiS0_iiS_S0_S0_iS_S0_S0_ii_param_12];
	ld.param.u32 	%r145, [_Z9zipKernelPfPiS0_iiS_S0_S0_iS_S0_S0_ii_param_13];
	cvta.to.global.u64 	%rd1, %rd83;
	cvta.to.global.u64 	%rd2, %rd84;
	cvta.to.global.u64 	%rd3, %rd85;
	cvta.to.global.u64 	%rd4, %rd86;
	cvta.to.global.u64 	%rd5, %rd87;
	cvta.to.global.u64 	%rd6, %rd88;
	add.u64 	%rd7, %SPL, 0;
	add.u64 	%rd8, %SPL, 40;
	add.u64 	%rd9, %SPL, 80;
	mov.u32 	%r147, %ctaid.x;
	mov.u32 	%r148, %ntid.x;
	mov.u32 	%r149, %tid.x;
	mad.lo.s32 	%r621, %r147, %r148, %r149;
	setp.ge.s32 	%p1, %r621, %r146;
	@%p1 bra 	$L__BB3_224;
	setp.lt.s32 	%p2, %r142, 1;
	mov.b64 	%rd228, 0;
	@%p2 bra 	$L__BB3_27;
	and.b32  	%r2, %r142, 7;
	setp.lt.u32 	%p3, %r142, 8;
	mov.u32 	%r620, %r142;
	@%p3 bra 	$L__BB3_6;
	add.s32 	%r625, %r142, -4;
	and.b32  	%r150, %r142, 2147483640;
	neg.s32 	%r624, %r150;
$L__BB3_4:
	.pragma "nounroll";
	add.s32 	%r151, %r625, 3;
	mul.wide.u32 	%rd93, %r151, 4;
	add.s64 	%rd94, %rd1, %rd93;
	ld.global.u32 	%r152, [%rd94];
	div.s32 	%r153, %r621, %r152;
	mul.lo.s32 	%r154, %r153, %r152;
	sub.s32 	%r155, %r621, %r154;
	add.s64 	%rd95, %rd7, %rd93;
	st.local.u32 	[%rd95], %r155;
	add.s32 	%r156, %r625, 2;
	mul.wide.u32 	%rd96, %r156, 4;
	add.s64 	%rd97, %rd1, %rd96;
	ld.global.u32 	%r157, [%rd97];
	div.s32 	%r158, %r153, %r157;
	mul.lo.s32 	%r159, %r158, %r157;
	sub.s32 	%r160, %r153, %r159;
	add.s64 	%rd98, %rd7, %rd96;
	st.local.u32 	[%rd98], %r160;
	add.s32 	%r161, %r625, 1;
	mul.wide.u32 	%rd99, %r161, 4;
	add.s64 	%rd100, %rd1, %rd99;
	ld.global.u32 	%r162, [%rd100];
	div.s32 	%r163, %r158, %r162;
	mul.lo.s32 	%r164, %r163, %r162;
	sub.s32 	%r165, %r158, %r164;
	add.s64 	%rd101, %rd7, %rd99;
	st.local.u32 	[%rd101], %r165;
	add.s32 	%r166, %r625, -4;
	mul.wide.u32 	%rd102, %r625, 4;
	add.s64 	%rd103, %rd1, %rd102;
	ld.global.u32 	%r167, [%rd103];
	div.s32 	%r168, %r163, %r167;
	mul.lo.s32 	%r169, %r168, %r167;
	sub.s32 	%r170, %r163, %r169;
	add.s64 	%rd104, %rd7, %rd102;
	st.local.u32 	[%rd104], %r170;
	add.s32 	%r171, %r625, -1;
	mul.wide.u32 	%rd105, %r171, 4;
	add.s64 	%rd106, %rd1, %rd105;
	ld.global.u32 	%r172, [%rd106];
	div.s32 	%r173, %r168, %r172;
	mul.lo.s32 	%r174, %r173, %r172;
	sub.s32 	%r175, %r168, %r174;
	add.s64 	%rd107, %rd7, %rd105;
	st.local.u32 	[%rd107], %r175;
	add.s32 	%r176, %r625, -2;
	mul.wide.u32 	%rd108, %r176, 4;
	add.s64 	%rd109, %rd1, %rd108;
	ld.global.u32 	%r177, [%rd109];
	div.s32 	%r178, %r173, %r177;
	mul.lo.s32 	%r179, %r178, %r177;
	sub.s32 	%r180, %r173, %r179;
	add.s64 	%rd110, %rd7, %rd108;
	st.local.u32 	[%rd110], %r180;
	add.s32 	%r181, %r625, -3;
	mul.wide.u32 	%rd111, %r181, 4;
	add.s64 	%rd112, %rd1, %rd111;
	ld.global.u32 	%r182, [%rd112];
	div.s32 	%r183, %r178, %r182;
	mul.lo.s32 	%r184, %r183, %r182;
	sub.s32 	%r185, %r178, %r184;
	add.s64 	%rd113, %rd7, %rd111;
	st.local.u32 	[%rd113], %r185;
	mul.wide.u32 	%rd114, %r166, 4;
	add.s64 	%rd115, %rd1, %rd114;
	ld.global.u32 	%r186, [%rd115];
	div.s32 	%r621, %r183, %r186;
	mul.lo.s32 	%r187, %r621, %r186;
	sub.s32 	%r188, %r183, %r187;
	add.s64 	%rd116, %rd7, %rd114;
	st.local.u32 	[%rd116], %r188;
	add.s32 	%r625, %r625, -8;
	add.s32 	%r624, %r624, 8;
	setp.eq.s32 	%p4, %r624, 0;
	@%p4 bra 	$L__BB3_5;
	bra.uni 	$L__BB3_4;
$L__BB3_5:
	add.s32 	%r620, %r625, 4;
$L__BB3_6:
	setp.eq.s32 	%p5, %r2, 0;
	@%p5 bra 	$L__BB3_14;
	and.b32  	%r8, %r142, 3;
	setp.lt.u32 	%p6, %r2, 4;
	@%p6 bra 	$L__BB3_9;
	add.s32 	%r189, %r620, -1;
	mul.wide.u32 	%rd117, %r189, 4;
	add.s64 	%rd118, %rd1, %rd117;
	ld.global.u32 	%r190, [%rd118];
	div.s32 	%r191, %r621, %r190;
	mul.lo.s32 	%r192, %r191, %r190;
	sub.s32 	%r193, %r621, %r192;
	add.s64 	%rd119, %rd7, %rd117;
	st.local.u32 	[%rd119], %r193;
	add.s32 	%r194, %r620, -2;
	mul.wide.u32 	%rd120, %r194, 4;
	add.s64 	%rd121, %rd1, %rd120;
	ld.global.u32 	%r195, [%rd121];
	div.s32 	%r196, %r191, %r195;
	mul.lo.s32 	%r197, %r196, %r195;
	sub.s32 	%r198, %r191, %r197;
	add.s64 	%rd122, %rd7, %rd120;
	st.local.u32 	[%rd122], %r198;
	add.s32 	%r199, %r620, -3;
	mul.wide.u32 	%rd123, %r199, 4;
	add.s64 	%rd124, %rd1, %rd123;
	ld.global.u32 	%r200, [%rd124];
	div.s32 	%r201, %r196, %r200;
	mul.lo.s32 	%r202, %r201, %r200;
	sub.s32 	%r203, %r196, %r202;
	add.s64 	%rd125, %rd7, %rd123;
	st.local.u32 	[%rd125], %r203;
	add.s32 	%r620, %r620, -4;
	mul.wide.u32 	%rd126, %r620, 4;
	add.s64 	%rd127, %rd1, %rd126;
	ld.global.u32 	%r204, [%rd127];
	div.s32 	%r621, %r201, %r204;
	mul.lo.s32 	%r205, %r621, %r204;
	sub.s32 	%r206, %r201, %r205;
	add.s64 	%rd128, %rd7, %rd126;
	st.local.u32 	[%rd128], %r206;
$L__BB3_9:
	setp.eq.s32 	%p7, %r8, 0;
	@%p7 bra 	$L__BB3_14;
	setp.eq.s32 	%p8, %r8, 1;
	@%p8 bra 	$L__BB3_12;
	add.s32 	%r207, %r620, -1;
	mul.wide.u32 	%rd129, %r207, 4;
	add.s64 	%rd130, %rd1, %rd129;
	ld.global.u32 	%r208, [%rd130];
	div.s32 	%r209, %r621, %r208;
	mul.lo.s32 	%r210, %r209, %r208;
	sub.s32 	%r211, %r621, %r210;
	add.s64 	%rd131, %rd7, %rd129;
	st.local.u32 	[%rd131], %r211;
	add.s32 	%r620, %r620, -2;
	mul.wide.u32 	%rd132, %r620, 4;
	add.s64 	%rd133, %rd1, %rd132;
	ld.global.u32 	%r212, [%rd133];
	div.s32 	%r621, %r209, %r212;
	mul.lo.s32 	%r213, %r621, %r212;
	sub.s32 	%r214, %r209, %r213;
	add.s64 	%rd134, %rd7, %rd132;
	st.local.u32 	[%rd134], %r214;
$L__BB3_12:
	and.b32  	%r215, %r142, 1;
	setp.eq.b32 	%p9, %r215, 1;
	not.pred 	%p10, %p9;
	@%p10 bra 	$L__BB3_14;
	add.s32 	%r216, %r620, -1;
	mul.wide.u32 	%rd135, %r216, 4;
	add.s64 	%rd136, %rd1, %rd135;
	ld.global.u32 	%r217, [%rd136];
	rem.s32 	%r218, %r621, %r217;
	add.s64 	%rd137, %rd7, %rd135;
	st.local.u32 	[%rd137], %r218;
$L__BB3_14:
	and.b32  	%r17, %r142, 15;
	setp.lt.u32 	%p11, %r142, 16;
	mov.b32 	%r628, 0;
	mov.u32 	%r638, %r628;
	@%p11 bra 	$L__BB3_17;
	and.b32  	%r628, %r142, 2147483632;
	neg.s32 	%r639, %r628;
	add.s64 	%rd230, %rd7, 32;
	add.s64 	%rd229, %rd2, 32;
	mov.b32 	%r638, 0;
$L__BB3_16:
	.pragma "nounroll";
	ld.local.v2.u32 	{%r222, %r223}, [%rd230+-32];
	ld.global.u32 	%r224, [%rd229+-32];
	mad.lo.s32 	%r225, %r224, %r222, %r638;
	ld.global.u32 	%r226, [%rd229+-28];
	mad.lo.s32 	%r227, %r226, %r223, %r225;
	ld.local.v2.u32 	{%r228, %r229}, [%rd230+-24];
	ld.global.u32 	%r230, [%rd229+-24];
	mad.lo.s32 	%r231, %r230, %r228, %r227;
	ld.global.u32 	%r232, [%rd229+-20];
	mad.lo.s32 	%r233, %r232, %r229, %r231;
	ld.local.v2.u32 	{%r234, %r235}, [%rd230+-16];
	ld.global.u32 	%r236, [%rd229+-16];
	mad.lo.s32 	%r237, %r236, %r234, %r233;
	ld.global.u32 	%r238, [%rd229+-12];
	mad.lo.s32 	%r239, %r238, %r235, %r237;
	ld.local.v2.u32 	{%r240, %r241}, [%rd230+-8];
	ld.global.u32 	%r242, [%rd229+-8];
	mad.lo.s32 	%r243, %r242, %r240, %r239;
	ld.global.u32 	%r244, [%rd229+-4];
	mad.lo.s32 	%r245, %r244, %r241, %r243;
	ld.local.v2.u32 	{%r246, %r247}, [%rd230];
	ld.global.u32 	%r248, [%rd229];
	mad.lo.s32 	%r249, %r248, %r246, %r245;
	ld.global.u32 	%r250, [%rd229+4];
	mad.lo.s32 	%r251, %r250, %r247, %r249;
	ld.local.v2.u32 	{%r252, %r253}, [%rd230+8];
	ld.global.u32 	%r254, [%rd229+8];
	mad.lo.s32 	%r255, %r254, %r252, %r251;
	ld.global.u32 	%r256, [%rd229+12];
	mad.lo.s32 	%r257, %r256, %r253, %r255;
	ld.local.v2.u32 	{%r258, %r259}, [%rd230+16];
	ld.global.u32 	%r260, [%rd229+16];
	mad.lo.s32 	%r261, %r260, %r258, %r257;
	ld.global.u32 	%r262, [%rd229+20];
	mad.lo.s32 	%r263, %r262, %r259, %r261;
	ld.local.v2.u32 	{%r264, %r265}, [%rd230+24];
	ld.global.u32 	%r266, [%rd229+24];
	mad.lo.s32 	%r267, %r266, %r264, %r263;
	ld.global.u32 	%r268, [%rd229+28];
	mad.lo.s32 	%r638, %r268, %r265, %r267;
	add.s32 	%r639, %r639, 16;
	add.s64 	%rd230, %rd230, 64;
	add.s64 	%rd229, %rd229, 64;
	setp.eq.s32 	%p12, %r639, 0;
	@%p12 bra 	$L__BB3_17;
	bra.uni 	$L__BB3_16;
$L__BB3_17:
	setp.eq.s32 	%p13, %r17, 0;
	@%p13 bra 	$L__BB3_26;
	setp.lt.u32 	%p14, %r17, 8;
	@%p14 bra 	$L__BB3_20;
	mul.wide.u32 	%rd138, %r628, 4;
	add.s64 	%rd139, %rd7, %rd138;
	ld.local.u32 	%r270, [%rd139];
	add.s64 	%rd140, %rd2, %rd138;
	ld.global.u32 	%r271, [%rd140];
	mad.lo.s32 	%r272, %r271, %r270, %r638;
	ld.local.u32 	%r273, [%rd139+4];
	ld.global.u32 	%r274, [%rd140+4];
	mad.lo.s32 	%r275, %r274, %r273, %r272;
	ld.local.u32 	%r276, [%rd139+8];
	ld.global.u32 	%r277, [%rd140+8];
	mad.lo.s32 	%r278, %r277, %r276, %r275;
	ld.local.u32 	%r279, [%rd139+12];
	ld.global.u32 	%r280, [%rd140+12];
	mad.lo.s32 	%r281, %r280, %r279, %r278;
	ld.local.u32 	%r282, [%rd139+16];
	ld.global.u32 	%r283, [%rd140+16];
	mad.lo.s32 	%r284, %r283, %r282, %r281;
	ld.local.u32 	%r285, [%rd139+20];
	ld.global.u32 	%r286, [%rd140+20];
	mad.lo.s32 	%r287, %r286, %r285, %r284;
	ld.local.u32 	%r288, [%rd139+24];
	ld.global.u32 	%r289, [%rd140+24];
	mad.lo.s32 	%r290, %r289, %r288, %r287;
	ld.local.u32 	%r291, [%rd139+28];
	ld.global.u32 	%r292, [%rd140+28];
	mad.lo.s32 	%r638, %r292, %r291, %r290;
	add.s32 	%r628, %r628, 8;
$L__BB3_20:
	setp.eq.s32 	%p15, %r2, 0;
	@%p15 bra 	$L__BB3_26;
	and.b32  	%r34, %r142, 3;
	setp.lt.u32 	%p16, %r2, 4;
	@%p16 bra 	$L__BB3_23;
	mul.wide.u32 	%rd141, %r628, 4;
	add.s64 	%rd142, %rd7, %rd141;
	ld.local.u32 	%r294, [%rd142];
	add.s64 	%rd143, %rd2, %rd141;
	ld.global.u32 	%r295, [%rd143];
	mad.lo.s32 	%r296, %r295, %r294, %r638;
	ld.local.u32 	%r297, [%rd142+4];
	ld.global.u32 	%r298, [%rd143+4];
	mad.lo.s32 	%r299, %r298, %r297, %r296;
	ld.local.u32 	%r300, [%rd142+8];
	ld.global.u32 	%r301, [%rd143+8];
	mad.lo.s32 	%r302, %r301, %r300, %r299;
	ld.local.u32 	%r303, [%rd142+12];
	ld.global.u32 	%r304, [%rd143+12];
	mad.lo.s32 	%r638, %r304, %r303, %r302;
	add.s32 	%r628, %r628, 4;
$L__BB3_23:
	setp.eq.s32 	%p17, %r34, 0;
	@%p17 bra 	$L__BB3_26;
	mul.wide.u32 	%rd144, %r628, 4;
	add.s64 	%rd227, %rd2, %rd144;
	add.s64 	%rd226, %rd7, %rd144;
	neg.s32 	%r636, %r34;
$L__BB3_25:
	.pragma "nounroll";
	ld.local.u32 	%r305, [%rd226];
	ld.global.u32 	%r306, [%rd227];
	mad.lo.s32 	%r638, %r306, %r305, %r638;
	add.s64 	%rd227, %rd227, 4;
	add.s64 	%rd226, %rd226, 4;
	add.s32 	%r636, %r636, 1;
	setp.ne.s32 	%p18, %r636, 0;
	@%p18 bra 	$L__BB3_25;
$L__BB3_26:
	cvt.s64.s32 	%rd228, %r638;
$L__BB3_27:
	setp.lt.s32 	%p19, %r143, 1;
	mov.b64 	%rd236, 0;
	@%p19 bra 	$L__BB3_73;
	sub.s32 	%r46, %r142, %r143;
	and.b32  	%r47, %r143, 7;
	setp.lt.u32 	%p20, %r143, 8;
	mov.b32 	%r641, 0;
	@%p20 bra 	$L__BB3_32;
	and.b32  	%r641, %r143, 2147483640;
	neg.s32 	%r645, %r641;
	add.s64 	%rd233, %rd3, 16;
	add.s64 	%rd232, %rd8, 16;
	mul.wide.s32 	%rd146, %r46, 4;
	add.s64 	%rd147, %rd146, %rd7;
	add.s64 	%rd231, %rd147, 16;
	mov.u32 	%r644, %r46;
$L__BB3_30:
	.pragma "nounroll";
	ld.global.u32 	%r308, [%rd233+-16];
	setp.lt.s32 	%p21, %r308, 2;
	@%p21 bra 	$L__BB3_78;
	mul.wide.s32 	%rd148, %r644, 4;
	add.s64 	%rd149, %rd7, %rd148;
	ld.local.u32 	%r310, [%rd149];
	st.local.u32 	[%rd232+-16], %r310;
	bra.uni 	$L__BB3_79;
$L__BB3_32:
	setp.eq.s32 	%p30, %r47, 0;
	@%p30 bra 	$L__BB3_60;
	and.b32  	%r55, %r143, 3;
	setp.lt.u32 	%p31, %r47, 4;
	@%p31 bra 	$L__BB3_47;
	mul.wide.u32 	%rd150, %r641, 4;
	add.s64 	%rd27, %rd3, %rd150;
	ld.global.u32 	%r332, [%rd27];
	setp.gt.s32 	%p32, %r332, 1;
	add.s64 	%rd28, %rd8, %rd150;
	@%p32 bra 	$L__BB3_36;
	mov.b32 	%r333, 0;
	st.local.u32 	[%rd28], %r333;
	bra.uni 	$L__BB3_37;
$L__BB3_36:
	add.s32 	%r334, %r46, %r641;
	mul.wide.s32 	%rd151, %r334, 4;
	add.s64 	%rd152, %rd7, %rd151;
	ld.local.u32 	%r335, [%rd152];
	st.local.u32 	[%rd28], %r335;
$L__BB3_37:
	ld.global.u32 	%r336, [%rd27+4];
	setp.gt.s32 	%p33, %r336, 1;
	cvt.u64.u32 	%rd153, %r641;
	cvt.s64.s32 	%rd154, %r46;
	add.s64 	%rd155, %rd154, %rd153;
	shl.b64 	%rd156, %rd155, 2;
	add.s64 	%rd29, %rd7, %rd156;
	@%p33 bra 	$L__BB3_39;
	mov.b32 	%r337, 0;
	st.local.u32 	[%rd28+4], %r337;
	bra.uni 	$L__BB3_40;
$L__BB3_39:
	ld.local.u32 	%r338, [%rd29+4];
	st.local.u32 	[%rd28+4], %r338;
$L__BB3_40:
	ld.global.u32 	%r339, [%rd27+8];
	setp.gt.s32 	%p34, %r339, 1;
	@%p34 bra 	$L__BB3_42;
	mov.b32 	%r340, 0;
	st.local.u32 	[%rd28+8], %r340;
	bra.uni 	$L__BB3_43;
$L__BB3_42:
	ld.local.u32 	%r341, [%rd29+8];
	st.local.u32 	[%rd28+8], %r341;
$L__BB3_43:
	ld.global.u32 	%r342, [%rd27+12];
	setp.gt.s32 	%p35, %r342, 1;
	@%p35 bra 	$L__BB3_45;
	mov.b32 	%r343, 0;
	st.local.u32 	[%rd28+12], %r343;
	bra.uni 	$L__BB3_46;
$L__BB3_45:
	ld.local.u32 	%r344, [%rd29+12];
	st.local.u32 	[%rd28+12], %r344;
$L__BB3_46:
	add.s32 	%r641, %r641, 4;
$L__BB3_47:
	setp.eq.s32 	%p36, %r55, 0;
	@%p36 bra 	$L__BB3_60;
	setp.eq.s32 	%p37, %r55, 1;
	@%p37 bra 	$L__BB3_56;
	mul.wide.u32 	%rd157, %r641, 4;
	add.s64 	%rd30, %rd3, %rd157;
	ld.global.u32 	%r345, [%rd30];
	setp.gt.s32 	%p38, %r345, 1;
	add.s64 	%rd31, %rd8, %rd157;
	@%p38 bra 	$L__BB3_51;
	mov.b32 	%r346, 0;
	st.local.u32 	[%rd31], %r346;
	bra.uni 	$L__BB3_52;
$L__BB3_51:
	add.s32 	%r347, %r46, %r641;
	mul.wide.s32 	%rd158, %r347, 4;
	add.s64 	%rd159, %rd7, %rd158;
	ld.local.u32 	%r348, [%rd159];
	st.local.u32 	[%rd31], %r348;
$L__BB3_52:
	ld.global.u32 	%r349, [%rd30+4];
	setp.gt.s32 	%p39, %r349, 1;
	@%p39 bra 	$L__BB3_54;
	mov.b32 	%r350, 0;
	st.local.u32 	[%rd31+4], %r350;
	bra.uni 	$L__BB3_55;
$L__BB3_54:
	cvt.s64.s32 	%rd160, %r46;
	cvt.u64.u32 	%rd161, %r641;
	add.s64 	%rd162, %rd160, %rd161;
	shl.b64 	%rd163, %rd162, 2;
	add.s64 	%rd164, %rd7, %rd163;
	ld.local.u32 	%r351, [%rd164+4];
	st.local.u32 	[%rd31+4], %r351;
$L__BB3_55:
	add.s32 	%r641, %r641, 2;
$L__BB3_56:
	and.b32  	%r352, %r143, 1;
	setp.eq.b32 	%p40, %r352, 1;
	not.pred 	%p41, %p40;
	@%p41 bra 	$L__BB3_60;
	mul.wide.u32 	%rd165, %r641, 4;
	add.s64 	%rd166, %rd3, %rd165;
	ld.global.u32 	%r353, [%rd166];
	setp.gt.s32 	%p42, %r353, 1;
	@%p42 bra 	$L__BB3_59;
	add.s64 	%rd168, %rd8, %rd165;
	mov.b32 	%r354, 0;
	st.local.u32 	[%rd168], %r354;
	bra.uni 	$L__BB3_60;
$L__BB3_59:
	add.s32 	%r355, %r46, %r641;
	mul.wide.s32 	%rd169, %r355, 4;
	add.s64 	%rd170, %rd7, %rd169;
	ld.local.u32 	%r356, [%rd170];
	add.s64 	%rd172, %rd8, %rd165;
	st.local.u32 	[%rd172], %r356;
$L__BB3_60:
	and.b32  	%r60, %r143, 15;
	setp.lt.u32 	%p43, %r143, 16;
	mov.b32 	%r647, 0;
	mov.u32 	%r657, %r647;
	@%p43 bra 	$L__BB3_63;
	and.b32  	%r647, %r143, 2147483632;
	neg.s32 	%r658, %r647;
	add.s64 	%rd238, %rd8, 32;
	add.s64 	%rd237, %rd4, 32;
	mov.b32 	%r657, 0;
$L__BB3_62:
	.pragma "nounroll";
	ld.local.v2.u32 	{%r360, %r361}, [%rd238+-32];
	ld.global.u32 	%r362, [%rd237+-32];
	mad.lo.s32 	%r363, %r362, %r360, %r657;
	ld.global.u32 	%r364, [%rd237+-28];
	mad.lo.s32 	%r365, %r364, %r361, %r363;
	ld.local.v2.u32 	{%r366, %r367}, [%rd238+-24];
	ld.global.u32 	%r368, [%rd237+-24];
	mad.lo.s32 	%r369, %r368, %r366, %r365;
	ld.global.u32 	%r370, [%rd237+-20];
	mad.lo.s32 	%r371, %r370, %r367, %r369;
	ld.local.v2.u32 	{%r372, %r373}, [%rd238+-16];
	ld.global.u32 	%r374, [%rd237+-16];
	mad.lo.s32 	%r375, %r374, %r372, %r371;
	ld.global.u32 	%r376, [%rd237+-12];
	mad.lo.s32 	%r377, %r376, %r373, %r375;
	ld.local.v2.u32 	{%r378, %r379}, [%rd238+-8];
	ld.global.u32 	%r380, [%rd237+-8];
	mad.lo.s32 	%r381, %r380, %r378, %r377;
	ld.global.u32 	%r382, [%rd237+-4];
	mad.lo.s32 	%r383, %r382, %r379, %r381;
	ld.local.v2.u32 	{%r384, %r385}, [%rd238];
	ld.global.u32 	%r386, [%rd237];
	mad.lo.s32 	%r387, %r386, %r384, %r383;
	ld.global.u32 	%r388, [%rd237+4];
	mad.lo.s32 	%r389, %r388, %r385, %r387;
	ld.local.v2.u32 	{%r390, %r391}, [%rd238+8];
	ld.global.u32 	%r392, [%rd237+8];
	mad.lo.s32 	%r393, %r392, %r390, %r389;
	ld.global.u32 	%r394, [%rd237+12];
	mad.lo.s32 	%r395, %r394, %r391, %r393;
	ld.local.v2.u32 	{%r396, %r397}, [%rd238+16];
	ld.global.u32 	%r398, [%rd237+16];
	mad.lo.s32 	%r399, %r398, %r396, %r395;
	ld.global.u32 	%r400, [%rd237+20];
	mad.lo.s32 	%r401, %r400, %r397, %r399;
	ld.local.v2.u32 	{%r402, %r403}, [%rd238+24];
	ld.global.u32 	%r404, [%rd237+24];
	mad.lo.s32 	%r405, %r404, %r402, %r401;
	ld.global.u32 	%r406, [%rd237+28];
	mad.lo.s32 	%r657, %r406, %r403, %r405;
	add.s32 	%r658, %r658, 16;
	add.s64 	%rd238, %rd238, 64;
	add.s64 	%rd237, %rd237, 64;
	setp.eq.s32 	%p44, %r658, 0;
	@%p44 bra 	$L__BB3_63;
	bra.uni 	$L__BB3_62;
$L__BB3_63:
	setp.eq.s32 	%p45, %r60, 0;
	@%p45 bra 	$L__BB3_72;
	setp.lt.u32 	%p46, %r60, 8;
	@%p46 bra 	$L__BB3_66;
	mul.wide.u32 	%rd173, %r647, 4;
	add.s64 	%rd174, %rd8, %rd173;
	ld.local.u32 	%r408, [%rd174];
	add.s64 	%rd175, %rd4, %rd173;
	ld.global.u32 	%r409, [%rd175];
	mad.lo.s32 	%r410, %r409, %r408, %r657;
	ld.local.u32 	%r411, [%rd174+4];
	ld.global.u32 	%r412, [%rd175+4];
	mad.lo.s32 	%r413, %r412, %r411, %r410;
	ld.local.u32 	%r414, [%rd174+8];
	ld.global.u32 	%r415, [%rd175+8];
	mad.lo.s32 	%r416, %r415, %r414, %r413;
	ld.local.u32 	%r417, [%rd174+12];
	ld.global.u32 	%r418, [%rd175+12];
	mad.lo.s32 	%r419, %r418, %r417, %r416;
	ld.local.u32 	%r420, [%rd174+16];
	ld.global.u32 	%r421, [%rd175+16];
	mad.lo.s32 	%r422, %r421, %r420, %r419;
	ld.local.u32 	%r423, [%rd174+20];
	ld.global.u32 	%r424, [%rd175+20];
	mad.lo.s32 	%r425, %r424, %r423, %r422;
	ld.local.u32 	%r426, [%rd174+24];
	ld.global.u32 	%r427, [%rd175+24];
	mad.lo.s32 	%r428, %r427, %r426, %r425;
	ld.local.u32 	%r429, [%rd174+28];
	ld.global.u32 	%r430, [%rd175+28];
	mad.lo.s32 	%r657, %r430, %r429, %r428;
	add.s32 	%r647, %r647, 8;
$L__BB3_66:
	setp.eq.s32 	%p47, %r47, 0;
	@%p47 bra 	$L__BB3_72;
	and.b32  	%r75, %r143, 3;
	setp.lt.u32 	%p48, %r47, 4;
	@%p48 bra 	$L__BB3_69;
	mul.wide.u32 	%rd176, %r647, 4;
	add.s64 	%rd177, %rd8, %rd176;
	ld.local.u32 	%r432, [%rd177];
	add.s64 	%rd178, %rd4, %rd176;
	ld.global.u32 	%r433, [%rd178];
	mad.lo.s32 	%r434, %r433, %r432, %r657;
	ld.local.u32 	%r435, [%rd177+4];
	ld.global.u32 	%r436, [%rd178+4];
	mad.lo.s32 	%r437, %r436, %r435, %r434;
	ld.local.u32 	%r438, [%rd177+8];
	ld.global.u32 	%r439, [%rd178+8];
	mad.lo.s32 	%r440, %r439, %r438, %r437;
	ld.local.u32 	%r441, [%rd177+12];
	ld.global.u32 	%r442, [%rd178+12];
	mad.lo.s32 	%r657, %r442, %r441, %r440;
	add.s32 	%r647, %r647, 4;
$L__BB3_69:
	setp.eq.s32 	%p49, %r75, 0;
	@%p49 bra 	$L__BB3_72;
	mul.wide.u32 	%rd179, %r647, 4;
	add.s64 	%rd235, %rd4, %rd179;
	add.s64 	%rd234, %rd8, %rd179;
	neg.s32 	%r655, %r75;
$L__BB3_71:
	.pragma "nounroll";
	ld.local.u32 	%r443, [%rd234];
	ld.global.u32 	%r444, [%rd235];
	mad.lo.s32 	%r657, %r444, %r443, %r657;
	add.s64 	%rd235, %rd235, 4;
	add.s64 	%rd234, %rd234, 4;
	add.s32 	%r655, %r655, 1;
	setp.ne.s32 	%p50, %r655, 0;
	@%p50 bra 	$L__BB3_71;
$L__BB3_72:
	cvt.s64.s32 	%rd236, %r657;
$L__BB3_73:
	setp.lt.s32 	%p51, %r144, 1;
	mov.b64 	%rd246, 0;
	@%p51 bra 	$L__BB3_142;
	sub.s32 	%r87, %r142, %r144;
	and.b32  	%r88, %r144, 7;
	setp.lt.u32 	%p52, %r144, 8;
	mov.b32 	%r660, 0;
	@%p52 bra 	$L__BB3_101;
	and.b32  	%r660, %r144, 2147483640;
	neg.s32 	%r664, %r660;
	add.s64 	%rd241, %rd5, 16;
	add.s64 	%rd240, %rd9, 16;
	mul.wide.s32 	%rd181, %r87, 4;
	add.s64 	%rd182, %rd181, %rd7;
	add.s64 	%rd239, %rd182, 16;
	mov.u32 	%r663, %r87;
$L__BB3_76:
	.pragma "nounroll";
	ld.global.u32 	%r446, [%rd241+-16];
	setp.lt.s32 	%p53, %r446, 2;
	@%p53 bra 	$L__BB3_147;
	mul.wide.s32 	%rd183, %r663, 4;
	add.s64 	%rd184, %rd7, %rd183;
	ld.local.u32 	%r448, [%rd184];
	st.local.u32 	[%rd240+-16], %r448;
	bra.uni 	$L__BB3_148;
$L__BB3_78:
	mov.b32 	%r309, 0;
	st.local.u32 	[%rd232+-16], %r309;
$L__BB3_79:
	ld.global.u32 	%r311, [%rd233+-12];
	setp.gt.s32 	%p22, %r311, 1;
	@%p22 bra 	$L__BB3_81;
	mov.b32 	%r312, 0;
	st.local.u32 	[%rd232+-12], %r312;
	bra.uni 	$L__BB3_82;
$L__BB3_81:
	ld.local.u32 	%r313, [%rd231+-12];
	st.local.u32 	[%rd232+-12], %r313;
$L__BB3_82:
	ld.global.u32 	%r314, [%rd233+-8];
	setp.gt.s32 	%p23, %r314, 1;
	@%p23 bra 	$L__BB3_84;
	mov.b32 	%r315, 0;
	st.local.u32 	[%rd232+-8], %r315;
	bra.uni 	$L__BB3_85;
$L__BB3_84:
	ld.local.u32 	%r316, [%rd231+-8];
	st.local.u32 	[%rd232+-8], %r316;
$L__BB3_85:
	ld.global.u32 	%r317, [%rd233+-4];
	setp.gt.s32 	%p24, %r317, 1;
	@%p24 bra 	$L__BB3_87;
	mov.b32 	%r318, 0;
	st.local.u32 	[%rd232+-4], %r318;
	bra.uni 	$L__BB3_88;
$L__BB3_87:
	ld.local.u32 	%r319, [%rd231+-4];
	st.local.u32 	[%rd232+-4], %r319;
$L__BB3_88:
	ld.global.u32 	%r320, [%rd233];
	setp.gt.s32 	%p25, %r320, 1;
	@%p25 bra 	$L__BB3_90;
	mov.b32 	%r321, 0;
	st.local.u32 	[%rd232], %r321;
	bra.uni 	$L__BB3_91;
$L__BB3_90:
	ld.local.u32 	%r322, [%rd231];
	st.local.u32 	[%rd232], %r322;
$L__BB3_91:
	ld.global.u32 	%r323, [%rd233+4];
	setp.gt.s32 	%p26, %r323, 1;
	@%p26 bra 	$L__BB3_93;
	mov.b32 	%r324, 0;
	st.local.u32 	[%rd232+4], %r324;
	bra.uni 	$L__BB3_94;
$L__BB3_93:
	ld.local.u32 	%r325, [%rd231+4];
	st.local.u32 	[%rd232+4], %r325;
$L__BB3_94:
	ld.global.u32 	%r326, [%rd233+8];
	setp.gt.s32 	%p27, %r326, 1;
	@%p27 bra 	$L__BB3_96;
	mov.b32 	%r327, 0;
	st.local.u32 	[%rd232+8], %r327;
	bra.uni 	$L__BB3_97;
$L__BB3_96:
	ld.local.u32 	%r328, [%rd231+8];
	st.local.u32 	[%rd232+8], %r328;
$L__BB3_97:
	ld.global.u32 	%r329, [%rd233+12];
	setp.gt.s32 	%p28, %r329, 1;
	@%p28 bra 	$L__BB3_99;
	mov.b32 	%r330, 0;
	st.local.u32 	[%rd232+12], %r330;
	bra.uni 	$L__BB3_100;
$L__BB3_99:
	ld.local.u32 	%r331, [%rd231+12];
	st.local.u32 	[%rd232+12], %r331;
$L__BB3_100:
	add.s32 	%r645, %r645, 8;
	add.s32 	%r644, %r644, 8;
	add.s64 	%rd233, %rd233, 32;
	add.s64 	%rd232, %rd232, 32;
	add.s64 	%rd231, %rd231, 32;
	setp.eq.s32 	%p29, %r645, 0;
	@%p29 bra 	$L__BB3_32;
	bra.uni 	$L__BB3_30;
$L__BB3_101:
	setp.eq.s32 	%p62, %r88, 0;
	@%p62 bra 	$L__BB3_129;
	and.b32  	%r96, %r144, 3;
	setp.lt.u32 	%p63, %r88, 4;
	@%p63 bra 	$L__BB3_116;
	mul.wide.u32 	%rd185, %r660, 4;
	add.s64 	%rd55, %rd5, %rd185;
	ld.global.u32 	%r470, [%rd55];
	setp.gt.s32 	%p64, %r470, 1;
	add.s64 	%rd56, %rd9, %rd185;
	@%p64 bra 	$L__BB3_105;
	mov.b32 	%r471, 0;
	st.local.u32 	[%rd56], %r471;
	bra.uni 	$L__BB3_106;
$L__BB3_105:
	add.s32 	%r472, %r87, %r660;
	mul.wide.s32 	%rd186, %r472, 4;
	add.s64 	%rd187, %rd7, %rd186;
	ld.local.u32 	%r473, [%rd187];
	st.local.u32 	[%rd56], %r473;
$L__BB3_106:
	ld.global.u32 	%r474, [%rd55+4];
	setp.gt.s32 	%p65, %r474, 1;
	cvt.u64.u32 	%rd188, %r660;
	cvt.s64.s32 	%rd189, %r87;
	add.s64 	%rd190, %rd189, %rd188;
	shl.b64 	%rd191, %rd190, 2;
	add.s64 	%rd57, %rd7, %rd191;
	@%p65 bra 	$L__BB3_108;
	mov.b32 	%r475, 0;
	st.local.u32 	[%rd56+4], %r475;
	bra.uni 	$L__BB3_109;
$L__BB3_108:
	ld.local.u32 	%r476, [%rd57+4];
	st.local.u32 	[%rd56+4], %r476;
$L__BB3_109:
	ld.global.u32 	%r477, [%rd55+8];
	setp.gt.s32 	%p66, %r477, 1;
	@%p66 bra 	$L__BB3_111;
	mov.b32 	%r478, 0;
	st.local.u32 	[%rd56+8], %r478;
	bra.uni 	$L__BB3_112;
$L__BB3_111:
	ld.local.u32 	%r479, [%rd57+8];
	st.local.u32 	[%rd56+8], %r479;
$L__BB3_112:
	ld.global.u32 	%r480, [%rd55+12];
	setp.gt.s32 	%p67, %r480, 1;
	@%p67 bra 	$L__BB3_114;
	mov.b32 	%r481, 0;
	st.local.u32 	[%rd56+12], %r481;
	bra.uni 	$L__BB3_115;
$L__BB3_114:
	ld.local.u32 	%r482, [%rd57+12];
	st.local.u32 	[%rd56+12], %r482;
$L__BB3_115:
	add.s32 	%r660, %r660, 4;
$L__BB3_116:
	setp.eq.s32 	%p68, %r96, 0;
	@%p68 bra 	$L__BB3_129;
	setp.eq.s32 	%p69, %r96, 1;
	@%p69 bra 	$L__BB3_125;
	mul.wide.u32 	%rd192, %r660, 4;
	add.s64 	%rd58, %rd5, %rd192;
	ld.global.u32 	%r483, [%rd58];
	setp.gt.s32 	%p70, %r483, 1;
	add.s64 	%rd59, %rd9, %rd192;
	@%p70 bra 	$L__BB3_120;
	mov.b32 	%r484, 0;
	st.local.u32 	[%rd59], %r484;
	bra.uni 	$L__BB3_121;
$L__BB3_120:
	add.s32 	%r485, %r87, %r660;
	mul.wide.s32 	%rd193, %r485, 4;
	add.s64 	%rd194, %rd7, %rd193;
	ld.local.u32 	%r486, [%rd194];
	st.local.u32 	[%rd59], %r486;
$L__BB3_121:
	ld.global.u32 	%r487, [%rd58+4];
	setp.gt.s32 	%p71, %r487, 1;
	@%p71 bra 	$L__BB3_123;
	mov.b32 	%r488, 0;
	st.local.u32 	[%rd59+4], %r488;
	bra.uni 	$L__BB3_124;
$L__BB3_123:
	cvt.s64.s32 	%rd195, %r87;
	cvt.u64.u32 	%rd196, %r660;
	add.s64 	%rd197, %rd195, %rd196;
	shl.b64 	%rd198, %rd197, 2;
	add.s64 	%rd199, %rd7, %rd198;
	ld.local.u32 	%r489, [%rd199+4];
	st.local.u32 	[%rd59+4], %r489;
$L__BB3_124:
	add.s32 	%r660, %r660, 2;
$L__BB3_125:
	and.b32  	%r490, %r144, 1;
	setp.eq.b32 	%p72, %r490, 1;
	not.pred 	%p73, %p72;
	@%p73 bra 	$L__BB3_129;
	mul.wide.u32 	%rd200, %r660, 4;
	add.s64 	%rd201, %rd5, %rd200;
	ld.global.u32 	%r491, [%rd201];
	setp.gt.s32 	%p74, %r491, 1;
	@%p74 bra 	$L__BB3_128;
	add.s64 	%rd203, %rd9, %rd200;
	mov.b32 	%r492, 0;
	st.local.u32 	[%rd203], %r492;
	bra.uni 	$L__BB3_129;
$L__BB3_128:
	add.s32 	%r493, %r87, %r660;
	mul.wide.s32 	%rd204, %r493, 4;
	add.s64 	%rd205, %rd7, %rd204;
	ld.local.u32 	%r494, [%rd205];
	add.s64 	%rd207, %rd9, %rd200;
	st.local.u32 	[%rd207], %r494;
$L__BB3_129:
	and.b32  	%r101, %r144, 15;
	setp.lt.u32 	%p75, %r144, 16;
	mov.b32 	%r668, 0;
	mov.u32 	%r678, %r668;
	@%p75 bra 	$L__BB3_132;
	and.b32  	%r668, %r144, 2147483632;
	neg.s32 	%r665, %r668;
	add.s64 	%rd243, %rd9, 32;
	add.s64 	%rd242, %rd6, 32;
	mov.b32 	%r678, 0;
$L__BB3_131:
	.pragma "nounroll";
	ld.local.v2.u32 	{%r498, %r499}, [%rd243+-32];
	ld.global.u32 	%r500, [%rd242+-32];
	mad.lo.s32 	%r501, %r500, %r498, %r678;
	ld.global.u32 	%r502, [%rd242+-28];
	mad.lo.s32 	%r503, %r502, %r499, %r501;
	ld.local.v2.u32 	{%r504, %r505}, [%rd243+-24];
	ld.global.u32 	%r506, [%rd242+-24];
	mad.lo.s32 	%r507, %r506, %r504, %r503;
	ld.global.u32 	%r508, [%rd242+-20];
	mad.lo.s32 	%r509, %r508, %r505, %r507;
	ld.local.v2.u32 	{%r510, %r511}, [%rd243+-16];
	ld.global.u32 	%r512, [%rd242+-16];
	mad.lo.s32 	%r513, %r512, %r510, %r509;
	ld.global.u32 	%r514, [%rd242+-12];
	mad.lo.s32 	%r515, %r514, %r511, %r513;
	ld.local.v2.u32 	{%r516, %r517}, [%rd243+-8];
	ld.global.u32 	%r518, [%rd242+-8];
	mad.lo.s32 	%r519, %r518, %r516, %r515;
	ld.global.u32 	%r520, [%rd242+-4];
	mad.lo.s32 	%r521, %r520, %r517, %r519;
	ld.local.v2.u32 	{%r522, %r523}, [%rd243];
	ld.global.u32 	%r524, [%rd242];
	mad.lo.s32 	%r525, %r524, %r522, %r521;
	ld.global.u32 	%r526, [%rd242+4];
	mad.lo.s32 	%r527, %r526, %r523, %r525;
	ld.local.v2.u32 	{%r528, %r529}, [%rd243+8];
	ld.global.u32 	%r530, [%rd242+8];
	mad.lo.s32 	%r531, %r530, %r528, %r527;
	ld.global.u32 	%r532, [%rd242+12];
	mad.lo.s32 	%r533, %r532, %r529, %r531;
	ld.local.v2.u32 	{%r534, %r535}, [%rd243+16];
	ld.global.u32 	%r536, [%rd242+16];
	mad.lo.s32 	%r537, %r536, %r534, %r533;
	ld.global.u32 	%r538, [%rd242+20];
	mad.lo.s32 	%r539, %r538, %r535, %r537;
	ld.local.v2.u32 	{%r540, %r541}, [%rd243+24];
	ld.global.u32 	%r542, [%rd242+24];
	mad.lo.s32 	%r543, %r542, %r540, %r539;
	ld.global.u32 	%r544, [%rd242+28];
	mad.lo.s32 	%r678, %r544, %r541, %r543;
	add.s32 	%r665, %r665, 16;
	add.s64 	%rd243, %rd243, 64;
	add.s64 	%rd242, %rd242, 64;
	setp.ne.s32 	%p76, %r665, 0;
	@%p76 bra 	$L__BB3_131;
$L__BB3_132:
	setp.eq.s32 	%p77, %r101, 0;
	@%p77 bra 	$L__BB3_141;
	setp.lt.u32 	%p78, %r101, 8;
	@%p78 bra 	$L__BB3_135;
	mul.wide.u32 	%rd208, %r668, 4;
	add.s64 	%rd209, %rd9, %rd208;
	ld.local.u32 	%r546, [%rd209];
	add.s64 	%rd210, %rd6, %rd208;
	ld.global.u32 	%r547, [%rd210];
	mad.lo.s32 	%r548, %r547, %r546, %r678;
	ld.local.u32 	%r549, [%rd209+4];
	ld.global.u32 	%r550, [%rd210+4];
	mad.lo.s32 	%r551, %r550, %r549, %r548;
	ld.local.u32 	%r552, [%rd209+8];
	ld.global.u32 	%r553, [%rd210+8];
	mad.lo.s32 	%r554, %r553, %r552, %r551;
	ld.local.u32 	%r555, [%rd209+12];
	ld.global.u32 	%r556, [%rd210+12];
	mad.lo.s32 	%r557, %r556, %r555, %r554;
	ld.local.u32 	%r558, [%rd209+16];
	ld.global.u32 	%r559, [%rd210+16];
	mad.lo.s32 	%r560, %r559, %r558, %r557;
	ld.local.u32 	%r561, [%rd209+20];
	ld.global.u32 	%r562, [%rd210+20];
	mad.lo.s32 	%r563, %r562, %r561, %r560;
	ld.local.u32 	%r564, [%rd209+24];
	ld.global.u32 	%r565, [%rd210+24];
	mad.lo.s32 	%r566, %r565, %r564, %r563;
	ld.local.u32 	%r567, [%rd209+28];
	ld.global.u32 	%r568, [%rd210+28];
	mad.lo.s32 	%r678, %r568, %r567, %r566;
	add.s32 	%r668, %r668, 8;
$L__BB3_135:
	setp.eq.s32 	%p79, %r88, 0;
	@%p79 bra 	$L__BB3_141;
	and.b32  	%r120, %r144, 3;
	setp.lt.u32 	%p80, %r88, 4;
	@%p80 bra 	$L__BB3_138;
	mul.wide.u32 	%rd211, %r668, 4;
	add.s64 	%rd212, %rd9, %rd211;
	ld.local.u32 	%r570, [%rd212];
	add.s64 	%rd213, %rd6, %rd211;
	ld.global.u32 	%r571, [%rd213];
	mad.lo.s32 	%r572, %r571, %r570, %r678;
	ld.local.u32 	%r573, [%rd212+4];
	ld.global.u32 	%r574, [%rd213+4];
	mad.lo.s32 	%r575, %r574, %r573, %r572;
	ld.local.u32 	%r576, [%rd212+8];
	ld.global.u32 	%r577, [%rd213+8];
	mad.lo.s32 	%r578, %r577, %r576, %r575;
	ld.local.u32 	%r579, [%rd212+12];
	ld.global.u32 	%r580, [%rd213+12];
	mad.lo.s32 	%r678, %r580, %r579, %r578;
	add.s32 	%r668, %r668, 4;
$L__BB3_138:
	setp.eq.s32 	%p81, %r120, 0;
	@%p81 bra 	$L__BB3_141;
	mul.wide.u32 	%rd214, %r668, 4;
	add.s64 	%rd245, %rd6, %rd214;
	add.s64 	%rd244, %rd9, %rd214;
	neg.s32 	%r676, %r120;
$L__BB3_140:
	.pragma "nounroll";
	ld.local.u32 	%r581, [%rd244];
	ld.global.u32 	%r582, [%rd245];
	mad.lo.s32 	%r678, %r582, %r581, %r678;
	add.s64 	%rd245, %rd245, 4;
	add.s64 	%rd244, %rd244, 4;
	add.s32 	%r676, %r676, 1;
	setp.ne.s32 	%p82, %r676, 0;
	@%p82 bra 	$L__BB3_140;
$L__BB3_141:
	cvt.s64.s32 	%rd246, %r678;
$L__BB3_142:
	ld.param.u64 	%rd225, [_Z9zipKernelPfPiS0_iiS_S0_S0_iS_S0_S0_ii_param_5];
	cvta.to.global.u64 	%rd215, %rd225;
	shl.b64 	%rd216, %rd236, 2;
	add.s64 	%rd217, %rd215, %rd216;
	ld.global.f32 	%f1, [%rd217];
	cvta.to.global.u64 	%rd218, %rd82;
	shl.b64 	%rd219, %rd246, 2;
	add.s64 	%rd220, %rd218, %rd219;
	ld.global.f32 	%f2, [%rd220];
	setp.gt.s32 	%p83, %r145, 9;
	@%p83 bra 	$L__BB3_183;
	setp.gt.s32 	%p96, %r145, 4;
	@%p96 bra 	$L__BB3_175;
	setp.gt.s32 	%p103, %r145, 2;
	@%p103 bra 	$L__BB3_172;
	setp.eq.s32 	%p106, %r145, 1;
	@%p106 bra 	$L__BB3_146;
	bra.uni 	$L__BB3_170;
$L__BB3_146:
	add.f32 	%f148, %f1, %f2;
	bra.uni 	$L__BB3_223;
$L__BB3_147:
	mov.b32 	%r447, 0;
	st.local.u32 	[%rd240+-16], %r447;
$L__BB3_148:
	ld.global.u32 	%r449, [%rd241+-12];
	setp.gt.s32 	%p54, %r449, 1;
	@%p54 bra 	$L__BB3_150;
	mov.b32 	%r450, 0;
	st.local.u32 	[%rd240+-12], %r450;
	bra.uni 	$L__BB3_151;
$L__BB3_150:
	ld.local.u32 	%r451, [%rd239+-12];
	st.local.u32 	[%rd240+-12], %r451;
$L__BB3_151:
	ld.global.u32 	%r452, [%rd241+-8];
	setp.gt.s32 	%p55, %r452, 1;
	@%p55 bra 	$L__BB3_153;
	mov.b32 	%r453, 0;
	st.local.u32 	[%rd240+-8], %r453;
	bra.uni 	$L__BB3_154;
$L__BB3_153:
	ld.local.u32 	%r454, [%rd239+-8];
	st.local.u32 	[%rd240+-8], %r454;
$L__BB3_154:
	ld.global.u32 	%r455, [%rd241+-4];
	setp.gt.s32 	%p56, %r455, 1;
	@%p56 bra 	$L__BB3_156;
	mov.b32 	%r456, 0;
	st.local.u32 	[%rd240+-4], %r456;
	bra.uni 	$L__BB3_157;
$L__BB3_156:
	ld.local.u32 	%r457, [%rd239+-4];
	st.local.u32 	[%rd240+-4], %r457;
$L__BB3_157:
	ld.global.u32 	%r458, [%rd241];
	setp.gt.s32 	%p57, %r458, 1;
	@%p57 bra 	$L__BB3_159;
	mov.b32 	%r459, 0;
	st.local.u32 	[%rd240], %r459;
	bra.uni 	$L__BB3_160;
$L__BB3_159:
	ld.local.u32 	%r460, [%rd239];
	st.local.u32 	[%rd240], %r460;
$L__BB3_160:
	ld.global.u32 	%r461, [%rd241+4];
	setp.gt.s32 	%p58, %r461, 1;
	@%p58 bra 	$L__BB3_162;
	mov.b32 	%r462, 0;
	st.local.u32 	[%rd240+4], %r462;
	bra.uni 	$L__BB3_163;
$L__BB3_162:
	ld.local.u32 	%r463, [%rd239+4];
	st.local.u32 	[%rd240+4], %r463;
$L__BB3_163:
	ld.global.u32 	%r464, [%rd241+8];
	setp.gt.s32 	%p59, %r464, 1;
	@%p59 bra 	$L__BB3_165;
	mov.b32 	%r465, 0;
	st.local.u32 	[%rd240+8], %r465;
	bra.uni 	$L__BB3_166;
$L__BB3_165:
	ld.local.u32 	%r466, [%rd239+8];
	st.local.u32 	[%rd240+8], %r466;
$L__BB3_166:
	ld.global.u32 	%r467, [%rd241+12];
	setp.gt.s32 	%p60, %r467, 1;
	@%p60 bra 	$L__BB3_168;
	mov.b32 	%r468, 0;
	st.local.u32 	[%rd240+12], %r468;
	bra.uni 	$L__BB3_169;
$L__BB3_168:
	ld.local.u32 	%r469, [%rd239+12];
	st.local.u32 	[%rd240+12], %r469;
$L__BB3_169:
	add.s32 	%r664, %r664, 8;
	add.s32 	%r663, %r663, 8;
	add.s64 	%rd241, %rd241, 32;
	add.s64 	%rd240, %rd240, 32;
	add.s64 	%rd239, %rd239, 32;
	setp.eq.s32 	%p61, %r664, 0;
	@%p61 bra 	$L__BB3_101;
	bra.uni 	$L__BB3_76;
$L__BB3_170:
	setp.eq.s32 	%p107, %r145, 2;
	@%p107 bra 	$L__BB3_171;
	bra.uni 	$L__BB3_222;
$L__BB3_171:
	mul.f32 	%f148, %f1, %f2;
	bra.uni 	$L__BB3_223;
$L__BB3_172:
	setp.eq.s32 	%p104, %r145, 3;
	mov.f32 	%f148, %f1;
	@%p104 bra 	$L__BB3_223;
	setp.eq.s32 	%p105, %r145, 4;
	@%p105 bra 	$L__BB3_174;
	bra.uni 	$L__BB3_222;
$L__BB3_174:
	neg.f32 	%f148, %f1;
	bra.uni 	$L__BB3_223;
$L__BB3_175:
	setp.gt.s32 	%p97, %r145, 6;
	@%p97 bra 	$L__BB3_179;
	setp.eq.s32 	%p101, %r145, 5;
	@%p101 bra 	$L__BB3_199;
	setp.eq.s32 	%p102, %r145, 6;
	@%p102 bra 	$L__BB3_178;
	bra.uni 	$L__BB3_222;
$L__BB3_178:
	setp.eq.f32 	%p141, %f1, %f2;
	selp.f32 	%f148, 0f3F800000, 0f00000000, %p141;
	bra.uni 	$L__BB3_223;
$L__BB3_179:
	setp.eq.s32 	%p98, %r145, 7;
	@%p98 bra 	$L__BB3_200;
	setp.eq.s32 	%p99, %r145, 8;
	@%p99 bra 	$L__BB3_203;
	setp.eq.s32 	%p100, %r145, 9;
	@%p100 bra 	$L__BB3_182;
	bra.uni 	$L__BB3_222;
$L__BB3_182:
	setp.gt.f32 	%p139, %f1, 0f00000000;
	selp.f32 	%f148, %f2, 0f00000000, %p139;
	bra.uni 	$L__BB3_223;
$L__BB3_183:
	setp.gt.s32 	%p84, %r145, 13;
	@%p84 bra 	$L__BB3_191;
	setp.gt.s32 	%p91, %r145, 11;
	@%p91 bra 	$L__BB3_188;
	setp.eq.s32 	%p94, %r145, 10;
	@%p94 bra 	$L__BB3_204;
	setp.eq.s32 	%p95, %r145, 11;
	@%p95 bra 	$L__BB3_187;
	bra.uni 	$L__BB3_222;
$L__BB3_187:
	cvt.f64.f32 	%fd18, %f2;
	cvt.f64.f32 	%fd19, %f1;
	add.f64 	%fd20, %fd19, 0d3EB0C6F7A0B5ED8D;
	div.rn.f64 	%fd21, %fd18, %fd20;
	cvt.rn.f32.f64 	%f148, %fd21;
	bra.uni 	$L__BB3_223;
$L__BB3_188:
	setp.eq.s32 	%p92, %r145, 12;
	@%p92 bra 	$L__BB3_211;
	setp.eq.s32 	%p93, %r145, 13;
	@%p93 bra 	$L__BB3_190;
	bra.uni 	$L__BB3_222;
$L__BB3_190:
	rcp.rn.f32 	%f148, %f1;
	bra.uni 	$L__BB3_223;
$L__BB3_191:
	setp.gt.s32 	%p85, %r145, 15;
	@%p85 bra 	$L__BB3_195;
	setp.eq.s32 	%p89, %r145, 14;
	@%p89 bra 	$L__BB3_212;
	setp.eq.s32 	%p90, %r145, 15;
	@%p90 bra 	$L__BB3_194;
	bra.uni 	$L__BB3_222;
$L__BB3_194:
	sub.f32 	%f107, %f1, %f2;
	cvt.f64.f32 	%fd10, %f107;
	setp.lt.f64 	%p132, %fd10, 0d3F847AE147AE147B;
	sub.f32 	%f108, %f2, %f1;
	cvt.f64.f32 	%fd11, %f108;
	setp.lt.f64 	%p133, %fd11, 0d3F847AE147AE147B;
	and.pred  	%p134, %p132, %p133;
	selp.u32 	%r597, 1, 0, %p134;
	cvt.rn.f32.u32 	%f148, %r597;
	bra.uni 	$L__BB3_223;
$L__BB3_195:
	setp.eq.s32 	%p86, %r145, 16;
	@%p86 bra 	$L__BB3_213;
	setp.eq.s32 	%p87, %r145, 17;
	mov.f32 	%f148, 0f3F800000;
	@%p87 bra 	$L__BB3_214;
	setp.eq.s32 	%p88, %r145, 18;
	@%p88 bra 	$L__BB3_198;
	bra.uni 	$L__BB3_222;
$L__BB3_198:
	abs.f32 	%f29, %f1;
	mul.f32 	%f30, %f29, 0f4038AA3B;
	ex2.approx.ftz.f32 	%f31, %f30;
	add.f32 	%f32, %f31, 0f3F800000;
	rcp.approx.ftz.f32 	%f33, %f32;
	fma.rn.f32 	%f34, %f33, 0fC0000000, 0f3F800000;
	setp.ge.f32 	%p108, %f29, 0f41102CB4;
	selp.f32 	%f35, 0f3F800000, %f34, %p108;
	copysign.f32 	%f36, %f1, %f35;
	mul.f32 	%f37, %f1, %f1;
	fma.rn.f32 	%f38, %f37, 0f3C80F082, 0fBD563CAE;
	fma.rn.f32 	%f39, %f38, %f37, 0f3E085941;
	fma.rn.f32 	%f40, %f39, %f37, 0fBEAAA9ED;
	fma.rn.f32 	%f41, %f40, %f37, 0f00000000;
	fma.rn.f32 	%f42, %f41, %f1, %f1;
	setp.ge.f32 	%p109, %f29, 0f3F19999A;
	selp.f32 	%f148, %f36, %f42, %p109;
	bra.uni 	$L__BB3_223;
$L__BB3_199:
	setp.lt.f32 	%p142, %f1, %f2;
	selp.f32 	%f148, 0f3F800000, 0f00000000, %p142;
	bra.uni 	$L__BB3_223;
$L__BB3_200:
	setp.ltu.f32 	%p140, %f1, 0f00000000;
	@%p140 bra 	$L__BB3_202;
	fma.rn.f32 	%f121, %f1, 0fBBBB989D, 0f3F000000;
	cvt.sat.f32.f32 	%f122, %f121;
	mov.f32 	%f123, 0f4B400001;
	mov.f32 	%f124, 0f437C0000;
	fma.rm.f32 	%f125, %f122, %f124, %f123;
	add.f32 	%f126, %f125, 0fCB40007F;
	neg.f32 	%f127, %f126;
	fma.rn.f32 	%f128, %f1, 0fBFB8AA3B, %f127;
	fma.rn.f32 	%f129, %f1, 0fB2A57060, %f128;
	mov.b32 	%r614, %f125;
	shl.b32 	%r615, %r614, 23;
	mov.b32 	%f130, %r615;
	ex2.approx.ftz.f32 	%f131, %f129;
	mul.f32 	%f132, %f131, %f130;
	cvt.f64.f32 	%fd58, %f132;
	add.f64 	%fd59, %fd58, 0d3FF0000000000000;
	rcp.rn.f64 	%fd60, %fd59;
	cvt.rn.f32.f64 	%f148, %fd60;
	bra.uni 	$L__BB3_223;
$L__BB3_202:
	fma.rn.f32 	%f133, %f1, 0f3BBB989D, 0f3F000000;
	cvt.sat.f32.f32 	%f134, %f133;
	mov.f32 	%f135, 0f4B400001;
	mov.f32 	%f136, 0f437C0000;
	fma.rm.f32 	%f137, %f134, %f136, %f135;
	add.f32 	%f138, %f137, 0fCB40007F;
	neg.f32 	%f139, %f138;
	fma.rn.f32 	%f140, %f1, 0f3FB8AA3B, %f139;
	fma.rn.f32 	%f141, %f1, 0f32A57060, %f140;
	mov.b32 	%r616, %f137;
	shl.b32 	%r617, %r616, 23;
	mov.b32 	%f142, %r617;
	ex2.approx.ftz.f32 	%f143, %f141;
	mul.f32 	%f144, %f143, %f142;
	cvt.f64.f32 	%fd61, %f144;
	add.f64 	%fd62, %fd61, 0d3FF0000000000000;
	div.rn.f64 	%fd63, %fd61, %fd62;
	cvt.rn.f32.f64 	%f148, %fd63;
	bra.uni 	$L__BB3_223;
$L__BB3_203:
	cvt.f64.f32 	%fd56, %f1;
	max.f64 	%fd57, %fd56, 0d0000000000000000;
	cvt.rn.f32.f64 	%f148, %fd57;
	bra.uni 	$L__BB3_223;
$L__BB3_204:
	cvt.f64.f32 	%fd22, %f1;
	add.f64 	%fd66, %fd22, 0d3EB0C6F7A0B5ED8D;
	{
	.reg .b32 %temp; 
	mov.b64 	{%temp, %r679}, %fd66;
	}
	{
	.reg .b32 %temp; 
	mov.b64 	{%r680, %temp}, %fd66;
	}
	setp.gt.s32 	%p135, %r679, 1048575;
	mov.b32 	%r681, -1023;
	@%p135 bra 	$L__BB3_206;
	mul.f64 	%fd66, %fd66, 0d4350000000000000;
	{
	.reg .b32 %temp; 
	mov.b64 	{%temp, %r679}, %fd66;
	}
	{
	.reg .b32 %temp; 
	mov.b64 	{%r680, %temp}, %fd66;
	}
	mov.b32 	%r681, -1077;
$L__BB3_206:
	add.s32 	%r602, %r679, -1;
	setp.gt.u32 	%p136, %r602, 2146435070;
	@%p136 bra 	$L__BB3_210;
	shr.u32 	%r605, %r679, 20;
	add.s32 	%r682, %r681, %r605;
	and.b32  	%r606, %r679, 1048575;
	or.b32  	%r607, %r606, 1072693248;
	mov.b64 	%fd67, {%r680, %r607};
	setp.lt.u32 	%p138, %r607, 1073127583;
	@%p138 bra 	$L__BB3_209;
	{
	.reg .b32 %temp; 
	mov.b64 	{%r608, %temp}, %fd67;
	}
	{
	.reg .b32 %temp; 
	mov.b64 	{%temp, %r609}, %fd67;
	}
	add.s32 	%r610, %r609, -1048576;
	mov.b64 	%fd67, {%r608, %r610};
	add.s32 	%r682, %r682, 1;
$L__BB3_209:
	add.f64 	%fd24, %fd67, 0dBFF0000000000000;
	add.f64 	%fd25, %fd67, 0d3FF0000000000000;
	rcp.approx.ftz.f64 	%fd26, %fd25;
	neg.f64 	%fd27, %fd25;
	fma.rn.f64 	%fd28, %fd27, %fd26, 0d3FF0000000000000;
	fma.rn.f64 	%fd29, %fd28, %fd28, %fd28;
	fma.rn.f64 	%fd30, %fd29, %fd26, %fd26;
	mul.f64 	%fd31, %fd24, %fd30;
	fma.rn.f64 	%fd32, %fd24, %fd30, %fd31;
	mul.f64 	%fd33, %fd32, %fd32;
	fma.rn.f64 	%fd34, %fd33, 0d3EB1380B3AE80F1E, 0d3ED0EE258B7A8B04;
	fma.rn.f64 	%fd35, %fd34, %fd33, 0d3EF3B2669F02676F;
	fma.rn.f64 	%fd36, %fd35, %fd33, 0d3F1745CBA9AB0956;
	fma.rn.f64 	%fd37, %fd36, %fd33, 0d3F3C71C72D1B5154;
	fma.rn.f64 	%fd38, %fd37, %fd33, 0d3F624924923BE72D;
	fma.rn.f64 	%fd39, %fd38, %fd33, 0d3F8999999999A3C4;
	fma.rn.f64 	%fd40, %fd39, %fd33, 0d3FB5555555555554;
	sub.f64 	%fd41, %fd24, %fd32;
	add.f64 	%fd42, %fd41, %fd41;
	neg.f64 	%fd43, %fd32;
	fma.rn.f64 	%fd44, %fd43, %fd24, %fd42;
	mul.f64 	%fd45, %fd30, %fd44;
	mul.f64 	%fd46, %fd33, %fd40;
	fma.rn.f64 	%fd47, %fd46, %fd32, %fd45;
	xor.b32  	%r611, %r682, -2147483648;
	mov.b32 	%r612, 1127219200;
	mov.b64 	%fd48, {%r611, %r612};
	mov.b32 	%r613, -2147483648;
	mov.b64 	%fd49, {%r613, %r612};
	sub.f64 	%fd50, %fd48, %fd49;
	fma.rn.f64 	%fd51, %fd50, 0d3FE62E42FEFA39EF, %fd32;
	fma.rn.f64 	%fd52, %fd50, 0dBFE62E42FEFA39EF, %fd51;
	sub.f64 	%fd53, %fd52, %fd32;
	sub.f64 	%fd54, %fd47, %fd53;
	fma.rn.f64 	%fd55, %fd50, 0d3C7ABC9E3B39803F, %fd54;
	add.f64 	%fd7, %fd51, %fd55;
	cvt.rn.f32.f64 	%f148, %fd7;
	bra.uni 	$L__BB3_223;
$L__BB3_210:
	fma.rn.f64 	%fd23, %fd66, 0d7FF0000000000000, 0d7FF0000000000000;
	{
	.reg .b32 %temp; 
	mov.b64 	{%temp, %r603}, %fd66;
	}
	and.b32  	%r604, %r603, 2147483647;
	setp.eq.s32 	%p137, %r604, 0;
	selp.f64 	%fd8, 0dFFF0000000000000, %fd23, %p137;
	cvt.rn.f32.f64 	%f148, %fd8;
	bra.uni 	$L__BB3_223;
$L__BB3_211:
	fma.rn.f32 	%f110, %f1, 0f3BBB989D, 0f3F000000;
	cvt.sat.f32.f32 	%f111, %f110;
	mov.f32 	%f112, 0f4B400001;
	mov.f32 	%f113, 0f437C0000;
	fma.rm.f32 	%f114, %f111, %f113, %f112;
	add.f32 	%f115, %f114, 0fCB40007F;
	neg.f32 	%f116, %f115;
	fma.rn.f32 	%f117, %f1, 0f3FB8AA3B, %f116;
	fma.rn.f32 	%f118, %f1, 0f32A57060, %f117;
	mov.b32 	%r598, %f114;
	shl.b32 	%r599, %r598, 23;
	mov.b32 	%f119, %r599;
	ex2.approx.ftz.f32 	%f120, %f118;
	mul.f32 	%f148, %f120, %f119;
	bra.uni 	$L__BB3_223;
$L__BB3_212:
	mul.f32 	%f109, %f1, %f1;
	cvt.f64.f32 	%fd13, %f109;
	rcp.rn.f64 	%fd14, %fd13;
	neg.f64 	%fd15, %fd14;
	cvt.f64.f32 	%fd16, %f2;
	mul.f64 	%fd17, %fd15, %fd16;
	cvt.rn.f32.f64 	%f148, %fd17;
	bra.uni 	$L__BB3_223;
$L__BB3_213:
	setp.gt.f32 	%p131, %f1, %f2;
	selp.f32 	%f148, %f1, %f2, %p131;
	bra.uni 	$L__BB3_223;
$L__BB3_214:
	mul.f32 	%f44, %f2, 0f3F000000;
	cvt.rzi.f32.f32 	%f45, %f44;
	add.f32 	%f46, %f45, %f45;
	sub.f32 	%f47, %f2, %f46;
	abs.f32 	%f19, %f47;
	abs.f32 	%f20, %f1;
	setp.lt.f32 	%p110, %f20, 0f00800000;
	mul.f32 	%f48, %f20, 0f4B800000;
	selp.f32 	%f49, %f48, %f20, %p110;
	selp.f32 	%f50, 0fC1C00000, 0f00000000, %p110;
	mov.b32 	%r583, %f49;
	add.s32 	%r584, %r583, -1060439283;
	and.b32  	%r585, %r584, -8388608;
	sub.s32 	%r586, %r583, %r585;
	mov.b32 	%f51, %r586;
	cvt.rn.f32.s32 	%f52, %r585;
	fma.rn.f32 	%f53, %f52, 0f34000000, %f50;
	add.f32 	%f54, %f51, 0fBF800000;
	add.f32 	%f55, %f51, 0f3F800000;
	rcp.approx.ftz.f32 	%f56, %f55;
	add.f32 	%f57, %f54, %f54;
	mul.f32 	%f58, %f57, %f56;
	mul.f32 	%f59, %f58, %f58;
	sub.f32 	%f60, %f54, %f58;
	add.f32 	%f61, %f60, %f60;
	neg.f32 	%f62, %f58;
	fma.rn.f32 	%f63, %f62, %f54, %f61;
	mul.rn.f32 	%f64, %f56, %f63;
	fma.rn.f32 	%f65, %f59, 0f3A2C32E4, 0f3B52E7DB;
	fma.rn.f32 	%f66, %f65, %f59, 0f3C93BB73;
	fma.rn.f32 	%f67, %f66, %f59, 0f3DF6384F;
	mul.rn.f32 	%f68, %f67, %f59;
	fma.rn.f32 	%f69, %f58, 0f3FB8AA3B, %f53;
	sub.f32 	%f70, %f53, %f69;
	fma.rn.f32 	%f71, %f58, 0f3FB8AA3B, %f70;
	fma.rn.f32 	%f72, %f64, 0f3FB8AA3B, %f71;
	fma.rn.f32 	%f73, %f58, 0f32A55E34, %f72;
	mul.f32 	%f74, %f68, 0f40400000;
	fma.rn.f32 	%f75, %f74, %f64, %f73;
	fma.rn.f32 	%f76, %f68, %f58, %f75;
	add.rn.f32 	%f77, %f69, %f76;
	neg.f32 	%f78, %f69;
	add.rn.f32 	%f79, %f77, %f78;
	neg.f32 	%f80, %f79;
	add.rn.f32 	%f81, %f76, %f80;
	mul.rn.f32 	%f82, %f77, %f2;
	neg.f32 	%f83, %f82;
	fma.rn.f32 	%f84, %f77, %f2, %f83;
	fma.rn.f32 	%f85, %f81, %f2, %f84;
	cvt.rni.f32.f32 	%f86, %f82;
	sub.f32 	%f87, %f82, %f86;
	add.f32 	%f88, %f87, %f85;
	fma.rn.f32 	%f89, %f88, 0f391FCB8E, 0f3AAF85ED;
	fma.rn.f32 	%f90, %f89, %f88, 0f3C1D9856;
	fma.rn.f32 	%f91, %f90, %f88, 0f3D6357BB;
	fma.rn.f32 	%f92, %f91, %f88, 0f3E75FDEC;
	fma.rn.f32 	%f93, %f92, %f88, 0f3F317218;
	fma.rn.f32 	%f94, %f93, %f88, 0f3F800000;
	cvt.rzi.s32.f32 	%r587, %f86;
	setp.gt.f32 	%p111, %f86, 0f00000000;
	selp.b32 	%r588, 0, -2097152000, %p111;
	add.s32 	%r589, %r588, 2130706432;
	mov.b32 	%f95, %r589;
	mul.f32 	%f96, %f94, %f95;
	shl.b32 	%r590, %r587, 23;
	sub.s32 	%r591, %r590, %r588;
	mov.b32 	%f97, %r591;
	mul.f32 	%f98, %f96, %f97;
	abs.f32 	%f99, %f82;
	setp.gt.f32 	%p112, %f99, 0f43180000;
	setp.lt.f32 	%p113, %f82, 0f00000000;
	selp.f32 	%f100, 0f00000000, 0f7F800000, %p113;
	selp.f32 	%f21, %f100, %f98, %p112;
	setp.eq.f32 	%p114, %f1, 0f3F800000;
	setp.eq.f32 	%p115, %f2, 0f00000000;
	or.pred  	%p116, %p114, %p115;
	@%p116 bra 	$L__BB3_223;
	setp.num.f32 	%p117, %f20, %f20;
	abs.f32 	%f101, %f2;
	setp.num.f32 	%p118, %f101, %f101;
	and.pred  	%p119, %p117, %p118;
	@%p119 bra 	$L__BB3_217;
	add.rn.f32 	%f148, %f1, %f2;
	bra.uni 	$L__BB3_223;
$L__BB3_217:
	setp.neu.f32 	%p120, %f1, 0f00000000;
	setp.neu.f32 	%p121, %f20, 0f7F800000;
	and.pred  	%p122, %p120, %p121;
	@%p122 bra 	$L__BB3_219;
	setp.neu.f32 	%p129, %f19, 0f3F800000;
	add.f32 	%f106, %f1, %f1;
	mov.b32 	%r592, %f106;
	setp.lt.f32 	%p130, %f2, 0f00000000;
	xor.b32  	%r593, %r592, 2139095040;
	selp.b32 	%r594, %r593, %r592, %p130;
	and.b32  	%r595, %r594, 2147483647;
	selp.b32 	%r596, %r595, %r594, %p129;
	mov.b32 	%f148, %r596;
	bra.uni 	$L__BB3_223;
$L__BB3_219:
	setp.eq.f32 	%p123, %f1, 0fBF800000;
	setp.eq.f32 	%p124, %f101, 0f7F800000;
	and.pred  	%p125, %p123, %p124;
	@%p125 bra 	$L__BB3_223;
	setp.geu.f32 	%p126, %f1, 0f00000000;
	mov.f32 	%f148, %f21;
	@%p126 bra 	$L__BB3_223;
	setp.neu.f32 	%p127, %f19, 0f3F800000;
	neg.f32 	%f103, %f21;
	selp.f32 	%f104, %f21, %f103, %p127;
	cvt.rmi.f32.f32 	%f105, %f2;
	setp.neu.f32 	%p128, %f2, %f105;
	selp.f32 	%f148, 0f7FFFFFFF, %f104, %p128;
	bra.uni 	$L__BB3_223;
$L__BB3_222:
	add.f32 	%f148, %f1, %f2;
$L__BB3_223:
	ld.param.u64 	%rd224, [_Z9zipKernelPfPiS0_iiS_S0_S0_iS_S0_S0_ii_param_0];
	cvta.to.global.u64 	%rd221, %rd224;
	shl.b64 	%rd222, %rd228, 2;
	add.s64 	%rd223, %rd221, %rd222;
	st.global.f32 	[%rd223], %f148;
$L__BB3_224:
	ret;

}


// ===== COMPILED SASS (sm_100) =====

	.target	sm_100

	.elftype	@"ET_EXEC"


//--------------------- .note.nv.tkinfo           --------------------------
	.section	.note.nv.tkinfo,"",@"SHT_NOTE"
	.sectionflags	@"SHF_NOTE_NV_TKINFO"
	.tkinfo
        /*0018*/ 	.word	0x00000002
        /*0030*/ 	.string	""
        /*0030*/ 	.string	"ptxas"
        /*0030*/ 	.string	"Cuda compilation tools, release 13.0, V13.0.88"
        /*0030*/ 	.string	"Build cuda_13.0.r13.0/compiler.36424714_0"
        /*0030*/ 	.string	"-arch sm_100 -m 64 "



//--------------------- .note.nv.cuinfo           --------------------------
	.section	.note.nv.cuinfo,"",@"SHT_NOTE"
	.sectionflags	@"SHF_NOTE_NV_CUINFO"
        /*0018*/ 	.short	0x0002
        /*001a*/ 	.short	0x0064
        /*001c*/ 	.short	0x0082
	.zero		2


//--------------------- .nv.info                  --------------------------
	.section	.nv.info,"",@"SHT_CUDA_INFO"
	.align	4


	//----- nvinfo : EIATTR_REGCOUNT
	.align		4
        /*0000*/ 	.byte	0x04, 0x2f
        /*0002*/ 	.short	(.L_1 - .L_0)
	.align		4
.L_0:
        /*0004*/ 	.word	index@(_Z20MatrixMultiplyKernelPfPKiS1_S_S1_S1_S_S1_S1_)
        /*0008*/ 	.word	0x00000020


	//----- nvinfo : EIATTR_FRAME_SIZE
	.align		4
.L_1:
        /*000c*/ 	.byte	0x04, 0x11
        /*000e*/ 	.short	(.L_3 - .L_2)
	.align		4
.L_2:
        /*0010*/ 	.word	index@(_Z20MatrixMultiplyKernelPfPKiS1_S_S1_S1_S_S1_S1_)
        /*0014*/ 	.word	0x00000000


	//----- nvinfo : EIATTR_REGCOUNT
	.align		4
.L_3:
        /*0018*/ 	.byte	0x04, 0x2f
        /*001a*/ 	.short	(.L_5 - .L_4)
	.align		4
.L_4:
        /*001c*/ 	.word	index@(_Z9mapKernelPfPiS0_iS_S0_S0_ii)
        /*0020*/ 	.word	0x00000020


	//----- nvinfo : EIATTR_FRAME_SIZE
	.align		4
.L_5:
        /*0024*/ 	.byte	0x04, 0x11
        /*0026*/ 	.short	(.L_7 - .L_6)
	.align		4
.L_6:
        /*0028*/ 	.word	index@($__internal_8_$__cuda_sm20_rcp_rn_f32_slowpath)
        /*002c*/ 	.word	0x00000050


	//----- nvinfo : EIATTR_FRAME_SIZE
	.align		4
.L_7:
        /*0030*/ 	.byte	0x04, 0x11
        /*0032*/ 	.short	(.L_9 - .L_8)
	.align		4
.L_8:
        /*0034*/ 	.word	index@($__internal_7_$__cuda_sm20_div_rn_f64_full)
        /*0038*/ 	.word	0x00000050


	//----- nvinfo : EIATTR_FRAME_SIZE
	.align		4
.L_9:
        /*003c*/ 	.byte	0x04, 0x11
        /*003e*/ 	.short	(.L_11 - .L_10)
	.align		4
.L_10:
        /*0040*/ 	.word	index@($__internal_6_$__cuda_sm20_dblrcp_rn_slowpath_v3)
        /*0044*/ 	.word	0x00000050


	//----- nvinfo : EIATTR_FRAME_SIZE
	.align		4
.L_11:
        /*0048*/ 	.byte	0x04, 0x11
        /*004a*/ 	.short	(.L_13 - .L_12)
	.align		4
.L_12:
        /*004c*/ 	.word	index@(_Z9mapKernelPfPiS0_iS_S0_S0_ii)
        /*0050*/ 	.word	0x00000050


	//----- nvinfo : EIATTR_REGCOUNT
	.align		4
.L_13:
        /*0054*/ 	.byte	0x04, 0x2f
        /*0056*/ 	.short	(.L_15 - .L_14)
	.align		4
.L_14:
        /*0058*/ 	.word	index@(_Z12reduceKernelPfPiS0_iS_S0_S0_ifii)
        /*005c*/ 	.word	0x0000001f


	//----- nvinfo : EIATTR_FRAME_SIZE
	.align		4
.L_15:
        /*0060*/ 	.byte	0x04, 0x11
        /*0062*/ 	.short	(.L_17 - .L_16)
	.align		4
.L_16:
        /*0064*/ 	.word	index@($__internal_5_$__cuda_sm20_rcp_rn_f32_slowpath)
        /*0068*/ 	.word	0x00000028


	//----- nvinfo : EIATTR_FRAME_SIZE
	.align		4
.L_17:
        /*006c*/ 	.byte	0x04, 0x11
        /*006e*/ 	.short	(.L_19 - .L_18)
	.align		4
.L_18:
        /*0070*/ 	.word	index@($__internal_4_$__cuda_sm20_div_rn_f64_full)
        /*0074*/ 	.word	0x00000028


	//----- nvinfo : EIATTR_FRAME_SIZE
	.align		4
.L_19:
        /*0078*/ 	.byte	0x04, 0x11
        /*007a*/ 	.short	(.L_21 - .L_20)
	.align		4
.L_20:
        /*007c*/ 	.word	index@($__internal_3_$__cuda_sm20_dblrcp_rn_slowpath_v3)
        /*0080*/ 	.word	0x00000028


	//----- nvinfo : EIATTR_FRAME_SIZE
	.align		4
.L_21:
        /*0084*/ 	.byte	0x04, 0x11
        /*0086*/ 	.short	(.L_23 - .L_22)
	.align		4
.L_22:
        /*0088*/ 	.word	index@(_Z12reduceKernelPfPiS0_iS_S0_S0_ifii)
        /*008c*/ 	.word	0x00000028


	//----- nvinfo : EIATTR_REGCOUNT
	.align		4
.L_23:
        /*0090*/ 	.byte	0x04, 0x2f
        /*0092*/ 	.short	(.L_25 - .L_24)
	.align		4
.L_24:
        /*0094*/ 	.word	index@(_Z9zipKernelPfPiS0_iiS_S0_S0_iS_S0_S0_ii)
        /*0098*/ 	.word	0x0000001f


	//----- nvinfo : EIATTR_FRAME_SIZE
	.align		4
.L_25:
        /*009c*/ 	.byte	0x04, 0x11
        /*009e*/ 	.short	(.L_27 - .L_26)
	.align		4
.L_26:
        /*00a0*/ 	.word	index@($__internal_2_$__cuda_sm20_rcp_rn_f32_slowpath)
        /*00a4*/ 	.word	0x00000078


	//----- nvinfo : EIATTR_FRAME_SIZE
	.align		4
.L_27:
        /*00a8*/ 	.byte	0x04, 0x11
        /*00aa*/ 	.short	(.L_29 - .L_28)
	.align		4
.L_28:
        /*00ac*/ 	.word	index@($__internal_1_$__cuda_sm20_div_rn_f64_full)
        /*00b0*/ 	.word	0x00000078


	//----- nvinfo : EIATTR_FRAME_SIZE
	.align		4
.L_29:
        /*00b4*/ 	.byte	0x04, 0x11
        /*00b6*/ 	.short	(.L_31 - .L_30)
	.align		4
.L_30:
        /*00b8*/ 	.word	index@($__internal_0_$__cuda_sm20_dblrcp_rn_slowpath_v3)
        /*00bc*/ 	.word	0x00000078


	//----- nvinfo : EIATTR_FRAME_SIZE
	.align		4
.L_31:
        /*00c0*/ 	.byte	0x04, 0x11
        /*00c2*/ 	.short	(.L_33 - .L_32)
	.align		4
.L_32:
        /*00c4*/ 	.word	index@(_Z9zipKernelPfPiS0_iiS_S0_S0_iS_S0_S0_ii)
        /*00c8*/ 	.word	0x00000078


	//----- nvinfo : EIATTR_MIN_STACK_SIZE
	.align		4
.L_33:
        /*00cc*/ 	.byte	0x04, 0x12
        /*00ce*/ 	.short	(.L_35 - .L_34)
	.align		4
.L_34:
        /*00d0*/ 	.word	index@(_Z9zipKernelPfPiS0_iiS_S0_S0_iS_S0_S0_ii)
        /*00d4*/ 	.word	0x00000078


	//----- nvinfo : EIATTR_MIN_STACK_SIZE
	.align		4
.L_35:
        /*00d8*/ 	.byte	0x04, 0x12
        /*00da*/ 	.short	(.L_37 - .L_36)
	.align		4
.L_36:
        /*00dc*/ 	.word	index@(_Z12reduceKernelPfPiS0_iS_S0_S0_ifii)
        /*00e0*/ 	.word	0x00000028


	//----- nvinfo : EIATTR_MIN_STACK_SIZE
	.align		4
.L_37:
        /*00e4*/ 	.byte	0x04, 0x12
        /*00e6*/ 	.short	(.L_39 - .L_38)
	.align		4
.L_38:
        /*00e8*/ 	.word	index@(_Z9mapKernelPfPiS0_iS_S0_S0_ii)
        /*00ec*/ 	.word	0x00000050


	//----- nvinfo : EIATTR_MIN_STACK_SIZE
	.align		4
.L_39:
        /*00f0*/ 	.byte	0x04, 0x12
        /*00f2*/ 	.short	(.L_41 - .L_40)
	.align		4
.L_40:
        /*00f4*/ 	.word	index@(_Z20MatrixMultiplyKernelPfPKiS1_S_S1_S1_S_S1_S1_)
        /*00f8*/ 	.word	0x00000000
.L_41:


//--------------------- .nv.compat                --------------------------
	.section	.nv.compat,"",@"SHT_CUDA_COMPAT_INFO"
	.align	4
        /*0000*/ 	.byte	0x02, 0x09, 0x00, 0x00, 0x02, 0x02, 0x01, 0x00, 0x02, 0x05, 0x05, 0x00, 0x03, 0x07, 0x01, 0x01
        /*0010*/ 	.byte	0x02, 0x03, 0x00, 0x00, 0x02, 0x06, 0x01, 0x00, 0x04, 0x0b, 0x08, 0x00, 0x01, 0x00, 0x00, 0x00
        /*0020*/ 	.byte	0x00, 0x00, 0x00, 0x00


//--------------------- .nv.info._Z9zipKernelPfPiS0_iiS_S0_S0_iS_S0_S0_ii --------------------------
	.section	.nv.info._Z9zipKernelPfPiS0_iiS_S0_S0_iS_S0_S0_ii,"",@"SHT_CUDA_INFO"
	.sectionflags	@""
	.align	4


	//----- nvinfo : EIATTR_CUDA_API_VERSION
	.align		4
        /*0000*/ 	.byte	0x04, 0x37
        /*0002*/ 	.short	(.L_43 - .L_42)
.L_42:
        /*0004*/ 	.word	0x00000082


	//----- nvinfo : EIATTR_KPARAM_INFO
	.align		4
.L_43:
        /*0008*/ 	.byte	0x04, 0x17
        /*000a*/ 	.short	(.L_45 - .L_44)
.L_44:
        /*000c*/ 	.word	0x00000000
        /*0010*/ 	.short	0x000d
        /*0012*/ 	.short	0x005c
        /*0014*/ 	.byte	0x00, 0xf0, 0x11, 0x00


	//----- nvinfo : EIATTR_KPARAM_INFO
	.align		4
.L_45:
        /*0018*/ 	.byte	0x04, 0x17
        /*001a*/ 	.short	(.L_47 - .L_46)
.L_46:
        /*001c*/ 	.word	0x00000000
        /*0020*/ 	.short	0x000c
        /*0022*/ 	.short	0x0058
        /*0024*/ 	.byte	0x00, 0xf0, 0x11, 0x00


	//----- nvinfo : EIATTR_KPARAM_INFO
	.align		4
.L_47:
        /*0028*/ 	.byte	0x04, 0x17
        /*002a*/ 	.short	(.L_49 - .L_48)
.L_48:
        /*002c*/ 	.word	0x00000000
        /*0030*/ 	.short	0x000b
        /*0032*/ 	.short	0x0050
        /*0034*/ 	.byte	0x00, 0xf5, 0x21, 0x00


	//----- nvinfo : EIATTR_KPARAM_INFO
	.align		4
.L_49:
        /*0038*/ 	.byte	0x04, 0x17
        /*003a*/ 	.short	(.L_51 - .L_50)
.L_50:
        /*003c*/ 	.word	0x00000000
        /*0040*/ 	.short	0x000a
        /*0042*/ 	.short	0x0048
        /*0044*/ 	.byte	0x00, 0xf5, 0x21, 0x00


	//----- nvinfo : EIATTR_KPARAM_INFO
	.align		4
.L_51:
        /*0048*/ 	.byte	0x04, 0x17
        /*004a*/ 	.short	(.L_53 - .L_52)
.L_52:
        /*004c*/ 	.word	0x00000000
        /*0050*/ 	.short	0x0009
        /*0052*/ 	.short	0x0040
        /*0054*/ 	.byte	0x00, 0xf5, 0x21, 0x00


	//----- nvinfo : EIATTR_KPARAM_INFO
	.align		4
.L_53:
        /*0058*/ 	.byte	0x04, 0x17
        /*005a*/ 	.short	(.L_55 - .L_54)
.L_54:
        /*005c*/ 	.word	0x00000000
        /*0060*/ 	.short	0x0008
        /*0062*/ 	.short	0x0038
        /*0064*/ 	.byte	0x00, 0xf0, 0x11, 0x00


	//----- nvinfo : EIATTR_KPARAM_INFO
	.align		4
.L_55:
        /*0068*/ 	.byte	0x04, 0x17
        /*006a*/ 	.short	(.L_57 - .L_56)
.L_56:
        /*006c*/ 	.word	0x00000000
        /*0070*/ 	.short	0x0007
        /*0072*/ 	.short	0x0030
        /*0074*/ 	.byte	0x00, 0xf5, 0x21, 0x00


	//----- nvinfo : EIATTR_KPARAM_INFO
	.align		4
.L_57:
        /*0078*/ 	.byte	0x04, 0x17
        /*007a*/ 	.short	(.L_59 - .L_58)
.L_58:
        /*007c*/ 	.word	0x00000000
        /*0080*/ 	.short	0x0006
        /*0082*/ 	.short	0x0028
        /*0084*/ 	.byte	0x00, 0xf5, 0x21, 0x00


	//----- nvinfo : EIATTR_KPARAM_INFO
	.align		4
.L_59:
        /*0088*/ 	.byte	0x04, 0x17
        /*008a*/ 	.short	(.L_61 - .L_60)
.L_60:
        /*008c*/ 	.word	0x00000000
        /*0090*/ 	.short	0x0005
        /*0092*/ 	.short	0x0020
        /*0094*/ 	.byte	0x00, 0xf5, 0x21, 0x00


	//----- nvinfo : EIATTR_KPARAM_INFO
	.align		4
.L_61:
        /*0098*/ 	.byte	0x04, 0x17
        /*009a*/ 	.short	(.L_63 - .L_62)
.L_62:
        /*009c*/ 	.word	0x00000000
        /*00a0*/ 	.short	0x0004
        /*00a2*/ 	.short	0x001c
        /*00a4*/ 	.byte	0x00, 0xf0, 0x11, 0x00


	//----- nvinfo : EIATTR_KPARAM_INFO
	.align		4
.L_63:
        /*00a8*/ 	.byte	0x04, 0x17
        /*00aa*/ 	.short	(.L_65 - .L_64)
.L_64:
        /*00ac*/ 	.word	0x00000000
        /*00b0*/ 	.short	0x0003
        /*00b2*/ 	.short	0x0018
        /*00b4*/ 	.byte	0x00, 0xf0, 0x11, 0x00


	//----- nvinfo : EIATTR_KPARAM_INFO
	.align		4
.L_65:
        /*00b8*/ 	.byte	0x04, 0x17
        /*00ba*/ 	.short	(.L_67 - .L_66)
.L_66:
        /*00bc*/ 	.word	0x00000000
        /*00c0*/ 	.short	0x0002
        /*00c2*/ 	.short	0x0010
        /*00c4*/ 	.byte	0x00, 0xf5, 0x21, 0x00


	//----- nvinfo : EIATTR_KPARAM_INFO
	.align		4
.L_67:
        /*00c8*/ 	.byte	0x04, 0x17
        /*00ca*/ 	.short	(.L_69 - .L_68)
.L_68:
        /*00cc*/ 	.word	0x00000000
        /*00d0*/ 	.short	0x0001
        /*00d2*/ 	.short	0x0008
        /*00d4*/ 	.byte	0x00, 0xf5, 0x21, 0x00


	//----- nvinfo : EIATTR_KPARAM_INFO
	.align		4
.L_69:
        /*00d8*/ 	.byte	0x04, 0x17
        /*00da*/ 	.short	(.L_71 - .L_70)
.L_70:
        /*00dc*/ 	.word	0x00000000
        /*00e0*/ 	.short	0x0000
        /*00e2*/ 	.short	0x0000
        /*00e4*/ 	.byte	0x00, 0xf5, 0x21, 0x00


	//----- nvinfo : EIATTR_SPARSE_MMA_MASK
	.align		4
.L_71:
        /*00e8*/ 	.byte	0x03, 0x50
        /*00ea*/ 	.short	0x0000


	//----- nvinfo : EIATTR_MAXREG_COUNT
	.align		4
        /*00ec*/ 	.byte	0x03, 0x1b
        /*00ee*/ 	.short	0x00ff


	//----- nvinfo : EIATTR_MERCURY_ISA_VERSION
	.align		4
        /*00f0*/ 	.byte	0x03, 0x5f
        /*00f2*/ 	.short	0x0101


	//----- nvinfo : EIATTR_VRC_CTA_INIT_COUNT
	.align		4
        /*00f4*/ 	.byte	0x02, 0x4a
	.zero		1
	.zero		1


	//----- nvinfo : EIATTR_EXIT_INSTR_OFFSETS
	.align		4
        /*00f8*/ 	.byte	0x04, 0x1c
        /*00fa*/ 	.short	(.L_73 - .L_72)


	//   ....[0]....
.L_72:
        /*00fc*/ 	.word	0x00000080


	//   ....[1]....
        /*0100*/ 	.word	0x000066f0


	//----- nvinfo : EIATTR_INDIRECT_BRANCH_TARGETS
	.align		4
.L_73:
        /*0104*/ 	.byte	0x04, 0x34
        /*0106*/ 	.short	(.L_75 - .L_74)


	//   ....[0]....
.L_74:
        /*0108*/ 	.word	.L_x_199@srel
        /*010c*/ 	.short	0x0
        /*010e*/ 	.short	0x0
        /*0110*/ 	.word	0x3
        /*0114*/ 	.word	.L_x_200@srel
        /*0118*/ 	.word	.L_x_201@srel
        /*011c*/ 	.word	.L_x_45@srel


	//   ....[1]....
        /*0120*/ 	.word	.L_x_203@srel
        /*0124*/ 	.short	0x0
        /*0126*/ 	.short	0x0
        /*0128*/ 	.word	0x4
        /*012c*/ 	.word	.L_x_204@srel
        /*0130*/ 	.word	.L_x_205@srel
        /*0134*/ 	.word	.L_x_206@srel
        /*0138*/ 	.word	.L_x_45@srel


	//   ....[2]....
        /*013c*/ 	.word	.L_x_208@srel
        /*0140*/ 	.short	0x0
        /*0142*/ 	.short	0x0
        /*0144*/ 	.word	0x3
        /*0148*/ 	.word	.L_x_209@srel
        /*014c*/ 	.word	.L_x_210@srel
        /*0150*/ 	.word	.L_x_45@srel


	//   ....[3]....
        /*0154*/ 	.word	.L_x_212@srel
        /*0158*/ 	.short	0x0
        /*015a*/ 	.short	0x0
        /*015c*/ 	.word	0x3
        /*0160*/ 	.word	.L_x_213@srel
        /*0164*/ 	.word	.L_x_214@srel
        /*0168*/ 	.word	.L_x_45@srel


	//   ....[4]....
        /*016c*/ 	.word	.L_x_216@srel
        /*0170*/ 	.short	0x0
        /*0172*/ 	.short	0x0
        /*0174*/ 	.word	0x3
        /*0178*/ 	.word	.L_x_217@srel
        /*017c*/ 	.word	.L_x_218@srel
        /*0180*/ 	.word	.L_x_45@srel


	//----- nvinfo : EIATTR_CRS_STACK_SIZE
	.align		4
.L_75:
        /*0184*/ 	.byte	0x04, 0x1e
        /*0186*/ 	.short	(.L_77 - .L_76)
.L_76:
        /*0188*/ 	.word	0x00000000


	//----- nvinfo : EIATTR_CBANK_PARAM_SIZE
	.align		4
.L_77:
        /*018c*/ 	.byte	0x03, 0x19
        /*018e*/ 	.short	0x0060


	//----- nvinfo : EIATTR_PARAM_CBANK
	.align		4
        /*0190*/ 	.byte	0x04, 0x0a
        /*0192*/ 	.short	(.L_79 - .L_78)
	.align		4
.L_78:
        /*0194*/ 	.word	index@(.nv.constant0._Z9zipKernelPfPiS0_iiS_S0_S0_iS_S0_S0_ii)
        /*0198*/ 	.short	0x0380
        /*019a*/ 	.short	0x0060


	//----- nvinfo : EIATTR_SW_WAR
	.align		4
.L_79:
        /*019c*/ 	.byte	0x04, 0x36
        /*019e*/ 	.short	(.L_81 - .L_80)
.L_80:
        /*01a0*/ 	.word	0x00000008
.L_81:


//--------------------- .nv.info._Z12reduceKernelPfPiS0_iS_S0_S0_ifii --------------------------
	.section	.nv.info._Z12reduceKernelPfPiS0_iS_S0_S0_ifii,"",@"SHT_CUDA_INFO"
	.sectionflags	@""
	.align	4


	//----- nvinfo : EIATTR_CUDA_API_VERSION
	.align		4
        /*0000*/ 	.byte	0x04, 0x37
        /*0002*/ 	.short	(.L_83 - .L_82)
.L_82:
        /*0004*/ 	.word	0x00000082


	//----- nvinfo : EIATTR_KPARAM_INFO
	.align		4
.L_83:
        /*0008*/ 	.byte	0x04, 0x17
        /*000a*/ 	.short	(.L_85 - .L_84)
.L_84:
        /*000c*/ 	.word	0x00000000
        /*0010*/ 	.short	0x000a
        /*0012*/ 	.short	0x0044
        /*0014*/ 	.byte	0x00, 0xf0, 0x11, 0x00


	//----- nvinfo : EIATTR_KPARAM_INFO
	.align		4
.L_85:
        /*0018*/ 	.byte	0x04, 0x17
        /*001a*/ 	.short	(.L_87 - .L_86)
.L_86:
        /*001c*/ 	.word	0x00000000
        /*0020*/ 	.short	0x0009
        /*0022*/ 	.short	0x0040
        /*0024*/ 	.byte	0x00, 0xf0, 0x11, 0x00


	//----- nvinfo : EIATTR_KPARAM_INFO
	.align		4
.L_87:
        /*0028*/ 	.byte	0x04, 0x17
        /*002a*/ 	.short	(.L_89 - .L_88)
.L_88:
        /*002c*/ 	.word	0x00000000
        /*0030*/ 	.short	0x0008
        /*0032*/ 	.short	0x003c
        /*0034*/ 	.byte	0x00, 0xf0, 0x11, 0x00


	//----- nvinfo : EIATTR_KPARAM_INFO
	.align		4
.L_89:
        /*0038*/ 	.byte	0x04, 0x17
        /*003a*/ 	.short	(.L_91 - .L_90)
.L_90:
        /*003c*/ 	.word	0x00000000
        /*0040*/ 	.short	0x0007
        /*0042*/ 	.short	0x0038
        /*0044*/ 	.byte	0x00, 0xf0, 0x11, 0x00


	//----- nvinfo : EIATTR_KPARAM_INFO
	.align		4
.L_91:
        /*0048*/ 	.byte	0x04, 0x17
        /*004a*/ 	.short	(.L_93 - .L_92)
.L_92:
        /*004c*/ 	.word	0x00000000
        /*0050*/ 	.short	0x0006
        /*0052*/ 	.short	0x0030
        /*0054*/ 	.byte	0x00, 0xf5, 0x21, 0x00


	//----- nvinfo : EIATTR_KPARAM_INFO
	.align		4
.L_93:
        /*0058*/ 	.byte	0x04, 0x17
        /*005a*/ 	.short	(.L_95 - .L_94)
.L_94:
        /*005c*/ 	.word	0x00000000
        /*0060*/ 	.short	0x0005
        /*0062*/ 	.short	0x0028
        /*0064*/ 	.byte	0x00, 0xf5, 0x21, 0x00


	//----- nvinfo : EIATTR_KPARAM_INFO
	.align		4
.L_95:
        /*0068*/ 	.byte	0x04, 0x17
        /*006a*/ 	.short	(.L_97 - .L_96)
.L_96:
        /*006c*/ 	.word	0x00000000
        /*0070*/ 	.short	0x0004
        /*0072*/ 	.short	0x0020
        /*0074*/ 	.byte	0x00, 0xf5, 0x21, 0x00


	//----- nvinfo : EIATTR_KPARAM_INFO
	.align		4
.L_97:
        /*0078*/ 	.byte	0x04, 0x17
        /*007a*/ 	.short	(.L_99 - .L_98)
.L_98:
        /*007c*/ 	.word	0x00000000
        /*0080*/ 	.short	0x0003
        /*0082*/ 	.short	0x0018
        /*0084*/ 	.byte	0x00, 0xf0, 0x11, 0x00


	//----- nvinfo : EIATTR_KPARAM_INFO
	.align		4
.L_99:
        /*0088*/ 	.byte	0x04, 0x17
        /*008a*/ 	.short	(.L_101 - .L_100)
.L_100:
        /*008c*/ 	.word	0x00000000
        /*0090*/ 	.short	0x0002
        /*0092*/ 	.short	0x0010
        /*0094*/ 	.byte	0x00, 0xf5, 0x21, 0x00


	//----- nvinfo : EIATTR_KPARAM_INFO
	.align		4
.L_101:
        /*0098*/ 	.byte	0x04, 0x17
        /*009a*/ 	.short	(.L_103 - .L_102)
.L_102:
        /*009c*/ 	.word	0x00000000
        /*00a0*/ 	.short	0x0001
        /*00a2*/ 	.short	0x0008
        /*00a4*/ 	.byte	0x00, 0xf5, 0x21, 0x00


	//----- nvinfo : EIATTR_KPARAM_INFO
	.align		4
.L_103:
        /*00a8*/ 	.byte	0x04, 0x17
        /*00aa*/ 	.short	(.L_105 - .L_104)
.L_104:
        /*00ac*/ 	.word	0x00000000
        /*00b0*/ 	.short	0x0000
        /*00b2*/ 	.short	0x0000
        /*00b4*/ 	.byte	0x00, 0xf5, 0x21, 0x00


	//----- nvinfo : EIATTR_SPARSE_MMA_MASK
	.align		4
.L_105:
        /*00b8*/ 	.byte	0x03, 0x50
        /*00ba*/ 	.short	0x0000


	//----- nvinfo : EIATTR_MAXREG_COUNT
	.align		4
        /*00bc*/ 	.byte	0x03, 0x1b
        /*00be*/ 	.short	0x00ff


	//----- nvinfo : EIATTR_MERCURY_ISA_VERSION
	.align		4
        /*00c0*/ 	.byte	0x03, 0x5f
        /*00c2*/ 	.short	0x0101


	//----- nvinfo : EIATTR_VRC_CTA_INIT_COUNT
	.align		4
        /*00c4*/ 	.byte	0x02, 0x4a
	.zero		1
	.zero		1


	//----- nvinfo : EIATTR_EXIT_INSTR_OFFSETS
	.align		4
        /*00c8*/ 	.byte	0x04, 0x1c
        /*00ca*/ 	.short	(.L_107 - .L_106)


	//   ....[0]....
.L_106:
        /*00cc*/ 	.word	0x00000080


	//   ....[1]....
        /*00d0*/ 	.word	0x00004630


	//----- nvinfo : EIATTR_INDIRECT_BRANCH_TARGETS
	.align		4
.L_107:
        /*00d4*/ 	.byte	0x04, 0x34
        /*00d6*/ 	.short	(.L_109 - .L_108)


	//   ....[0]....
.L_108:
        /*00d8*/ 	.word	.L_x_220@srel
        /*00dc*/ 	.short	0x0
        /*00de*/ 	.short	0x0
        /*00e0*/ 	.word	0x3
        /*00e4*/ 	.word	.L_x_221@srel
        /*00e8*/ 	.word	.L_x_222@srel
        /*00ec*/ 	.word	.L_x_100@srel


	//   ....[1]....
        /*00f0*/ 	.word	.L_x_224@srel
        /*00f4*/ 	.short	0x0
        /*00f6*/ 	.short	0x0
        /*00f8*/ 	.word	0x3
        /*00fc*/ 	.word	.L_x_225@srel
        /*0100*/ 	.word	.L_x_226@srel
        /*0104*/ 	.word	.L_x_100@srel


	//   ....[2]....
        /* <DEDUP_REMOVED lines=8> */


	//   ....[3]....
        /*0124*/ 	.word	.L_x_233@srel
        /*0128*/ 	.short	0x0
        /*012a*/ 	.short	0x0
        /*012c*/ 	.word	0x3
        /*0130*/ 	.word	.L_x_234@srel
        /*0134*/ 	.word	.L_x_235@srel
        /*0138*/ 	.word	.L_x_100@srel


	//   ....[4]....
        /*013c*/ 	.word	.L_x_237@srel
        /*0140*/ 	.short	0x0
        /*0142*/ 	.short	0x0
        /*0144*/ 	.word	0x3
        /*0148*/ 	.word	.L_x_238@srel
        /*014c*/ 	.word	.L_x_239@srel
        /*0150*/ 	.word	.L_x_100@srel


	//   ....[5]....
        /*0154*/ 	.word	.L_x_241@srel
        /*0158*/ 	.short	0x0
        /*015a*/ 	.short	0x0
        /*015c*/ 	.word	0x3
        /*0160*/ 	.word	.L_x_242@srel
        /*0164*/ 	.word	.L_x_243@srel
        /*0168*/ 	.word	.L_x_100@srel


	//----- nvinfo : EIATTR_CRS_STACK_SIZE
	.align		4
.L_109:
        /*016c*/ 	.byte	0x04, 0x1e
        /*016e*/ 	.short	(.L_111 - .L_110)
.L_110:
        /*0170*/ 	.word	0x00000000


	//----- nvinfo : EIATTR_CBANK_PARAM_SIZE
	.align		4
.L_111:
        /*0174*/ 	.byte	0x03, 0x19
        /*0176*/ 	.short	0x0048


	//----- nvinfo : EIATTR_PARAM_CBANK
	.align		4
        /*0178*/ 	.byte	0x04, 0x0a
        /*017a*/ 	.short	(.L_113 - .L_112)
	.align		4
.L_112:
        /*017c*/ 	.word	index@(.nv.constant0._Z12reduceKernelPfPiS0_iS_S0_S0_ifii)
        /*0180*/ 	.short	0x0380
        /*0182*/ 	.short	0x0048


	//----- nvinfo : EIATTR_SW_WAR
	.align		4
.L_113:
        /*0184*/ 	.byte	0x04, 0x36
        /*0186*/ 	.short	(.L_115 - .L_114)
.L_114:
        /*0188*/ 	.word	0x00000008
.L_115:


//--------------------- .nv.info._Z9mapKernelPfPiS0_iS_S0_S0_ii --------------------------
	.section	.nv.info._Z9mapKernelPfPiS0_iS_S0_S0_ii,"",@"SHT_CUDA_INFO"
	.sectionflags	@""
	.align	4


	//----- nvinfo : EIATTR_CUDA_API_VERSION
	.align		4
        /*0000*/ 	.byte	0x04, 0x37
        /*0002*/ 	.short	(.L_117 - .L_116)
.L_116:
        /*0004*/ 	.word	0x00000082


	//----- nvinfo : EIATTR_KPARAM_INFO
	.align		4
.L_117:
        /*0008*/ 	.byte	0x04, 0x17
        /*000a*/ 	.short	(.L_119 - .L_118)
.L_118:
        /*000c*/ 	.word	0x00000000
        /*0010*/ 	.short	0x0008
        /*0012*/ 	.short	0x003c
        /*0014*/ 	.byte	0x00, 0xf0, 0x11, 0x00


	//----- nvinfo : EIATTR_KPARAM_INFO
	.align		4
.L_119:
        /*0018*/ 	.byte	0x04, 0x17
        /*001a*/ 	.short	(.L_121 - .L_120)
.L_120:
        /*001c*/ 	.word	0x00000000
        /*0020*/ 	.short	0x0007
        /*0022*/ 	.short	0x0038
        /*0024*/ 	.byte	0x00, 0xf0, 0x11, 0x00


	//----- nvinfo : EIATTR_KPARAM_INFO
	.align		4
.L_121:
        /*0028*/ 	.byte	0x04, 0x17
        /*002a*/ 	.short	(.L_123 - .L_122)
.L_122:
        /*002c*/ 	.word	0x00000000
        /*0030*/ 	.short	0x0006
        /*0032*/ 	.short	0x0030
        /*0034*/ 	.byte	0x00, 0xf5, 0x21, 0x00


	//----- nvinfo : EIATTR_KPARAM_INFO
	.align		4
.L_123:
        /*0038*/ 	.byte	0x04, 0x17
        /*003a*/ 	.short	(.L_125 - .L_124)
.L_124:
        /*003c*/ 	.word	0x00000000
        /*0040*/ 	.short	0x0005
        /*0042*/ 	.short	0x0028
        /*0044*/ 	.byte	0x00, 0xf5, 0x21, 0x00


	//----- nvinfo : EIATTR_KPARAM_INFO
	.align		4
.L_125:
        /*0048*/ 	.byte	0x04, 0x17
        /*004a*/ 	.short	(.L_127 - .L_126)
.L_126:
        /*004c*/ 	.word	0x00000000
        /*0050*/ 	.short	0x0004
        /*0052*/ 	.short	0x0020
        /*0054*/ 	.byte	0x00, 0xf5, 0x21, 0x00


	//----- nvinfo : EIATTR_KPARAM_INFO
	.align		4
.L_127:
        /*0058*/ 	.byte	0x04, 0x17
        /*005a*/ 	.short	(.L_129 - .L_128)
.L_128:
        /*005c*/ 	.word	0x00000000
        /*0060*/ 	.short	0x0003
        /*0062*/ 	.short	0x0018
        /*0064*/ 	.byte	0x00, 0xf0, 0x11, 0x00


	//----- nvinfo : EIATTR_KPARAM_INFO
	.align		4
.L_129:
        /*0068*/ 	.byte	0x04, 0x17
        /*006a*/ 	.short	(.L_131 - .L_130)
.L_130:
        /*006c*/ 	.word	0x00000000
        /*0070*/ 	.short	0x0002
        /*0072*/ 	.short	0x0010
        /*0074*/ 	.byte	0x00, 0xf5, 0x21, 0x00


	//----- nvinfo : EIATTR_KPARAM_INFO
	.align		4
.L_131:
        /*0078*/ 	.byte	0x04, 0x17
        /*007a*/ 	.short	(.L_133 - .L_132)
.L_132:
        /*007c*/ 	.word	0x00000000
        /*0080*/ 	.short	0x0001
        /*0082*/ 	.short	0x0008
        /*0084*/ 	.byte	0x00, 0xf5, 0x21, 0x00


	//----- nvinfo : EIATTR_KPARAM_INFO
	.align		4
.L_133:
        /*0088*/ 	.byte	0x04, 0x17
        /*008a*/ 	.short	(.L_135 - .L_134)
.L_134:
        /*008c*/ 	.word	0x00000000
        /*0090*/ 	.short	0x0000
        /*0092*/ 	.short	0x0000
        /*0094*/ 	.byte	0x00, 0xf5, 0x21, 0x00


	//----- nvinfo : EIATTR_SPARSE_MMA_MASK
	.align		4
.L_135:
        /*0098*/ 	.byte	0x03, 0x50
        /*009a*/ 	.short	0x0000


	//----- nvinfo : EIATTR_MAXREG_COUNT
	.align		4
        /*009c*/ 	.byte	0x03, 0x1b
        /*009e*/ 	.short	0x00ff


	//----- nvinfo : EIATTR_MERCURY_ISA_VERSION
	.align		4
        /*00a0*/ 	.byte	0x03, 0x5f
        /*00a2*/ 	.short	0x0101


	//----- nvinfo : EIATTR_VRC_CTA_INIT_COUNT
	.align		4
        /*00a4*/ 	.byte	0x02, 0x4a
	.zero		1
	.zero		1


	//----- nvinfo : EIATTR_EXIT_INSTR_OFFSETS
	.align		4
        /*00a8*/ 	.byte	0x04, 0x1c
        /*00aa*/ 	.short	(.L_137 - .L_136)


	//   ....[0]....
.L_136:
        /*00ac*/ 	.word	0x00000080


	//   ....[1]....
        /*00b0*/ 	.word	0x00004b00


	//----- nvinfo : EIATTR_INDIRECT_BRANCH_TARGETS
	.align		4
.L_137:
        /*00b4*/ 	.byte	0x04, 0x34
        /*00b6*/ 	.short	(.L_139 - .L_138)


	//   ....[0]....
.L_138:
        /*00b8*/ 	.word	.L_x_245@srel
        /*00bc*/ 	.short	0x0
        /*00be*/ 	.short	0x0
        /*00c0*/ 	.word	0x3
        /*00c4*/ 	.word	.L_x_164@srel
        /*00c8*/ 	.word	.L_x_247@srel
        /*00cc*/ 	.word	.L_x_163@srel


	//   ....[1]....
        /*00d0*/ 	.word	.L_x_249@srel
        /*00d4*/ 	.short	0x0
        /*00d6*/ 	.short	0x0
        /*00d8*/ 	.word	0x3
        /*00dc*/ 	.word	.L_x_250@srel
        /*00e0*/ 	.word	.L_x_251@srel
        /*00e4*/ 	.word	.L_x_163@srel


	//   ....[2]....
        /* <DEDUP_REMOVED lines=8> */


	//   ....[3]....
        /*0104*/ 	.word	.L_x_258@srel
        /*0108*/ 	.short	0x0
        /*010a*/ 	.short	0x0
        /*010c*/ 	.word	0x3
        /*0110*/ 	.word	.L_x_259@srel
        /*0114*/ 	.word	.L_x_260@srel
        /*0118*/ 	.word	.L_x_163@srel


	//   ....[4]....
        /*011c*/ 	.word	.L_x_262@srel
        /*0120*/ 	.short	0x0
        /*0122*/ 	.short	0x0
        /*0124*/ 	.word	0x3
        /*0128*/ 	.word	.L_x_263@srel
        /*012c*/ 	.word	.L_x_264@srel
        /*0130*/ 	.word	.L_x_163@srel


	//   ....[5]....
        /*0134*/ 	.word	.L_x_266@srel
        /*0138*/ 	.short	0x0
        /*013a*/ 	.short	0x0
        /*013c*/ 	.word	0x3
        /*0140*/ 	.word	.L_x_267@srel
        /*0144*/ 	.word	.L_x_268@srel
        /*0148*/ 	.word	.L_x_163@srel


	//   ....[6]....
        /* <DEDUP_REMOVED lines=8> */


	//----- nvinfo : EIATTR_CRS_STACK_SIZE
	.align		4
.L_139:
        /*0168*/ 	.byte	0x04, 0x1e
        /*016a*/ 	.short	(.L_141 - .L_140)
.L_140:
        /*016c*/ 	.word	0x00000000


	//----- nvinfo : EIATTR_CBANK_PARAM_SIZE
	.align		4
.L_141:
        /*0170*/ 	.byte	0x03, 0x19
        /*0172*/ 	.short	0x0040


	//----- nvinfo : EIATTR_PARAM_CBANK
	.align		4
        /*0174*/ 	.byte	0x04, 0x0a
        /*0176*/ 	.short	(.L_143 - .L_142)
	.align		4
.L_142:
        /*0178*/ 	.word	index@(.nv.constant0._Z9mapKernelPfPiS0_iS_S0_S0_ii)
        /*017c*/ 	.short	0x0380
        /*017e*/ 	.short	0x0040


	//----- nvinfo : EIATTR_SW_WAR
	.align		4
.L_143:
        /*0180*/ 	.byte	0x04, 0x36
        /*0182*/ 	.short	(.L_145 - .L_144)
.L_144:
        /*0184*/ 	.word	0x00000008
.L_145:


//--------------------- .nv.info._Z20MatrixMultiplyKernelPfPKiS1_S_S1_S1_S_S1_S1_ --------------------------
	.section	.nv.info._Z20MatrixMultiplyKernelPfPKiS1_S_S1_S1_S_S1_S1_,"",@"SHT_CUDA_INFO"
	.sectionflags	@""
	.align	4


	//----- nvinfo : EIATTR_CUDA_API_VERSION
	.align		4
        /*0000*/ 	.byte	0x04, 0x37
        /*0002*/ 	.short	(.L_147 - .L_146)
.L_146:
        /*0004*/ 	.word	0x00000082


	//----- nvinfo : EIATTR_KPARAM_INFO
	.align		4
.L_147:
        /*0008*/ 	.byte	0x04, 0x17
        /*000a*/ 	.short	(.L_149 - .L_148)
.L_148:
        /*000c*/ 	.word	0x00000000
        /*0010*/ 	.short	0x0008
        /*0012*/ 	.short	0x0040
        /*0014*/ 	.byte	0x00, 0xf5, 0x21, 0x00


	//----- nvinfo : EIATTR_KPARAM_INFO
	.align		4
.L_149:
        /*0018*/ 	.byte	0x04, 0x17
        /*001a*/ 	.short	(.L_151 - .L_150)
.L_150:
        /*001c*/ 	.word	0x00000000
        /*0020*/ 	.short	0x0007
        /*0022*/ 	.short	0x0038
        /*0024*/ 	.byte	0x00, 0xf5, 0x21, 0x00


	//----- nvinfo : EIATTR_KPARAM_INFO
	.align		4
.L_151:
        /*0028*/ 	.byte	0x04, 0x17
        /*002a*/ 	.short	(.L_153 - .L_152)
.L_152:
        /*002c*/ 	.word	0x00000000
        /*0030*/ 	.short	0x0006
        /*0032*/ 	.short	0x0030
        /*0034*/ 	.byte	0x00, 0xf5, 0x21, 0x00


	//----- nvinfo : EIATTR_KPARAM_INFO
	.align		4
.L_153:
        /*0038*/ 	.byte	0x04, 0x17
        /*003a*/ 	.short	(.L_155 - .L_154)
.L_154:
        /*003c*/ 	.word	0x00000000
        /*0040*/ 	.short	0x0005
        /*0042*/ 	.short	0x0028
        /*0044*/ 	.byte	0x00, 0xf5, 0x21, 0x00


	//----- nvinfo : EIATTR_KPARAM_INFO
	.align		4
.L_155:
        /*0048*/ 	.byte	0x04, 0x17
        /*004a*/ 	.short	(.L_157 - .L_156)
.L_156:
        /*004c*/ 	.word	0x00000000
        /*0050*/ 	.short	0x0004
        /*0052*/ 	.short	0x0020
        /*0054*/ 	.byte	0x00, 0xf5, 0x21, 0x00


	//----- nvinfo : EIATTR_KPARAM_INFO
	.align		4
.L_157:
        /*0058*/ 	.byte	0x04, 0x17
        /*005a*/ 	.short	(.L_159 - .L_158)
.L_158:
        /*005c*/ 	.word	0x00000000
        /*0060*/ 	.short	0x0003
        /*0062*/ 	.short	0x0018
        /*0064*/ 	.byte	0x00, 0xf5, 0x21, 0x00


	//----- nvinfo : EIATTR_KPARAM_INFO
	.align		4
.L_159:
        /*0068*/ 	.byte	0x04, 0x17
        /*006a*/ 	.short	(.L_161 - .L_160)
.L_160:
        /*006c*/ 	.word	0x00000000
        /*0070*/ 	.short	0x0002
        /*0072*/ 	.short	0x0010
        /*0074*/ 	.byte	0x00, 0xf5, 0x21, 0x00


	//----- nvinfo : EIATTR_KPARAM_INFO
	.align		4
.L_161:
        /*0078*/ 	.byte	0x04, 0x17
        /*007a*/ 	.short	(.L_163 - .L_162)
.L_162:
        /*007c*/ 	.word	0x00000000
        /*0080*/ 	.short	0x0001
        /*0082*/ 	.short	0x0008
        /*0084*/ 	.byte	0x00, 0xf5, 0x21, 0x00


	//----- nvinfo : EIATTR_KPARAM_INFO
	.align		4
.L_163:
        /*0088*/ 	.byte	0x04, 0x17
        /*008a*/ 	.short	(.L_165 - .L_164)
.L_164:
        /*008c*/ 	.word	0x00000000
        /*0090*/ 	.short	0x0000
        /*0092*/ 	.short	0x0000
        /*0094*/ 	.byte	0x00, 0xf5, 0x21, 0x00


	//----- nvinfo : EIATTR_SPARSE_MMA_MASK
	.align		4
.L_165:
        /*0098*/ 	.byte	0x03, 0x50
        /*009a*/ 	.short	0x0000


	//----- nvinfo : EIATTR_MAXREG_COUNT
	.align		4
        /*009c*/ 	.byte	0x03, 0x1b
        /*009e*/ 	.short	0x00ff


	//----- nvinfo : EIATTR_NUM_BARRIERS
	.align		4
        /*00a0*/ 	.byte	0x02, 0x4c
        /*00a2*/ 	.byte	0x01
	.zero		1


	//----- nvinfo : EIATTR_MERCURY_ISA_VERSION
	.align		4
        /*00a4*/ 	.byte	0x03, 0x5f
        /*00a6*/ 	.short	0x0101


	//----- nvinfo : EIATTR_VRC_CTA_INIT_COUNT
	.align		4
        /*00a8*/ 	.byte	0x02, 0x4a
	.zero		1
	.zero		1


	//----- nvinfo : EIATTR_EXIT_INSTR_OFFSETS
	.align		4
        /*00ac*/ 	.byte	0x04, 0x1c
        /*00ae*/ 	.short	(.L_167 - .L_166)


	//   ....[0]....
.L_166:
        /*00b0*/ 	.word	0x00000850


	//   ....[1]....
        /*00b4*/ 	.word	0x00000880


	//   ....[2]....
        /*00b8*/ 	.word	0x00000930


	//----- nvinfo : EIATTR_CBANK_PARAM_SIZE
	.align		4
.L_167:
        /*00bc*/ 	.byte	0x03, 0x19
        /*00be*/ 	.short	0x0048


	//----- nvinfo : EIATTR_PARAM_CBANK
	.align		4
        /*00c0*/ 	.byte	0x04, 0x0a
        /*00c2*/ 	.short	(.L_169 - .L_168)
	.align		4
.L_168:
        /*00c4*/ 	.word	index@(.nv.constant0._Z20MatrixMultiplyKernelPfPKiS1_S_S1_S1_S_S1_S1_)
        /*00c8*/ 	.short	0x0380
        /*00ca*/ 	.short	0x0048


	//----- nvinfo : EIATTR_SW_WAR
	.align		4
.L_169:
        /*00cc*/ 	.byte	0x04, 0x36
        /*00ce*/ 	.short	(.L_171 - .L_170)
.L_170:
        /*00d0*/ 	.word	0x00000008
.L_171:


//--------------------- .nv.callgraph             --------------------------
	.section	.nv.callgraph,"",@"SHT_CUDA_CALLGRAPH"
	.align	4
	.sectionentsize	8
	.align		4
        /*0000*/ 	.word	0x00000000
	.align		4
        /*0004*/ 	.word	0xffffffff
	.align		4
        /*0008*/ 	.word	0x00000000
	.align		4
        /*000c*/ 	.word	0xfffffffe
	.align		4
        /*0010*/ 	.word	0x00000000
	.align		4
        /*0014*/ 	.word	0xfffffffd
	.align		4
        /*0018*/ 	.word	0x00000000
	.align		4
        /*001c*/ 	.word	0xfffffffc


//--------------------- .nv.constant2._Z9zipKernelPfPiS0_iiS_S0_S0_iS_S0_S0_ii --------------------------
	.section	.nv.constant2._Z9zipKernelPfPiS0_iiS_S0_S0_iS_S0_S0_ii,"a",@progbits
	.sectionflags	@""
	.align	4
.nv.constant2._Z9zipKernelPfPiS0_iiS_S0_S0_iS_S0_S0_ii:
        /*0000*/ 	.byte	0x20, 0x4d, 0x00, 0x00, 0x00, 0x4d, 0x00, 0x00, 0xb0, 0x5f, 0x00, 0x00, 0xd0, 0x4d, 0x00, 0x00
        /*0010*/ 	.byte	0x20, 0x52, 0x00, 0x00, 0xa0, 0x4d, 0x00, 0x00, 0xb0, 0x5f, 0x00, 0x00, 0x30, 0x55, 0x00, 0x00
        /*0020*/ 	.byte	0x60, 0x53, 0x00, 0x00, 0xb0, 0x5f, 0x00, 0x00, 0x10, 0x5c, 0x00, 0x00, 0x20, 0x5b, 0x00, 0x00
        /*0030*/ 	.byte	0xb0, 0x5f, 0x00, 0x00, 0xe0, 0x5d, 0x00, 0x00, 0x40, 0x5d, 0x00, 0x00, 0xb0, 0x5f, 0x00, 0x00


//--------------------- .nv.constant2._Z12reduceKernelPfPiS0_iS_S0_S0_ifii --------------------------
	.section	.nv.constant2._Z12reduceKernelPfPiS0_iS_S0_S0_ifii,"a",@progbits
	.sectionflags	@""
	.align	4
.nv.constant2._Z12reduceKernelPfPiS0_iS_S0_S0_ifii:
        /*0000*/ 	.byte	0x40, 0x2b, 0x00, 0x00, 0x20, 0x2b, 0x00, 0x00, 0xf0, 0x3e, 0x00, 0x00, 0x60, 0x2c, 0x00, 0x00
        /*0010*/ 	.byte	0x40, 0x2c, 0x00, 0x00, 0xf0, 0x3e, 0x00, 0x00, 0x10, 0x2d, 0x00, 0x00, 0x40, 0x31, 0x00, 0x00
        /*0020*/ 	.byte	0xe0, 0x2c, 0x00, 0x00, 0xf0, 0x3e, 0x00, 0x00, 0x50, 0x34, 0x00, 0x00, 0x80, 0x32, 0x00, 0x00
        /*0030*/ 	.byte	0xf0, 0x3e, 0x00, 0x00, 0x30, 0x3b, 0x00, 0x00, 0x50, 0x3a, 0x00, 0x00, 0xf0, 0x3e, 0x00, 0x00
        /*0040*/ 	.byte	0x00, 0x3d, 0x00, 0x00, 0x60, 0x3c, 0x00, 0x00, 0xf0, 0x3e, 0x00, 0x00


//--------------------- .nv.constant2._Z9mapKernelPfPiS0_iS_S0_S0_ii --------------------------
	.section	.nv.constant2._Z9mapKernelPfPiS0_iS_S0_S0_ii,"a",@progbits
	.sectionflags	@""
	.align	4
.nv.constant2._Z9mapKernelPfPiS0_iS_S0_S0_ii:
        /*0000*/ 	.byte	0xc0, 0x4a, 0x00, 0x00, 0x50, 0x37, 0x00, 0x00, 0xb0, 0x4a, 0x00, 0x00, 0x10, 0x38, 0x00, 0x00
        /*0010*/ 	.byte	0xf0, 0x37, 0x00, 0x00, 0xb0, 0x4a, 0x00, 0x00, 0xb0, 0x38, 0x00, 0x00, 0xe0, 0x3c, 0x00, 0x00
        /*0020*/ 	.byte	0x90, 0x38, 0x00, 0x00, 0xb0, 0x4a, 0x00, 0x00, 0x00, 0x3f, 0x00, 0x00, 0x30, 0x3e, 0x00, 0x00
        /*0030*/ 	.byte	0xb0, 0x4a, 0x00, 0x00, 0xe0, 0x45, 0x00, 0x00, 0x00, 0x45, 0x00, 0x00, 0xb0, 0x4a, 0x00, 0x00
        /*0040*/ 	.byte	0xa0, 0x47, 0x00, 0x00, 0x10, 0x47, 0x00, 0x00, 0xb0, 0x4a, 0x00, 0x00, 0x70, 0x4a, 0x00, 0x00
        /*0050*/ 	.byte	0x90, 0x4a, 0x00, 0x00, 0x40, 0x49, 0x00, 0x00, 0xb0, 0x4a, 0x00, 0x00


//--------------------- .text._Z9zipKernelPfPiS0_iiS_S0_S0_iS_S0_S0_ii --------------------------
	.section	.text._Z9zipKernelPfPiS0_iiS_S0_S0_iS_S0_S0_ii,"ax",@progbits
	.align	128
        .global         _Z9zipKernelPfPiS0_iiS_S0_S0_iS_S0_S0_ii
        .type           _Z9zipKernelPfPiS0_iiS_S0_S0_iS_S0_S0_ii,@function
        .size           _Z9zipKernelPfPiS0_iiS_S0_S0_iS_S0_S0_ii,(.L_x_277 - _Z9zipKernelPfPiS0_iiS_S0_S0_iS_S0_S0_ii)
        .other          _Z9zipKernelPfPiS0_iiS_S0_S0_iS_S0_S0_ii,@"STO_CUDA_ENTRY STV_DEFAULT"
_Z9zipKernelPfPiS0_iiS_S0_S0_iS_S0_S0_ii:
.text._Z9zipKernelPfPiS0_iiS_S0_S0_iS_S0_S0_ii:
[----:B------:R-:W0:Y:S01]  /*0000*/  LDC R1, c[0x0][0x37c] ;  /* 0x0000df00ff017b82 */ /* 0x000e220000000800 */
[----:B------:R-:W1:Y:S07]  /*0010*/  S2R R0, SR_TID.X ;  /* 0x0000000000007919 */ /* 0x000e6e0000002100 */
[----:B------:R-:W1:Y:S01]  /*0020*/  S2UR UR4, SR_CTAID.X ;  /* 0x00000000000479c3 */ /* 0x000e620000002500 */
[----:B------:R-:W2:Y:S01]  /*0030*/  LDCU UR5, c[0x0][0x398] ;  /* 0x00007300ff0577ac */ /* 0x000ea20008000800 */
[----:B0-----:R-:W-:-:S06]  /*0040*/  VIADD R1, R1, 0xffffff88 ;  /* 0xffffff8801017836 */ /* 0x001fcc0000000000 */
[----:B------:R-:W1:Y:S02]  /*0050*/  LDC R17, c[0x0][0x360] ;  /* 0x0000d800ff117b82 */ /* 0x000e640000000800 */
[----:B-1----:R-:W-:-:S05]  /*0060*/  IMAD R17, R17, UR4, R0 ;  /* 0x0000000411117c24 */ /* 0x002fca000f8e0200 */
[----:B--2---:R-:W-:-:S13]  /*0070*/  ISETP.GE.AND P0, PT, R17, UR5, PT ;  /* 0x0000000511007c0c */ /* 0x004fda000bf06270 */
[----:B------:R-:W-:Y:S05]  /*0080*/  @P0 EXIT ;  /* 0x000000000000094d */ /* 0x000fea0003800000 */
[----:B------:R-:W0:Y:S01]  /*0090*/  LDCU UR6, c[0x0][0x39c] ;  /* 0x00007380ff0677ac */ /* 0x000e220008000800 */
[----:B------:R-:W-:Y:S01]  /*00a0*/  CS2R R4, SRZ ;  /* 0x0000000000047805 */ /* 0x000fe2000001ff00 */
[----:B------:R-:W1:Y:S01]  /*00b0*/  LDCU.64 UR8, c[0x0][0x358] ;  /* 0x00006b00ff0877ac */ /* 0x000e620008000a00 */
[----:B0-----:R-:W-:-:S09]  /*00c0*/  UISETP.GE.AND UP0, UPT, UR6, 0x1, UPT ;  /* 0x000000010600788c */ /* 0x001fd2000bf06270 */
[----:B-1----:R-:W-:Y:S05]  /*00d0*/  BRA.U !UP0, `(.L_x_0) ;  /* 0x0000002508f47547 */ /* 0x002fea000b800000 */
[----:B------:R-:W0:Y:S01]  /*00e0*/  LDCU UR4, c[0x0][0x39c] ;  /* 0x00007380ff0477ac */ /* 0x000e220008000800 */
[----:B------:R-:W-:Y:S02]  /*00f0*/  UISETP.GE.U32.AND UP0, UPT, UR6, 0x8, UPT ;  /* 0x000000080600788c */ /* 0x000fe4000bf06070 */
[----:B------:R-:W-:Y:S01]  /*0100*/  ULOP3.LUT UR7, UR6, 0x7, URZ, 0xc0, !UPT ;  /* 0x0000000706077892 */ /* 0x000fe2000f8ec0ff */
[----:B0-----:R-:W-:-:S06]  /*0110*/  IMAD.U32 R12, RZ, RZ, UR4 ;  /* 0x00000004ff0c7e24 */ /* 0x001fcc000f8e00ff */
[----:B------:R-:W-:Y:S05]  /*0120*/  BRA.U !UP0, `(.L_x_1) ;  /* 0x0000001108247547 */ /* 0x000fea000b800000 */
[----:B------:R-:W0:Y:S01]  /*0130*/  LDC.64 R12, c[0x0][0x388] ;  /* 0x0000e200ff0c7b82 */ /* 0x000e220000000a00 */
[----:B------:R-:W-:Y:S02]  /*0140*/  UIADD3 UR4, UPT, UPT, UR6, -0x4, URZ ;  /* 0xfffffffc06047890 */ /* 0x000fe4000fffe0ff */
[----:B------:R-:W-:-:S04]  /*0150*/  ULOP3.LUT UR5, UR6, 0x7ffffff8, URZ, 0xc0, !UPT ;  /* 0x7ffffff806057892 */ /* 0x000fc8000f8ec0ff */
[----:B------:R-:W-:Y:S01]  /*0160*/  MOV R0, UR4 ;  /* 0x0000000400007c02 */ /* 0x000fe20008000f00 */
[----:B------:R-:W-:-:S12]  /*0170*/  UIADD3 UR5, UPT, UPT, -UR5, URZ, URZ ;  /* 0x000000ff05057290 */ /* 0x000fd8000fffe1ff */
.L_x_2:
[----:B------:R-:W-:-:S04]  /*0180*/  VIADD R2, R0, 0x3 ;  /* 0x0000000300027836 */ /* 0x000fc80000000000 */
[----:B01----:R-:W-:-:S06]  /*0190*/  IMAD.WIDE.U32 R18, R2, 0x4, R12 ;  /* 0x0000000402127825 */ /* 0x003fcc00078e000c */
[----:B------:R-:W2:Y:S01]  /*01a0*/  LDG.E R18, desc[UR8][R18.64] ;  /* 0x0000000812127981 */ /* 0x000ea2000c1e1900 */
[----:B------:R-:W-:-:S04]  /*01b0*/  VIADD R4, R0, 0x2 ;  /* 0x0000000200047836 */ /* 0x000fc80000000000 */
[----:B------:R-:W-:-:S05]  /*01c0*/  IMAD.WIDE.U32 R10, R4, 0x4, R12 ;  /* 0x00000004040a7825 */ /* 0x000fca00078e000c */
[----:B------:R0:W3:Y:S01]  /*01d0*/  LDG.E R3, desc[UR8][R10.64] ;  /* 0x000000080a037981 */ /* 0x0000e2000c1e1900 */
[----:B------:R-:W-:-:S05]  /*01e0*/  IADD3 R6, PT, PT, R0, 0x1, RZ ;  /* 0x0000000100067810 */ /* 0x000fca0007ffe0ff */
[----:B------:R-:W-:-:S05]  /*01f0*/  IMAD.WIDE.U32 R14, R6, 0x4, R12 ;  /* 0x00000004060e7825 */ /* 0x000fca00078e000c */
[----:B------:R-:W4:Y:S01]  /*0200*/  LDG.E R5, desc[UR8][R14.64] ;  /* 0x000000080e057981 */ /* 0x000f22000c1e1900 */
[----:B------:R-:W-:-:S05]  /*0210*/  IMAD.WIDE.U32 R22, R0, 0x4, R12 ;  /* 0x0000000400167825 */ /* 0x000fca00078e000c */
[----:B------:R-:W5:Y:S01]  /*0220*/  LDG.E R7, desc[UR8][R22.64] ;  /* 0x0000000816077981 */ /* 0x000f62000c1e1900 */
[----:B------:R-:W-:-:S04]  /*0230*/  VIADD R8, R0, 0xffffffff ;  /* 0xffffffff00087836 */ /* 0x000fc80000000000 */
[----:B------:R-:W-:-:S05]  /*0240*/  IMAD.WIDE.U32 R24, R8, 0x4, R12 ;  /* 0x0000000408187825 */ /* 0x000fca00078e000c */
[----:B------:R-:W5:Y:S01]  /*0250*/  LDG.E R9, desc[UR8][R24.64] ;  /* 0x0000000818097981 */ /* 0x000f62000c1e1900 */
[----:B0-----:R-:W-:-:S04]  /*0260*/  VIADD R10, R0, 0xfffffffe ;  /* 0xfffffffe000a7836 */ /* 0x001fc80000000000 */
[----:B------:R-:W-:-:S05]  /*0270*/  IMAD.WIDE.U32 R20, R10, 0x4, R12 ;  /* 0x000000040a147825 */ /* 0x000fca00078e000c */
[----:B------:R0:W5:Y:S02]  /*0280*/  LDG.E R11, desc[UR8][R20.64] ;  /* 0x00000008140b7981 */ /* 0x000164000c1e1900 */
[----:B0-----:R-:W-:Y:S02]  /*0290*/  IABS R21, R17 ;  /* 0x0000001100157213 */ /* 0x001fe40000000000 */
[----:B--2---:R-:W-:-:S04]  /*02a0*/  IABS R16, R18 ;  /* 0x0000001200107213 */ /* 0x004fc80000000000 */
[----:B------:R-:W0:Y:S08]  /*02b0*/  I2F.RP R26, R16 ;  /* 0x00000010001a7306 */ /* 0x000e300000209400 */
[----:B0-----:R-:W0:Y:S02]  /*02c0*/  MUFU.RCP R26, R26 ;  /* 0x0000001a001a7308 */ /* 0x001e240000001000 */
[----:B0-----:R-:W-:-:S06]  /*02d0*/  IADD3 R14, PT, PT, R26, 0xffffffe, RZ ;  /* 0x0ffffffe1a0e7810 */ /* 0x001fcc0007ffe0ff */
[----:B------:R0:W1:Y:S01]  /*02e0*/  F2I.FTZ.U32.TRUNC.NTZ R15, R14 ;  /* 0x0000000e000f7305 */ /* 0x000062000021f000 */
[----:B---3--:R-:W-:-:S07]  /*02f0*/  IABS R19, R3 ;  /* 0x0000000300137213 */ /* 0x008fce0000000000 */
[----:B------:R-:W2:Y:S01]  /*0300*/  I2F.RP R22, R19 ;  /* 0x0000001300167306 */ /* 0x000ea20000209400 */
[----:B0-----:R-:W-:Y:S02]  /*0310*/  IMAD.MOV.U32 R14, RZ, RZ, RZ ;  /* 0x000000ffff0e7224 */ /* 0x001fe400078e00ff */
[----:B-1----:R-:W-:-:S04]  /*0320*/  IMAD.MOV R23, RZ, RZ, -R15 ;  /* 0x000000ffff177224 */ /* 0x002fc800078e0a0f */
[----:B------:R-:W-:Y:S01]  /*0330*/  IMAD R23, R23, R16, RZ ;  /* 0x0000001017177224 */ /* 0x000fe200078e02ff */
[----:B------:R-:W-:-:S03]  /*0340*/  IABS R20, R18 ;  /* 0x0000001200147213 */ /* 0x000fc60000000000 */
[----:B------:R-:W-:Y:S01]  /*0350*/  IMAD.HI.U32 R15, R15, R23, R14 ;  /* 0x000000170f0f7227 */ /* 0x000fe200078e000e */
[----:B------:R-:W-:Y:S01]  /*0360*/  IADD3 R20, PT, PT, RZ, -R20, RZ ;  /* 0x80000014ff147210 */ /* 0x000fe20007ffe0ff */
[----:B--2---:R-:W0:Y:S04]  /*0370*/  MUFU.RCP R22, R22 ;  /* 0x0000001600167308 */ /* 0x004e280000001000 */
[----:B------:R-:W-:-:S04]  /*0380*/  IMAD.HI.U32 R14, R15, R21, RZ ;  /* 0x000000150f0e7227 */ /* 0x000fc800078e00ff */
[----:B------:R-:W-:-:S05]  /*0390*/  IMAD R21, R14, R20, R21 ;  /* 0x000000140e157224 */ /* 0x000fca00078e0215 */
[----:B------:R-:W-:Y:S01]  /*03a0*/  ISETP.GT.U32.AND P1, PT, R16, R21, PT ;  /* 0x000000151000720c */ /* 0x000fe20003f24070 */
[----:B0-----:R-:W-:-:S12]  /*03b0*/  VIADD R15, R22, 0xffffffe ;  /* 0x0ffffffe160f7836 */ /* 0x001fd80000000000 */
[----:B------:R-:W-:Y:S01]  /*03c0*/  @!P1 IMAD.IADD R21, R21, 0x1, -R16 ;  /* 0x0000000115159824 */ /* 0x000fe200078e0a10 */
[----:B------:R-:W0:Y:S04]  /*03d0*/  F2I.FTZ.U32.TRUNC.NTZ R15, R15 ;  /* 0x0000000f000f7305 */ /* 0x000e28000021f000 */
[----:B------:R-:W-:Y:S02]  /*03e0*/  ISETP.GE.U32.AND P0, PT, R21, R16, PT ;  /* 0x000000101500720c */ /* 0x000fe40003f06070 */
[----:B------:R-:W-:Y:S02]  /*03f0*/  @!P1 IADD3 R14, PT, PT, R14, 0x1, RZ ;  /* 0x000000010e0e9810 */ /* 0x000fe40007ffe0ff */
[----:B------:R-:W-:Y:S02]  /*0400*/  LOP3.LUT R16, R17, R18, RZ, 0x3c, !PT ;  /* 0x0000001211107212 */ /* 0x000fe400078e3cff */
[----:B------:R-:W-:-:S02]  /*0410*/  ISETP.NE.AND P1, PT, R18, RZ, PT ;  /* 0x000000ff1200720c */ /* 0x000fc40003f25270 */
[----:B------:R-:W-:Y:S01]  /*0420*/  ISETP.GE.AND P2, PT, R16, RZ, PT ;  /* 0x000000ff1000720c */ /* 0x000fe20003f46270 */
[----:B0-----:R-:W-:-:S04]  /*0430*/  IMAD.MOV R20, RZ, RZ, -R15 ;  /* 0x000000ffff147224 */ /* 0x001fc800078e0a0f */
[----:B------:R-:W-:-:S05]  /*0440*/  @P0 VIADD R14, R14, 0x1 ;  /* 0x000000010e0e0836 */ /* 0x000fca0000000000 */
[----:B------:R-:W-:Y:S01]  /*0450*/  MOV R16, R14 ;  /* 0x0000000e00107202 */ /* 0x000fe20000000f00 */
[----:B------:R-:W-:Y:S01]  /*0460*/  IMAD.MOV.U32 R14, RZ, RZ, R20 ;  /* 0x000000ffff0e7224 */ /* 0x000fe200078e0014 */
[----:B----4-:R-:W-:-:S03]  /*0470*/  IABS R21, R5 ;  /* 0x0000000500157213 */ /* 0x010fc60000000000 */
[----:B------:R-:W-:Y:S02]  /*0480*/  IMAD R23, R14, R19, RZ ;  /* 0x000000130e177224 */ /* 0x000fe400078e02ff */
[----:B------:R-:W-:Y:S01]  /*0490*/  HFMA2 R14, -RZ, RZ, 0, 0 ;  /* 0x00000000ff0e7431 */ /* 0x000fe200000001ff */
[----:B------:R-:W0:Y:S01]  /*04a0*/  I2F.RP R22, R21 ;  /* 0x0000001500167306 */ /* 0x000e220000209400 */
[----:B------:R-:W-:Y:S01]  /*04b0*/  @!P2 IMAD.MOV R16, RZ, RZ, -R16 ;  /* 0x000000ffff10a224 */ /* 0x000fe200078e0a10 */
[----:B------:R-:W-:Y:S02]  /*04c0*/  @!P1 LOP3.LUT R16, RZ, R18, RZ, 0x33, !PT ;  /* 0x00000012ff109212 */ /* 0x000fe400078e33ff */
[----:B------:R-:W-:Y:S01]  /*04d0*/  IABS R20, R3 ;  /* 0x0000000300147213 */ /* 0x000fe20000000000 */
[----:B------:R-:W-:Y:S01]  /*04e0*/  IMAD.HI.U32 R14, R15, R23, R14 ;  /* 0x000000170f0e7227 */ /* 0x000fe200078e000e */
[----:B------:R-:W-:-:S03]  /*04f0*/  IABS R15, R16 ;  /* 0x00000010000f7213 */ /* 0x000fc60000000000 */
[----:B------:R-:W-:Y:S02]  /*0500*/  IMAD.MOV R23, RZ, RZ, -R20 ;  /* 0x000000ffff177224 */ /* 0x000fe400078e0a14 */
[----:B------:R-:W-:Y:S01]  /*0510*/  IMAD.HI.U32 R20, R14, R15, RZ ;  /* 0x0000000f0e147227 */ /* 0x000fe200078e00ff */
[----:B0-----:R-:W0:Y:S03]  /*0520*/  MUFU.RCP R22, R22 ;  /* 0x0000001600167308 */ /* 0x001e260000001000 */
[----:B------:R-:W-:-:S05]  /*0530*/  IMAD R14, R20, R23, R15 ;  /* 0x00000017140e7224 */ /* 0x000fca00078e020f */
[----:B------:R-:W-:Y:S01]  /*0540*/  ISETP.GT.U32.AND P1, PT, R19, R14, PT ;  /* 0x0000000e1300720c */ /* 0x000fe20003f24070 */
[----:B0-----:R-:W-:-:S12]  /*0550*/  VIADD R15, R22, 0xffffffe ;  /* 0x0ffffffe160f7836 */ /* 0x001fd80000000000 */
[-C--:B------:R-:W-:Y:S01]  /*0560*/  @!P1 IADD3 R14, PT, PT, R14, -R19.reuse, RZ ;  /* 0x800000130e0e9210 */ /* 0x080fe20007ffe0ff */
[----:B------:R-:W0:Y:S03]  /*0570*/  F2I.FTZ.U32.TRUNC.NTZ R15, R15 ;  /* 0x0000000f000f7305 */ /* 0x000e26000021f000 */
[----:B------:R-:W-:Y:S02]  /*0580*/  ISETP.GE.U32.AND P0, PT, R14, R19, PT ;  /* 0x000000130e00720c */ /* 0x000fe40003f06070 */
[----:B-----5:R-:W-:Y:S02]  /*0590*/  IABS R19, R7 ;  /* 0x0000000700137213 */ /* 0x020fe40000000000 */
[----:B------:R-:W-:Y:S02]  /*05a0*/  LOP3.LUT R14, R16, R3, RZ, 0x3c, !PT ;  /* 0x00000003100e7212 */ /* 0x000fe400078e3cff */
[----:B------:R-:W1:Y:S01]  /*05b0*/  I2F.RP R22, R19 ;  /* 0x0000001300167306 */ /* 0x000e620000209400 */
[----:B------:R-:W-:Y:S01]  /*05c0*/  @!P1 VIADD R20, R20, 0x1 ;  /* 0x0000000114149836 */ /* 0x000fe20000000000 */
[----:B------:R-:W-:-:S02]  /*05d0*/  ISETP.GE.AND P2, PT, R14, RZ, PT ;  /* 0x000000ff0e00720c */ /* 0x000fc40003f46270 */
[----:B------:R-:W-:Y:S01]  /*05e0*/  ISETP.NE.AND P1, PT, R3, RZ, PT ;  /* 0x000000ff0300720c */ /* 0x000fe20003f25270 */
[----:B0-----:R-:W-:Y:S02]  /*05f0*/  IMAD.MOV R14, RZ, RZ, -R15 ;  /* 0x000000ffff0e7224 */ /* 0x001fe400078e0a0f */
[----:B------:R-:W-:Y:S02]  /*0600*/  @P0 IADD3 R20, PT, PT, R20, 0x1, RZ ;  /* 0x0000000114140810 */ /* 0x000fe40007ffe0ff */
[----:B------:R-:W-:Y:S02]  /*0610*/  IMAD R23, R14, R21, RZ ;  /* 0x000000150e177224 */ /* 0x000fe400078e02ff */
[----:B------:R-:W-:-:S04]  /*0620*/  IMAD.MOV.U32 R14, RZ, RZ, RZ ;  /* 0x000000ffff0e7224 */ /* 0x000fc800078e00ff */
[----:B------:R-:W-:Y:S01]  /*0630*/  @!P2 IMAD.MOV R20, RZ, RZ, -R20 ;  /* 0x000000ffff14a224 */ /* 0x000fe200078e0a14 */
[----:B-1----:R-:W0:Y:S01]  /*0640*/  MUFU.RCP R22, R22 ;  /* 0x0000001600167308 */ /* 0x002e220000001000 */
[----:B------:R-:W-:Y:S01]  /*0650*/  @!P1 LOP3.LUT R20, RZ, R3, RZ, 0x33, !PT ;  /* 0x00000003ff149212 */ /* 0x000fe200078e33ff */
[----:B------:R-:W-:Y:S01]  /*0660*/  IMAD.HI.U32 R14, R15, R23, R14 ;  /* 0x000000170f0e7227 */ /* 0x000fe200078e000e */
[----:B------:R-:W-:Y:S02]  /*0670*/  IABS R23, R5 ;  /* 0x0000000500177213 */ /* 0x000fe40000000000 */
[----:B------:R-:W-:Y:S02]  /*0680*/  IABS R15, R20 ;  /* 0x00000014000f7213 */ /* 0x000fe40000000000 */
[----:B------:R-:W-:-:S03]  /*0690*/  IADD3 R23, PT, PT, RZ, -R23, RZ ;  /* 0x80000017ff177210 */ /* 0x000fc60007ffe0ff */
[----:B------:R-:W-:-:S04]  /*06a0*/  IMAD.HI.U32 R24, R14, R15, RZ ;  /* 0x0000000f0e187227 */ /* 0x000fc800078e00ff */
[----:B------:R-:W-:Y:S02]  /*06b0*/  IMAD R14, R24, R23, R15 ;  /* 0x00000017180e7224 */ /* 0x000fe400078e020f */
[----:B0-----:R-:W-:-:S03]  /*06c0*/  VIADD R15, R22, 0xffffffe ;  /* 0x0ffffffe160f7836 */ /* 0x001fc60000000000 */
[----:B------:R-:W-:-:S03]  /*06d0*/  ISETP.GT.U32.AND P1, PT, R21, R14, PT ;  /* 0x0000000e1500720c */ /* 0x000fc60003f24070 */
[----:B------:R-:W0:Y:S10]  /*06e0*/  F2I.FTZ.U32.TRUNC.NTZ R15, R15 ;  /* 0x0000000f000f7305 */ /* 0x000e34000021f000 */
[----:B------:R-:W-:-:S05]  /*06f0*/  @!P1 IMAD.IADD R14, R14, 0x1, -R21 ;  /* 0x000000010e0e9824 */ /* 0x000fca00078e0a15 */
[----:B------:R-:W-:Y:S02]  /*0700*/  ISETP.GE.U32.AND P0, PT, R14, R21, PT ;  /* 0x000000150e00720c */ /* 0x000fe40003f06070 */
[----:B0-----:R-:W-:Y:S02]  /*0710*/  IADD3 R22, PT, PT, RZ, -R15, RZ ;  /* 0x8000000fff167210 */ /* 0x001fe40007ffe0ff */
[----:B------:R-:W-:-:S03]  /*0720*/  LOP3.LUT R14, R20, R5, RZ, 0x3c, !PT ;  /* 0x00000005140e7212 */ /* 0x000fc600078e3cff */
[----:B------:R-:W-:Y:S01]  /*0730*/  IMAD R21, R22, R19, RZ ;  /* 0x0000001316157224 */ /* 0x000fe200078e02ff */
[----:B------:R-:W-:Y:S01]  /*0740*/  ISETP.GE.AND P2, PT, R14, RZ, PT ;  /* 0x000000ff0e00720c */ /* 0x000fe20003f46270 */
[----:B------:R-:W-:-:S04]  /*0750*/  IMAD.MOV.U32 R14, RZ, RZ, RZ ;  /* 0x000000ffff0e7224 */ /* 0x000fc800078e00ff */
[----:B------:R-:W-:Y:S01]  /*0760*/  IMAD.HI.U32 R14, R15, R21, R14 ;  /* 0x000000150f0e7227 */ /* 0x000fe200078e000e */
[----:B------:R-:W-:-:S03]  /*0770*/  IABS R21, R9 ;  /* 0x0000000900157213 */ /* 0x000fc60000000000 */
[----:B------:R-:W-:Y:S01]  /*0780*/  @!P1 VIADD R24, R24, 0x1 ;  /* 0x0000000118189836 */ /* 0x000fe20000000000 */
[----:B------:R-:W0:Y:S01]  /*0790*/  I2F.RP R23, R21 ;  /* 0x0000001500177306 */ /* 0x000e220000209400 */
[----:B------:R-:W-:-:S03]  /*07a0*/  ISETP.NE.AND P1, PT, R5, RZ, PT ;  /* 0x000000ff0500720c */ /* 0x000fc60003f25270 */
[----:B------:R-:W-:-:S05]  /*07b0*/  @P0 IADD3 R24, PT, PT, R24, 0x1, RZ ;  /* 0x0000000118180810 */ /* 0x000fca0007ffe0ff */
[----:B------:R-:W-:Y:S01]  /*07c0*/  @!P2 IMAD.MOV R24, RZ, RZ, -R24 ;  /* 0x000000ffff18a224 */ /* 0x000fe200078e0a18 */
[----:B------:R-:W-:-:S04]  /*07d0*/  IABS R22, R7 ;  /* 0x0000000700167213 */ /* 0x000fc80000000000 */
[----:B------:R-:W-:Y:S01]  /*07e0*/  @!P1 LOP3.LUT R24, RZ, R5, RZ, 0x33, !PT ;  /* 0x00000005ff189212 */ /* 0x000fe200078e33ff */
[----:B0-----:R-:W0:Y:S03]  /*07f0*/  MUFU.RCP R23, R23 ;  /* 0x0000001700177308 */ /* 0x001e260000001000 */
[----:B------:R-:W-:Y:S01]  /*0800*/  IABS R15, R24 ;  /* 0x00000018000f7213 */ /* 0x000fe20000000000 */
[----:B------:R-:W-:-:S04]  /*0810*/  IMAD.MOV R25, RZ, RZ, -R22 ;  /* 0x000000ffff197224 */ /* 0x000fc800078e0a16 */
[----:B------:R-:W-:-:S04]  /*0820*/  IMAD.HI.U32 R22, R14, R15, RZ ;  /* 0x0000000f0e167227 */ /* 0x000fc800078e00ff */
[----:B------:R-:W-:Y:S01]  /*0830*/  IMAD R14, R22, R25, R15 ;  /* 0x00000019160e7224 */ /* 0x000fe200078e020f */
[----:B0-----:R-:W-:-:S04]  /*0840*/  IADD3 R15, PT, PT, R23, 0xffffffe, RZ ;  /* 0x0ffffffe170f7810 */ /* 0x001fc80007ffe0ff */
[----:B------:R-:W-:Y:S02]  /*0850*/  ISETP.GT.U32.AND P1, PT, R19, R14, PT ;  /* 0x0000000e1300720c */ /* 0x000fe40003f24070 */
[----:B------:R-:W0:Y:S11]  /*0860*/  F2I.FTZ.U32.TRUNC.NTZ R15, R15 ;  /* 0x0000000f000f7305 */ /* 0x000e36000021f000 */
[----:B------:R-:W-:-:S05]  /*0870*/  @!P1 IMAD.IADD R14, R14, 0x1, -R19 ;  /* 0x000000010e0e9824 */ /* 0x000fca00078e0a13 */
[----:B------:R-:W-:Y:S01]  /*0880*/  ISETP.GE.U32.AND P0, PT, R14, R19, PT ;  /* 0x000000130e00720c */ /* 0x000fe20003f06070 */
[----:B0-----:R-:W-:Y:S01]  /*0890*/  IMAD.MOV R19, RZ, RZ, -R15 ;  /* 0x000000ffff137224 */ /* 0x001fe200078e0a0f */
[----:B------:R-:W-:-:S04]  /*08a0*/  LOP3.LUT R14, R24, R7, RZ, 0x3c, !PT ;  /* 0x00000007180e7212 */ /* 0x000fc800078e3cff */
[----:B------:R-:W-:Y:S01]  /*08b0*/  ISETP.GE.AND P2, PT, R14, RZ, PT ;  /* 0x000000ff0e00720c */ /* 0x000fe20003f46270 */
[----:B------:R-:W-:Y:S01]  /*08c0*/  IMAD.MOV.U32 R14, RZ, RZ, R19 ;  /* 0x000000ffff0e7224 */ /* 0x000fe200078e0013 */
[----:B------:R-:W-:-:S03]  /*08d0*/  IABS R23, R11 ;  /* 0x0000000b00177213 */ /* 0x000fc60000000000 */
[----:B------:R-:W-:Y:S01]  /*08e0*/  IMAD R19, R14, R21, RZ ;  /* 0x000000150e137224 */ /* 0x000fe200078e02ff */
[----:B------:R-:W-:Y:S02]  /*08f0*/  MOV R14, RZ ;  /* 0x000000ff000e7202 */ /* 0x000fe40000000f00 */
[----:B------:R-:W-:Y:S02]  /*0900*/  @!P1 IADD3 R22, PT, PT, R22, 0x1, RZ ;  /* 0x0000000116169810 */ /* 0x000fe40007ffe0ff */
[----:B------:R-:W-:Y:S01]  /*0910*/  ISETP.NE.AND P1, PT, R7, RZ, PT ;  /* 0x000000ff0700720c */ /* 0x000fe20003f25270 */
[----:B------:R-:W-:Y:S02]  /*0920*/  IMAD.HI.U32 R14, R15, R19, R14 ;  /* 0x000000130f0e7227 */ /* 0x000fe400078e000e */
[----:B------:R-:W0:Y:S02]  /*0930*/  I2F.RP R19, R23 ;  /* 0x0000001700137306 */ /* 0x000e240000209400 */
[----:B------:R-:W-:-:S04]  /*0940*/  @P0 VIADD R22, R22, 0x1 ;  /* 0x0000000116160836 */ /* 0x000fc80000000000 */
[----:B------:R-:W-:-:S04]  /*0950*/  @!P2 IMAD.MOV R22, RZ, RZ, -R22 ;  /* 0x000000ffff16a224 */ /* 0x000fc800078e0a16 */
[----:B------:R-:W-:Y:S02]  /*0960*/  @!P1 LOP3.LUT R22, RZ, R7, RZ, 0x33, !PT ;  /* 0x00000007ff169212 */ /* 0x000fe400078e33ff */
[----:B------:R-:W-:Y:S02]  /*0970*/  IABS R25, R9 ;  /* 0x0000000900197213 */ /* 0x000fe40000000000 */
[----:B------:R-:W-:Y:S01]  /*0980*/  IABS R15, R22 ;  /* 0x00000016000f7213 */ /* 0x000fe20000000000 */
[----:B0-----:R-:W0:Y:S02]  /*0990*/  MUFU.RCP R19, R19 ;  /* 0x0000001300137308 */ /* 0x001e240000001000 */
[----:B------:R-:W-:Y:S02]  /*09a0*/  IMAD.MOV R25, RZ, RZ, -R25 ;  /* 0x000000ffff197224 */ /* 0x000fe400078e0a19 */
[----:B------:R-:W-:-:S04]  /*09b0*/  IMAD.HI.U32 R26, R14, R15, RZ ;  /* 0x0000000f0e1a7227 */ /* 0x000fc800078e00ff */
[----:B------:R-:W-:-:S05]  /*09c0*/  IMAD R14, R26, R25, R15 ;  /* 0x000000191a0e7224 */ /* 0x000fca00078e020f */
[----:B------:R-:W-:Y:S01]  /*09d0*/  ISETP.GT.U32.AND P1, PT, R21, R14, PT ;  /* 0x0000000e1500720c */ /* 0x000fe20003f24070 */
[----:B0-----:R-:W-:-:S06]  /*09e0*/  VIADD R15, R19, 0xffffffe ;  /* 0x0ffffffe130f7836 */ /* 0x001fcc0000000000 */
[----:B------:R-:W0:Y:S06]  /*09f0*/  F2I.FTZ.U32.TRUNC.NTZ R15, R15 ;  /* 0x0000000f000f7305 */ /* 0x000e2c000021f000 */
[----:B------:R-:W-:-:S04]  /*0a00*/  @!P1 IADD3 R14, PT, PT, R14, -R21, RZ ;  /* 0x800000150e0e9210 */ /* 0x000fc80007ffe0ff */
[----:B------:R-:W-:Y:S02]  /*0a10*/  ISETP.GE.U32.AND P0, PT, R14, R21, PT ;  /* 0x000000150e00720c */ /* 0x000fe40003f06070 */
[----:B------:R-:W-:Y:S01]  /*0a20*/  LOP3.LUT R14, R22, R9, RZ, 0x3c, !PT ;  /* 0x00000009160e7212 */ /* 0x000fe200078e3cff */
[----:B------:R-:W-:-:S03]  /*0a30*/  IMAD.MOV R21, RZ, RZ, -R16 ;  /* 0x000000ffff157224 */ /* 0x000fc600078e0a10 */
[----:B------:R-:W-:Y:S01]  /*0a40*/  ISETP.GE.AND P2, PT, R14, RZ, PT ;  /* 0x000000ff0e00720c */ /* 0x000fe20003f46270 */
[----:B0-----:R-:W-:Y:S02]  /*0a50*/  IMAD.MOV R14, RZ, RZ, -R15 ;  /* 0x000000ffff0e7224 */ /* 0x001fe400078e0a0f */
[----:B------:R-:W-:Y:S02]  /*0a60*/  IMAD R21, R18, R21, R17 ;  /* 0x0000001512157224 */ /* 0x000fe400078e0211 */
[----:B------:R-:W-:Y:S02]  /*0a70*/  IMAD R17, R14, R23, RZ ;  /* 0x000000170e117224 */ /* 0x000fe400078e02ff */
[----:B------:R-:W-:-:S04]  /*0a80*/  IMAD.MOV.U32 R14, RZ, RZ, RZ ;  /* 0x000000ffff0e7224 */ /* 0x000fc800078e00ff */
[----:B------:R-:W-:Y:S01]  /*0a90*/  IMAD.HI.U32 R14, R15, R17, R14 ;  /* 0x000000110f0e7227 */ /* 0x000fe200078e000e */
[----:B------:R-:W-:-:S05]  /*0aa0*/  IABS R17, R11 ;  /* 0x0000000b00117213 */ /* 0x000fca0000000000 */
[----:B------:R-:W-:Y:S01]  /*0ab0*/  IMAD.MOV R28, RZ, RZ, -R17 ;  /* 0x000000ffff1c7224 */ /* 0x000fe200078e0a11 */
[----:B------:R-:W-:-:S05]  /*0ac0*/  IADD3 R17, PT, PT, R0, -0x3, RZ ;  /* 0xfffffffd00117810 */ /* 0x000fca0007ffe0ff */
[----:B------:R-:W-:-:S06]  /*0ad0*/  IMAD.WIDE.U32 R18, R17, 0x4, R12 ;  /* 0x0000000411127825 */ /* 0x000fcc00078e000c */
[----:B------:R0:W2:Y:S01]  /*0ae0*/  LDG.E R18, desc[UR8][R18.64] ;  /* 0x0000000812127981 */ /* 0x0000a2000c1e1900 */
[----:B------:R-:W-:Y:S01]  /*0af0*/  @!P1 VIADD R26, R26, 0x1 ;  /* 0x000000011a1a9836 */ /* 0x000fe20000000000 */
[----:B------:R-:W-:-:S04]  /*0b00*/  ISETP.NE.AND P1, PT, R9, RZ, PT ;  /* 0x000000ff0900720c */ /* 0x000fc80003f25270 */
[----:B------:R-:W-:-:S04]  /*0b10*/  @P0 IADD3 R26, PT, PT, R26, 0x1, RZ ;  /* 0x000000011a1a0810 */ /* 0x000fc80007ffe0ff */
[----:B------:R-:W-:-:S05]  /*0b20*/  @!P2 IADD3 R26, PT, PT, -R26, RZ, RZ ;  /* 0x000000ff1a1aa210 */ /* 0x000fca0007ffe1ff */
[----:B------:R-:W-:-:S04]  /*0b30*/  @!P1 LOP3.LUT R26, RZ, R9, RZ, 0x33, !PT ;  /* 0x00000009ff1a9212 */ /* 0x000fc800078e33ff */
[----:B------:R-:W-:-:S05]  /*0b40*/  IABS R15, R26 ;  /* 0x0000001a000f7213 */ /* 0x000fca0000000000 */
[----:B------:R-:W-:-:S04]  /*0b50*/  IMAD.HI.U32 R14, R14, R15, RZ ;  /* 0x0000000f0e0e7227 */ /* 0x000fc800078e00ff */
[----:B------:R-:W-:-:S05]  /*0b60*/  IMAD R28, R14, R28, R15 ;  /* 0x0000001c0e1c7224 */ /* 0x000fca00078e020f */
[----:B------:R-:W-:-:S13]  /*0b70*/  ISETP.GT.U32.AND P1, PT, R23, R28, PT ;  /* 0x0000001c1700720c */ /* 0x000fda0003f24070 */
[----:B------:R-:W-:-:S05]  /*0b80*/  @!P1 IMAD.IADD R28, R28, 0x1, -R23 ;  /* 0x000000011c1c9824 */ /* 0x000fca00078e0a17 */
[----:B------:R-:W-:Y:S01]  /*0b90*/  ISETP.GE.U32.AND P0, PT, R28, R23, PT ;  /* 0x000000171c00720c */ /* 0x000fe20003f06070 */
[----:B------:R-:W-:Y:S01]  /*0ba0*/  @!P1 VIADD R14, R14, 0x1 ;  /* 0x000000010e0e9836 */ /* 0x000fe20000000000 */
[----:B------:R-:W-:-:S04]  /*0bb0*/  LOP3.LUT R25, R26, R11, RZ, 0x3c, !PT ;  /* 0x0000000b1a197212 */ /* 0x000fc800078e3cff */
[----:B------:R-:W-:Y:S01]  /*0bc0*/  ISETP.GE.AND P2, PT, R25, RZ, PT ;  /* 0x000000ff1900720c */ /* 0x000fe20003f46270 */
[----:B------:R-:W-:-:S06]  /*0bd0*/  IMAD.MOV R25, RZ, RZ, -R20 ;  /* 0x000000ffff197224 */ /* 0x000fcc00078e0a14 */
[----:B------:R-:W-:-:S04]  /*0be0*/  @P0 VIADD R14, R14, 0x1 ;  /* 0x000000010e0e0836 */ /* 0x000fc80000000000 */
[----:B0-----:R-:W-:Y:S01]  /*0bf0*/  IMAD.MOV.U32 R19, RZ, RZ, R14 ;  /* 0x000000ffff137224 */ /* 0x001fe200078e000e */
[----:B------:R-:W-:Y:S01]  /*0c00*/  LEA R2, R2, R1, 0x2 ;  /* 0x0000000102027211 */ /* 0x000fe200078e10ff */
[----:B------:R-:W-:-:S04]  /*0c10*/  IMAD R16, R3, R25, R16 ;  /* 0x0000001903107224 */ /* 0x000fc800078e0210 */
[----:B------:R0:W-:Y:S02]  /*0c20*/  STL [R2], R21 ;  /* 0x0000001502007387 */ /* 0x0001e40000100800 */
[----:B0-----:R-:W-:Y:S01]  /*0c30*/  VIADD R21, R0, 0xfffffffc ;  /* 0xfffffffc00157836 */ /* 0x001fe20000000000 */
[----:B--2---:R-:W-:-:S04]  /*0c40*/  IABS R23, R18 ;  /* 0x0000001200177213 */ /* 0x004fc80000000000 */
[----:B------:R-:W0:Y:S08]  /*0c50*/  I2F.RP R27, R23 ;  /* 0x00000017001b7306 */ /* 0x000e300000209400 */
[----:B0-----:R-:W0:Y:S02]  /*0c60*/  MUFU.RCP R27, R27 ;  /* 0x0000001b001b7308 */ /* 0x001e240000001000 */
[----:B0-----:R-:W-:-:S06]  /*0c70*/  VIADD R15, R27, 0xffffffe ;  /* 0x0ffffffe1b0f7836 */ /* 0x001fcc0000000000 */
[----:B------:R-:W0:Y:S02]  /*0c80*/  F2I.FTZ.U32.TRUNC.NTZ R15, R15 ;  /* 0x0000000f000f7305 */ /* 0x000e24000021f000 */
[----:B0-----:R-:W-:-:S04]  /*0c90*/  IADD3 R28, PT, PT, RZ, -R15, RZ ;  /* 0x8000000fff1c7210 */ /* 0x001fc80007ffe0ff */
[----:B------:R-:W-:-:S05]  /*0ca0*/  MOV R14, R28 ;  /* 0x0000001c000e7202 */ /* 0x000fca0000000f00 */
[----:B------:R-:W-:Y:S02]  /*0cb0*/  IMAD R3, R14, R23, RZ ;  /* 0x000000170e037224 */ /* 0x000fe400078e02ff */
[----:B------:R-:W-:-:S04]  /*0cc0*/  IMAD.MOV.U32 R14, RZ, RZ, RZ ;  /* 0x000000ffff0e7224 */ /* 0x000fc800078e00ff */
[----:B------:R-:W-:Y:S01]  /*0cd0*/  IMAD.HI.U32 R2, R15, R3, R14 ;  /* 0x000000030f027227 */ /* 0x000fe200078e000e */
[----:B------:R-:W-:-:S04]  /*0ce0*/  IABS R14, R18 ;  /* 0x00000012000e7213 */ /* 0x000fc80000000000 */
[----:B------:R-:W-:Y:S01]  /*0cf0*/  IADD3 R28, PT, PT, RZ, -R14, RZ ;  /* 0x8000000eff1c7210 */ /* 0x000fe20007ffe0ff */
[----:B------:R-:W-:-:S06]  /*0d00*/  IMAD.WIDE.U32 R14, R21, 0x4, R12 ;  /* 0x00000004150e7825 */ /* 0x000fcc00078e000c */
[----:B------:R0:W2:Y:S01]  /*0d10*/  LDG.E R14, desc[UR8][R14.64] ;  /* 0x000000080e0e7981 */ /* 0x0000a2000c1e1900 */
[----:B------:R-:W-:Y:S01]  /*0d20*/  ISETP.NE.AND P1, PT, R11, RZ, PT ;  /* 0x000000ff0b00720c */ /* 0x000fe20003f25270 */
[----:B------:R-:W-:-:S12]  /*0d30*/  @!P2 IMAD.MOV R19, RZ, RZ, -R19 ;  /* 0x000000ffff13a224 */ /* 0x000fd800078e0a13 */
        /* <DEDUP_REMOVED lines=9> */
[----:B------:R-:W-:Y:S02]  /*0dd0*/  ISETP.GE.AND P2, PT, R27, RZ, PT ;  /* 0x000000ff1b00720c */ /* 0x000fe40003f46270 */
[----:B------:R-:W-:-:S05]  /*0de0*/  ISETP.NE.AND P1, PT, R18, RZ, PT ;  /* 0x000000ff1200720c */ /* 0x000fca0003f25270 */
[----:B------:R-:W-:-:S04]  /*0df0*/  @P0 IADD3 R2, PT, PT, R2, 0x1, RZ ;  /* 0x0000000102020810 */ /* 0x000fc80007ffe0ff */
[----:B0-----:R-:W-:Y:S01]  /*0e00*/  MOV R15, R2 ;  /* 0x00000002000f7202 */ /* 0x001fe20000000f00 */
[----:B------:R-:W-:Y:S02]  /*0e10*/  IMAD R25, R4, 0x4, R1 ;  /* 0x0000000404197824 */ /* 0x000fe400078e0201 */
[----:B------:R-:W-:Y:S02]  /*0e20*/  IMAD.MOV R4, RZ, RZ, -R24 ;  /* 0x000000ffff047224 */ /* 0x000fe400078e0a18 */
[----:B------:R-:W-:Y:S01]  /*0e30*/  @!P2 IMAD.MOV R15, RZ, RZ, -R15 ;  /* 0x000000ffff0fa224 */ /* 0x000fe200078e0a0f */
[----:B------:R-:W-:Y:S01]  /*0e40*/  @!P1 LOP3.LUT R15, RZ, R18, RZ, 0x33, !PT ;  /* 0x00000012ff0f9212 */ /* 0x000fe200078e33ff */
[----:B------:R-:W-:Y:S01]  /*0e50*/  IMAD R5, R5, R4, R20 ;  /* 0x0000000405057224 */ /* 0x000fe200078e0214 */
[----:B------:R0:W-:Y:S01]  /*0e60*/  STL [R25], R16 ;  /* 0x0000001019007387 */ /* 0x0001e20000100800 */
[--C-:B------:R-:W-:Y:S02]  /*0e70*/  IMAD R6, R6, 0x4, R1.reuse ;  /* 0x0000000406067824 */ /* 0x100fe400078e0201 */
[----:B------:R-:W-:-:S02]  /*0e80*/  IMAD R8, R8, 0x4, R1 ;  /* 0x0000000408087824 */ /* 0x000fc400078e0201 */
[----:B------:R-:W-:Y:S02]  /*0e90*/  IMAD R10, R10, 0x4, R1 ;  /* 0x000000040a0a7824 */ /* 0x000fe400078e0201 */
[----:B0-----:R-:W-:Y:S01]  /*0ea0*/  IMAD.MOV R16, RZ, RZ, -R15 ;  /* 0x000000ffff107224 */ /* 0x001fe200078e0a0f */
[----:B------:R1:W-:Y:S01]  /*0eb0*/  STL [R6], R5 ;  /* 0x0000000506007387 */ /* 0x0003e20000100800 */
[----:B------:R-:W-:Y:S02]  /*0ec0*/  IMAD R21, R21, 0x4, R1 ;  /* 0x0000000415157824 */ /* 0x000fe400078e0201 */
[----:B------:R-:W-:Y:S01]  /*0ed0*/  IMAD R18, R18, R16, R19 ;  /* 0x0000001012127224 */ /* 0x000fe200078e0213 */
[----:B------:R-:W-:-:S04]  /*0ee0*/  UIADD3 UR5, UPT, UPT, UR5, 0x8, URZ ;  /* 0x0000000805057890 */ /* 0x000fc8000fffe0ff */
[----:B------:R-:W-:Y:S01]  /*0ef0*/  UISETP.NE.AND UP0, UPT, UR5, URZ, UPT ;  /* 0x000000ff0500728c */ /* 0x000fe2000bf05270 */
[----:B--2---:R-:W-:-:S04]  /*0f00*/  IABS R23, R14 ;  /* 0x0000000e00177213 */ /* 0x004fc80000000000 */
[----:B------:R-:W0:Y:S08]  /*0f10*/  I2F.RP R28, R23 ;  /* 0x00000017001c7306 */ /* 0x000e300000209400 */
[----:B0-----:R-:W0:Y:S02]  /*0f20*/  MUFU.RCP R28, R28 ;  /* 0x0000001c001c7308 */ /* 0x001e240000001000 */
[----:B0-----:R-:W-:-:S06]  /*0f30*/  IADD3 R3, PT, PT, R28, 0xffffffe, RZ ;  /* 0x0ffffffe1c037810 */ /* 0x001fcc0007ffe0ff */
[----:B------:R-:W0:Y:S02]  /*0f40*/  F2I.FTZ.U32.TRUNC.NTZ R3, R3 ;  /* 0x0000000300037305 */ /* 0x000e24000021f000 */
[----:B0-----:R-:W-:-:S04]  /*0f50*/  IMAD.MOV R27, RZ, RZ, -R3 ;  /* 0x000000ffff1b7224 */ /* 0x001fc800078e0a03 */
[----:B------:R-:W-:-:S04]  /*0f60*/  IMAD.MOV.U32 R2, RZ, RZ, R27 ;  /* 0x000000ffff027224 */ /* 0x000fc800078e001b */
[----:B------:R-:W-:Y:S02]  /*0f70*/  IMAD R27, R2, R23, RZ ;  /* 0x00000017021b7224 */ /* 0x000fe400078e02ff */
[----:B------:R-:W-:Y:S01]  /*0f80*/  HFMA2 R2, -RZ, RZ, 0, 0 ;  /* 0x00000000ff027431 */ /* 0x000fe200000001ff */
[----:B------:R-:W-:-:S04]  /*0f90*/  IABS R4, R14 ;  /* 0x0000000e00047213 */ /* 0x000fc80000000000 */
[----:B------:R-:W-:Y:S01]  /*0fa0*/  IMAD.HI.U32 R2, R3, R27, R2 ;  /* 0x0000001b03027227 */ /* 0x000fe200078e0002 */
[----:B------:R-:W-:-:S03]  /*0fb0*/  IABS R3, R15 ;  /* 0x0000000f00037213 */ /* 0x000fc60000000000 */
[----:B------:R-:W-:Y:S02]  /*0fc0*/  IMAD.MOV R4, RZ, RZ, -R4 ;  /* 0x000000ffff047224 */ /* 0x000fe400078e0a04 */
[----:B------:R-:W-:-:S04]  /*0fd0*/  IMAD.HI.U32 R2, R2, R3, RZ ;  /* 0x0000000302027227 */ /* 0x000fc800078e00ff */
[----:B------:R-:W-:-:S05]  /*0fe0*/  IMAD R4, R2, R4, R3 ;  /* 0x0000000402047224 */ /* 0x000fca00078e0203 */
[----:B------:R-:W-:Y:S02]  /*0ff0*/  ISETP.GT.U32.AND P1, PT, R23, R4, PT ;  /* 0x000000041700720c */ /* 0x000fe40003f24070 */
[----:B------:R-:W-:-:S11]  /*1000*/  LOP3.LUT R3, R15, R14, RZ, 0x3c, !PT ;  /* 0x0000000e0f037212 */ /* 0x000fd600078e3cff */
[----:B------:R-:W-:Y:S01]  /*1010*/  @!P1 IMAD.IADD R4, R4, 0x1, -R23 ;  /* 0x0000000104049824 */ /* 0x000fe200078e0a17 */
[----:B------:R-:W-:-:S04]  /*1020*/  ISETP.GE.AND P2, PT, R3, RZ, PT ;  /* 0x000000ff0300720c */ /* 0x000fc80003f46270 */
[----:B------:R-:W-:Y:S02]  /*1030*/  ISETP.GE.U32.AND P0, PT, R4, R23, PT ;  /* 0x000000170400720c */ /* 0x000fe40003f06070 */
[----:B------:R-:W-:Y:S02]  /*1040*/  @!P1 IADD3 R2, PT, PT, R2, 0x1, RZ ;  /* 0x0000000102029810 */ /* 0x000fe40007ffe0ff */
[----:B------:R-:W-:Y:S02]  /*1050*/  ISETP.NE.AND P1, PT, R14, RZ, PT ;  /* 0x000000ff0e00720c */ /* 0x000fe40003f25270 */
[----:B------:R-:W-:Y:S02]  /*1060*/  IADD3 R3, PT, PT, -R22, RZ, RZ ;  /* 0x000000ff16037210 */ /* 0x000fe40007ffe1ff */
[----:B------:R-:W-:-:S05]  /*1070*/  IADD3 R4, PT, PT, -R19, RZ, RZ ;  /* 0x000000ff13047210 */ /* 0x000fca0007ffe1ff */
[----:B------:R-:W-:Y:S02]  /*1080*/  @P0 VIADD R2, R2, 0x1 ;  /* 0x0000000102020836 */ /* 0x000fe40000000000 */
[----:B------:R-:W-:Y:S02]  /*1090*/  IMAD R7, R7, R3, R24 ;  /* 0x0000000307077224 */ /* 0x000fe400078e0218 */
[----:B------:R-:W-:Y:S01]  /*10a0*/  @!P2 IMAD.MOV R2, RZ, RZ, -R2 ;  /* 0x000000ffff02a224 */ /* 0x000fe200078e0a02 */
[----:B------:R-:W-:Y:S01]  /*10b0*/  @!P1 LOP3.LUT R2, RZ, R14, RZ, 0x33, !PT ;  /* 0x0000000eff029212 */ /* 0x000fe200078e33ff */
[--C-:B------:R-:W-:Y:S02]  /*10c0*/  IMAD.MOV R3, RZ, RZ, -R26.reuse ;  /* 0x000000ffff037224 */ /* 0x100fe400078e0a1a */
[----:B------:R-:W-:Y:S01]  /*10d0*/  IMAD R11, R11, R4, R26 ;  /* 0x000000040b0b7224 */ /* 0x000fe200078e021a */
[----:B------:R-:W-:Y:S01]  /*10e0*/  LEA R4, R0, R1, 0x2 ;  /* 0x0000000100047211 */ /* 0x000fe200078e10ff */
[----:B------:R-:W-:-:S02]  /*10f0*/  IMAD.MOV R20, RZ, RZ, -R2 ;  /* 0x000000ffff147224 */ /* 0x000fc400078e0a02 */
[----:B------:R-:W-:Y:S01]  /*1100*/  IMAD R9, R9, R3, R22 ;  /* 0x0000000309097224 */ /* 0x000fe200078e0216 */
[----:B------:R-:W-:Y:S01]  /*1110*/  LEA R3, R17, R1, 0x2 ;  /* 0x0000000111037211 */ /* 0x000fe200078e10ff */
[----:B------:R-:W-:Y:S01]  /*1120*/  IMAD R14, R14, R20, R15 ;  /* 0x000000140e0e7224 */ /* 0x000fe200078e020f */
[----:B------:R1:W-:Y:S04]  /*1130*/  STL [R4], R7 ;  /* 0x0000000704007387 */ /* 0x0003e80000100800 */
[----:B------:R1:W-:Y:S04]  /*1140*/  STL [R8], R9 ;  /* 0x0000000908007387 */ /* 0x0003e80000100800 */
[----:B------:R1:W-:Y:S04]  /*1150*/  STL [R10], R11 ;  /* 0x0000000b0a007387 */ /* 0x0003e80000100800 */
[----:B------:R1:W-:Y:S04]  /*1160*/  STL [R3], R18 ;  /* 0x0000001203007387 */ /* 0x0003e80000100800 */
[----:B------:R1:W-:Y:S01]  /*1170*/  STL [R21], R14 ;  /* 0x0000000e15007387 */ /* 0x0003e20000100800 */
[----:B------:R-:W-:Y:S01]  /*1180*/  VIADD R0, R0, 0xfffffff8 ;  /* 0xfffffff800007836 */ /* 0x000fe20000000000 */
[----:B------:R-:W-:Y:S01]  /*1190*/  MOV R17, R2 ;  /* 0x0000000200117202 */ /* 0x000fe20000000f00 */
[----:B------:R-:W-:Y:S06]  /*11a0*/  BRA.U UP0, `(.L_x_2) ;  /* 0xffffffed00f47547 */ /* 0x000fec000b83ffff */
[----:B------:R-:W-:-:S07]  /*11b0*/  VIADD R12, R0, 0x4 ;  /* 0x00000004000c7836 */ /* 0x000fce0000000000 */
.L_x_1:
[----:B------:R-:W-:-:S09]  /*11c0*/  UISETP.NE.AND UP0, UPT, UR7, URZ, UPT ;  /* 0x000000ff0700728c */ /* 0x000fd2000bf05270 */
[----:B------:R-:W-:Y:S05]  /*11d0*/  BRA.U !UP0, `(.L_x_3) ;  /* 0x0000000d08b87547 */ /* 0x000fea000b800000 */
[----:B------:R-:W0:Y:S01]  /*11e0*/  LDCU UR4, c[0x0][0x39c] ;  /* 0x00007380ff0477ac */ /* 0x000e220008000800 */
[----:B------:R-:W-:Y:S02]  /*11f0*/  UISETP.GE.U32.AND UP1, UPT, UR7, 0x4, UPT ;  /* 0x000000040700788c */ /* 0x000fe4000bf26070 */
[----:B0-----:R-:W-:-:S04]  /*1200*/  ULOP3.LUT UR5, UR4, 0x3, URZ, 0xc0, !UPT ;  /* 0x0000000304057892 */ /* 0x001fc8000f8ec0ff */
[----:B------:R-:W-:-:S03]  /*1210*/  UISETP.NE.AND UP2, UPT, UR5, URZ, UPT ;  /* 0x000000ff0500728c */ /* 0x000fc6000bf45270 */
[----:B------:R-:W-:Y:S08]  /*1220*/  BRA.U !UP1, `(.L_x_4) ;  /* 0x00000009090c7547 */ /* 0x000ff0000b800000 */
[----:B-1----:R-:W0:Y:S01]  /*1230*/  LDC.64 R20, c[0x0][0x388] ;  /* 0x0000e200ff147b82 */ /* 0x002e220000000a00 */
[----:B------:R-:W-:-:S04]  /*1240*/  VIADD R0, R12, 0xffffffff ;  /* 0xffffffff0c007836 */ /* 0x000fc80000000000 */
[----:B0-----:R-:W-:-:S05]  /*1250*/  IMAD.WIDE.U32 R2, R0, 0x4, R20 ;  /* 0x0000000400027825 */ /* 0x001fca00078e0014 */
[----:B------:R-:W2:Y:S01]  /*1260*/  LDG.E R6, desc[UR8][R2.64] ;  /* 0x0000000802067981 */ /* 0x000ea2000c1e1900 */
[----:B------:R-:W-:-:S05]  /*1270*/  IADD3 R4, PT, PT, R12, -0x2, RZ ;  /* 0xfffffffe0c047810 */ /* 0x000fca0007ffe0ff */
[----:B------:R-:W-:-:S05]  /*1280*/  IMAD.WIDE.U32 R14, R4, 0x4, R20 ;  /* 0x00000004040e7825 */ /* 0x000fca00078e0014 */
[----:B------:R0:W3:Y:S01]  /*1290*/  LDG.E R5, desc[UR8][R14.64] ;  /* 0x000000080e057981 */ /* 0x0000e2000c1e1900 */
[----:B------:R-:W-:-:S04]  /*12a0*/  VIADD R8, R12, 0xfffffffd ;  /* 0xfffffffd0c087836 */ /* 0x000fc80000000000 */
[----:B------:R-:W-:-:S05]  /*12b0*/  IMAD.WIDE.U32 R18, R8, 0x4, R20 ;  /* 0x0000000408127825 */ /* 0x000fca00078e0014 */
[----:B------:R-:W4:Y:S01]  /*12c0*/  LDG.E R7, desc[UR8][R18.64] ;  /* 0x0000000812077981 */ /* 0x000f22000c1e1900 */
[----:B------:R-:W-:-:S04]  /*12d0*/  VIADD R10, R12, 0xfffffffc ;  /* 0xfffffffc0c0a7836 */ /* 0x000fc80000000000 */
[----:B------:R-:W-:-:S05]  /*12e0*/  IMAD.WIDE.U32 R20, R10, 0x4, R20 ;  /* 0x000000040a147825 */ /* 0x000fca00078e0014 */
[----:B------:R-:W5:Y:S01]  /*12f0*/  LDG.E R9, desc[UR8][R20.64] ;  /* 0x0000000814097981 */ /* 0x000f62000c1e1900 */
[----:B0-----:R-:W-:Y:S01]  /*1300*/  IABS R14, R17 ;  /* 0x00000011000e7213 */ /* 0x001fe20000000000 */
[----:B------:R-:W-:Y:S01]  /*1310*/  IMAD R4, R4, 0x4, R1 ;  /* 0x0000000404047824 */ /* 0x000fe200078e0201 */
[----:B------:R-:W-:Y:S02]  /*1320*/  LEA R8, R8, R1, 0x2 ;  /* 0x0000000108087211 */ /* 0x000fe400078e10ff */
[-C--:B--2---:R-:W-:Y:S02]  /*1330*/  IABS R12, R6.reuse ;  /* 0x00000006000c7213 */ /* 0x084fe40000000000 */
[----:B------:R-:W-:Y:S02]  /*1340*/  IABS R16, R6 ;  /* 0x0000000600107213 */ /* 0x000fe40000000000 */
[----:B------:R-:W0:Y:S01]  /*1350*/  I2F.RP R13, R12 ;  /* 0x0000000c000d7306 */ /* 0x000e220000209400 */
[----:B---3--:R-:W-:-:S07]  /*1360*/  IABS R11, R5 ;  /* 0x00000005000b7213 */ /* 0x008fce0000000000 */
[----:B0-----:R-:W0:Y:S01]  /*1370*/  MUFU.RCP R13, R13 ;  /* 0x0000000d000d7308 */ /* 0x001e220000001000 */
[----:B----4-:R-:W-:-:S04]  /*1380*/  IABS R18, R7 ;  /* 0x0000000700127213 */ /* 0x010fc80000000000 */
[----:B------:R-:W-:Y:S02]  /*1390*/  IADD3 R18, PT, PT, RZ, -R18, RZ ;  /* 0x80000012ff127210 */ /* 0x000fe40007ffe0ff */
[----:B0-----:R-:W-:Y:S02]  /*13a0*/  IADD3 R2, PT, PT, R13, 0xffffffe, RZ ;  /* 0x0ffffffe0d027810 */ /* 0x001fe40007ffe0ff */
[----:B------:R-:W0:Y:S08]  /*13b0*/  I2F.RP R13, R11 ;  /* 0x0000000b000d7306 */ /* 0x000e300000209400 */
[----:B------:R1:W2:Y:S08]  /*13c0*/  F2I.FTZ.U32.TRUNC.NTZ R3, R2 ;  /* 0x0000000200037305 */ /* 0x0002b0000021f000 */
[----:B0-----:R-:W0:Y:S01]  /*13d0*/  MUFU.RCP R13, R13 ;  /* 0x0000000d000d7308 */ /* 0x001e220000001000 */
[----:B-1----:R-:W-:-:S02]  /*13e0*/  IMAD.MOV.U32 R2, RZ, RZ, RZ ;  /* 0x000000ffff027224 */ /* 0x002fc400078e00ff */
[----:B--2---:R-:W-:-:S04]  /*13f0*/  IMAD.MOV R15, RZ, RZ, -R3 ;  /* 0x000000ffff0f7224 */ /* 0x004fc800078e0a03 */
[----:B------:R-:W-:-:S04]  /*1400*/  IMAD R15, R15, R12, RZ ;  /* 0x0000000c0f0f7224 */ /* 0x000fc800078e02ff */
[----:B------:R-:W-:Y:S01]  /*1410*/  IMAD.HI.U32 R3, R3, R15, R2 ;  /* 0x0000000f03037227 */ /* 0x000fe200078e0002 */
[----:B------:R-:W-:Y:S02]  /*1420*/  IADD3 R15, PT, PT, RZ, -R16, RZ ;  /* 0x80000010ff0f7210 */ /* 0x000fe40007ffe0ff */
[----:B------:R-:W-:-:S03]  /*1430*/  IABS R16, R5 ;  /* 0x0000000500107213 */ /* 0x000fc60000000000 */
[----:B------:R-:W-:Y:S01]  /*1440*/  IMAD.HI.U32 R2, R3, R14, RZ ;  /* 0x0000000e03027227 */ /* 0x000fe200078e00ff */
[----:B------:R-:W-:-:S03]  /*1450*/  IADD3 R16, PT, PT, RZ, -R16, RZ ;  /* 0x80000010ff107210 */ /* 0x000fc60007ffe0ff */
[----:B------:R-:W-:Y:S02]  /*1460*/  IMAD R3, R2, R15, R14 ;  /* 0x0000000f02037224 */ /* 0x000fe400078e020e */
[----:B0-----:R-:W-:Y:S01]  /*1470*/  VIADD R14, R13, 0xffffffe ;  /* 0x0ffffffe0d0e7836 */ /* 0x001fe20000000000 */
[----:B------:R-:W-:Y:S02]  /*1480*/  IABS R13, R7 ;  /* 0x00000007000d7213 */ /* 0x000fe40000000000 */
[----:B------:R-:W-:Y:S02]  /*1490*/  ISETP.GT.U32.AND P1, PT, R12, R3, PT ;  /* 0x000000030c00720c */ /* 0x000fe40003f24070 */
[----:B------:R-:W0:Y:S11]  /*14a0*/  I2F.RP R15, R13 ;  /* 0x0000000d000f7306 */ /* 0x000e360000209400 */
[----:B------:R-:W-:Y:S01]  /*14b0*/  @!P1 IMAD.IADD R3, R3, 0x1, -R12 ;  /* 0x0000000103039824 */ /* 0x000fe200078e0a0c */
[----:B------:R-:W-:-:S02]  /*14c0*/  @!P1 IADD3 R2, PT, PT, R2, 0x1, RZ ;  /* 0x0000000102029810 */ /* 0x000fc40007ffe0ff */
[----:B------:R-:W-:Y:S01]  /*14d0*/  ISETP.NE.AND P1, PT, R6, RZ, PT ;  /* 0x000000ff0600720c */ /* 0x000fe20003f25270 */
[----:B0-----:R-:W-:Y:S01]  /*14e0*/  MUFU.RCP R15, R15 ;  /* 0x0000000f000f7308 */ /* 0x001fe20000001000 */
[----:B------:R-:W-:Y:S02]  /*14f0*/  ISETP.GE.U32.AND P0, PT, R3, R12, PT ;  /* 0x0000000c0300720c */ /* 0x000fe40003f06070 */
[----:B------:R-:W-:-:S04]  /*1500*/  LOP3.LUT R12, R17, R6, RZ, 0x3c, !PT ;  /* 0x00000006110c7212 */ /* 0x000fc800078e3cff */
[----:B------:R-:W-:Y:S01]  /*1510*/  ISETP.GE.AND P2, PT, R12, RZ, PT ;  /* 0x000000ff0c00720c */ /* 0x000fe20003f46270 */
[----:B------:R-:W0:Y:S06]  /*1520*/  F2I.FTZ.U32.TRUNC.NTZ R3, R14 ;  /* 0x0000000e00037305 */ /* 0x000e2c000021f000 */
[----:B------:R-:W-:-:S04]  /*1530*/  @P0 VIADD R2, R2, 0x1 ;  /* 0x0000000102020836 */ /* 0x000fc80000000000 */
[----:B------:R-:W-:-:S04]  /*1540*/  IMAD.MOV.U32 R12, RZ, RZ, R2 ;  /* 0x000000ffff0c7224 */ /* 0x000fc800078e0002 */
[----:B------:R-:W-:Y:S01]  /*1550*/  @!P2 IMAD.MOV R12, RZ, RZ, -R12 ;  /* 0x000000ffff0ca224 */ /* 0x000fe200078e0a0c */
[----:B0-----:R-:W-:Y:S02]  /*1560*/  IADD3 R2, PT, PT, RZ, -R3, RZ ;  /* 0x80000003ff027210 */ /* 0x001fe40007ffe0ff */
[----:B------:R-:W-:-:S03]  /*1570*/  @!P1 LOP3.LUT R12, RZ, R6, RZ, 0x33, !PT ;  /* 0x00000006ff0c9212 */ /* 0x000fc600078e33ff */
[----:B------:R-:W-:Y:S01]  /*1580*/  IMAD R19, R2, R11, RZ ;  /* 0x0000000b02137224 */ /* 0x000fe200078e02ff */
[----:B------:R-:W-:Y:S01]  /*1590*/  IABS R14, R12 ;  /* 0x0000000c000e7213 */ /* 0x000fe20000000000 */
[----:B------:R-:W-:-:S04]  /*15a0*/  IMAD.MOV.U32 R2, RZ, RZ, RZ ;  /* 0x000000ffff027224 */ /* 0x000fc800078e00ff */
[----:B------:R-:W-:-:S04]  /*15b0*/  IMAD.HI.U32 R2, R3, R19, R2 ;  /* 0x0000001303027227 */ /* 0x000fc800078e0002 */
[----:B------:R-:W-:-:S04]  /*15c0*/  IMAD.MOV.U32 R3, RZ, RZ, R14 ;  /* 0x000000ffff037224 */ /* 0x000fc800078e000e */
[----:B------:R-:W-:-:S04]  /*15d0*/  IMAD.HI.U32 R14, R2, R3, RZ ;  /* 0x00000003020e7227 */ /* 0x000fc800078e00ff */
[----:B------:R-:W-:Y:S01]  /*15e0*/  IMAD R2, R14, R16, R3 ;  /* 0x000000100e027224 */ /* 0x000fe200078e0203 */
[----:B------:R-:W-:-:S04]  /*15f0*/  IADD3 R3, PT, PT, R15, 0xffffffe, RZ ;  /* 0x0ffffffe0f037810 */ /* 0x000fc80007ffe0ff */
[----:B------:R-:W-:Y:S02]  /*1600*/  ISETP.GT.U32.AND P1, PT, R11, R2, PT ;  /* 0x000000020b00720c */ /* 0x000fe40003f24070 */
[----:B------:R-:W0:Y:S11]  /*1610*/  F2I.FTZ.U32.TRUNC.NTZ R3, R3 ;  /* 0x0000000300037305 */ /* 0x000e36000021f000 */
[----:B------:R-:W-:-:S02]  /*1620*/  @!P1 IMAD.IADD R2, R2, 0x1, -R11 ;  /* 0x0000000102029824 */ /* 0x000fc400078e0a0b */
[----:B------:R-:W-:Y:S01]  /*1630*/  @!P1 VIADD R14, R14, 0x1 ;  /* 0x000000010e0e9836 */ /* 0x000fe20000000000 */
[----:B------:R-:W-:Y:S02]  /*1640*/  ISETP.NE.AND P1, PT, R5, RZ, PT ;  /* 0x000000ff0500720c */ /* 0x000fe40003f25270 */
[----:B------:R-:W-:Y:S02]  /*1650*/  ISETP.GE.U32.AND P0, PT, R2, R11, PT ;  /* 0x0000000b0200720c */ /* 0x000fe40003f06070 */
[----:B------:R-:W-:Y:S02]  /*1660*/  LOP3.LUT R2, R12, R5, RZ, 0x3c, !PT ;  /* 0x000000050c027212 */ /* 0x000fe400078e3cff */
[----:B-----5:R-:W-:Y:S02]  /*1670*/  IABS R11, R9 ;  /* 0x00000009000b7213 */ /* 0x020fe40000000000 */
[----:B------:R-:W-:Y:S02]  /*1680*/  ISETP.GE.AND P2, PT, R2, RZ, PT ;  /* 0x000000ff0200720c */ /* 0x000fe40003f46270 */
[----:B0-----:R-:W-:-:S05]  /*1690*/  IADD3 R2, PT, PT, RZ, -R3, RZ ;  /* 0x80000003ff027210 */ /* 0x001fca0007ffe0ff */
[----:B------:R-:W-:Y:S02]  /*16a0*/  IMAD R15, R2, R13, RZ ;  /* 0x0000000d020f7224 */ /* 0x000fe400078e02ff */
[----:B------:R-:W-:Y:S02]  /*16b0*/  IMAD.MOV.U32 R2, RZ, RZ, RZ ;  /* 0x000000ffff027224 */ /* 0x000fe400078e00ff */
[----:B------:R-:W-:Y:S02]  /*16c0*/  @P0 VIADD R14, R14, 0x1 ;  /* 0x000000010e0e0836 */ /* 0x000fe40000000000 */
[----:B------:R-:W-:Y:S02]  /*16d0*/  IMAD.HI.U32 R2, R3, R15, R2 ;  /* 0x0000000f03027227 */ /* 0x000fe400078e0002 */
[----:B------:R-:W0:Y:S02]  /*16e0*/  I2F.RP R15, R11 ;  /* 0x0000000b000f7306 */ /* 0x000e240000209400 */
[----:B------:R-:W-:Y:S01]  /*16f0*/  @!P2 IMAD.MOV R14, RZ, RZ, -R14 ;  /* 0x000000ffff0ea224 */ /* 0x000fe200078e0a0e */
[----:B------:R-:W-:-:S04]  /*1700*/  @!P1 LOP3.LUT R14, RZ, R5, RZ, 0x33, !PT ;  /* 0x00000005ff0e9212 */ /* 0x000fc800078e33ff */
[----:B------:R-:W-:-:S05]  /*1710*/  IABS R16, R14 ;  /* 0x0000000e00107213 */ /* 0x000fca0000000000 */
[----:B------:R-:W-:Y:S01]  /*1720*/  IMAD.MOV.U32 R3, RZ, RZ, R16 ;  /* 0x000000ffff037224 */ /* 0x000fe200078e0010 */
[----:B0-----:R-:W0:Y:S03]  /*1730*/  MUFU.RCP R15, R15 ;  /* 0x0000000f000f7308 */ /* 0x001e260000001000 */
[----:B------:R-:W-:-:S04]  /*1740*/  IMAD.HI.U32 R16, R2, R3, RZ ;  /* 0x0000000302107227 */ /* 0x000fc800078e00ff */
[----:B------:R-:W-:Y:S01]  /*1750*/  IMAD R2, R16, R18, R3 ;  /* 0x0000001210027224 */ /* 0x000fe200078e0203 */
[----:B------:R-:W-:-:S04]  /*1760*/  IABS R18, R9 ;  /* 0x0000000900127213 */ /* 0x000fc80000000000 */
[----:B------:R-:W-:Y:S01]  /*1770*/  ISETP.GT.U32.AND P1, PT, R13, R2, PT ;  /* 0x000000020d00720c */ /* 0x000fe20003f24070 */
[----:B------:R-:W-:Y:S01]  /*1780*/  IMAD.MOV R18, RZ, RZ, -R18 ;  /* 0x000000ffff127224 */ /* 0x000fe200078e0a12 */
[----:B0-----:R-:W-:-:S11]  /*1790*/  IADD3 R3, PT, PT, R15, 0xffffffe, RZ ;  /* 0x0ffffffe0f037810 */ /* 0x001fd60007ffe0ff */
[----:B------:R-:W-:Y:S01]  /*17a0*/  @!P1 IMAD.IADD R2, R2, 0x1, -R13 ;  /* 0x0000000102029824 */ /* 0x000fe200078e0a0d */
[----:B------:R-:W0:Y:S01]  /*17b0*/  F2I.FTZ.U32.TRUNC.NTZ R3, R3 ;  /* 0x0000000300037305 */ /* 0x000e22000021f000 */
[----:B------:R-:W-:Y:S01]  /*17c0*/  @!P1 VIADD R16, R16, 0x1 ;  /* 0x0000000110109836 */ /* 0x000fe20000000000 */
[----:B------:R-:W-:Y:S02]  /*17d0*/  ISETP.NE.AND P1, PT, R7, RZ, PT ;  /* 0x000000ff0700720c */ /* 0x000fe40003f25270 */
[----:B------:R-:W-:Y:S02]  /*17e0*/  ISETP.GE.U32.AND P0, PT, R2, R13, PT ;  /* 0x0000000d0200720c */ /* 0x000fe40003f06070 */
[----:B------:R-:W-:-:S04]  /*17f0*/  LOP3.LUT R2, R14, R7, RZ, 0x3c, !PT ;  /* 0x000000070e027212 */ /* 0x000fc800078e3cff */
[----:B------:R-:W-:Y:S02]  /*1800*/  ISETP.GE.AND P2, PT, R2, RZ, PT ;  /* 0x000000ff0200720c */ /* 0x000fe40003f46270 */
[----:B0-----:R-:W-:-:S05]  /*1810*/  IADD3 R2, PT, PT, RZ, -R3, RZ ;  /* 0x80000003ff027210 */ /* 0x001fca0007ffe0ff */
[----:B------:R-:W-:Y:S02]  /*1820*/  @P0 VIADD R16, R16, 0x1 ;  /* 0x0000000110100836 */ /* 0x000fe40000000000 */
[----:B------:R-:W-:Y:S02]  /*1830*/  IMAD R13, R2, R11, RZ ;  /* 0x0000000b020d7224 */ /* 0x000fe400078e02ff */
[----:B------:R-:W-:Y:S02]  /*1840*/  HFMA2 R2, -RZ, RZ, 0, 0 ;  /* 0x00000000ff027431 */ /* 0x000fe400000001ff */
[----:B------:R-:W-:Y:S01]  /*1850*/  @!P2 IMAD.MOV R16, RZ, RZ, -R16 ;  /* 0x000000ffff10a224 */ /* 0x000fe200078e0a10 */
[----:B------:R-:W-:-:S04]  /*1860*/  @!P1 LOP3.LUT R16, RZ, R7, RZ, 0x33, !PT ;  /* 0x00000007ff109212 */ /* 0x000fc800078e33ff */
[----:B------:R-:W-:Y:S01]  /*1870*/  IABS R15, R16 ;  /* 0x00000010000f7213 */ /* 0x000fe20000000000 */
[----:B------:R-:W-:-:S04]  /*1880*/  IMAD.HI.U32 R2, R3, R13, R2 ;  /* 0x0000000d03027227 */ /* 0x000fc800078e0002 */
[----:B------:R-:W-:Y:S02]  /*1890*/  IMAD.MOV.U32 R3, RZ, RZ, R15 ;  /* 0x000000ffff037224 */ /* 0x000fe400078e000f */
[----:B------:R-:W-:Y:S02]  /*18a0*/  IMAD.MOV R13, RZ, RZ, -R16 ;  /* 0x000000ffff0d7224 */ /* 0x000fe400078e0a10 */
[----:B------:R-:W-:-:S04]  /*18b0*/  IMAD.HI.U32 R2, R2, R3, RZ ;  /* 0x0000000302027227 */ /* 0x000fc800078e00ff */
[----:B------:R-:W-:Y:S01]  /*18c0*/  IMAD R18, R2, R18, R3 ;  /* 0x0000001202127224 */ /* 0x000fe200078e0203 */
[----:B------:R-:W-:Y:S01]  /*18d0*/  LOP3.LUT R3, R16, R9, RZ, 0x3c, !PT ;  /* 0x0000000910037212 */ /* 0x000fe200078e3cff */
[----:B------:R-:W-:-:S03]  /*18e0*/  IMAD R7, R7, R13, R14 ;  /* 0x0000000d07077224 */ /* 0x000fc600078e020e */
[----:B------:R-:W-:Y:S02]  /*18f0*/  ISETP.GT.U32.AND P1, PT, R11, R18, PT ;  /* 0x000000120b00720c */ /* 0x000fe40003f24070 */
[----:B------:R-:W-:Y:S02]  /*1900*/  ISETP.GE.AND P2, PT, R3, RZ, PT ;  /* 0x000000ff0300720c */ /* 0x000fe40003f46270 */
[----:B------:R-:W-:-:S05]  /*1910*/  IADD3 R3, PT, PT, -R12, RZ, RZ ;  /* 0x000000ff0c037210 */ /* 0x000fca0007ffe1ff */
[----:B------:R-:W-:Y:S02]  /*1920*/  IMAD R6, R6, R3, R17 ;  /* 0x0000000306067224 */ /* 0x000fe400078e0211 */
[----:B------:R-:W-:Y:S02]  /*1930*/  IMAD R3, R0, 0x4, R1 ;  /* 0x0000000400037824 */ /* 0x000fe400078e0201 */
[----:B------:R-:W-:Y:S01]  /*1940*/  @!P1 IMAD.IADD R18, R18, 0x1, -R11 ;  /* 0x0000000112129824 */ /* 0x000fe200078e0a0b */
[----:B------:R-:W-:Y:S01]  /*1950*/  @!P1 IADD3 R2, PT, PT, R2, 0x1, RZ ;  /* 0x0000000102029810 */ /* 0x000fe20007ffe0ff */
[----:B------:R-:W-:Y:S01]  /*1960*/  IMAD R0, R10, 0x4, R1 ;  /* 0x000000040a007824 */ /* 0x000fe200078e0201 */
[----:B------:R-:W-:Y:S01]  /*1970*/  ISETP.NE.AND P1, PT, R9, RZ, PT ;  /* 0x000000ff0900720c */ /* 0x000fe20003f25270 */
[----:B------:R0:W-:Y:S01]  /*1980*/  STL [R3], R6 ;  /* 0x0000000603007387 */ /* 0x0001e20000100800 */
[----:B------:R-:W-:Y:S01]  /*1990*/  ISETP.GE.U32.AND P0, PT, R18, R11, PT ;  /* 0x0000000b1200720c */ /* 0x000fe20003f06070 */
[----:B------:R-:W-:-:S04]  /*19a0*/  IMAD.MOV R11, RZ, RZ, -R14 ;  /* 0x000000ffff0b7224 */ /* 0x000fc800078e0a0e */
[----:B------:R-:W-:Y:S02]  /*19b0*/  IMAD R5, R5, R11, R12 ;  /* 0x0000000b05057224 */ /* 0x000fe400078e020c */
[----:B------:R-:W-:-:S03]  /*19c0*/  IMAD.MOV.U32 R12, RZ, RZ, R10 ;  /* 0x000000ffff0c7224 */ /* 0x000fc600078e000a */
[----:B------:R0:W-:Y:S03]  /*19d0*/  STL [R4], R5 ;  /* 0x0000000504007387 */ /* 0x0001e60000100800 */
[----:B------:R-:W-:Y:S01]  /*19e0*/  @P0 VIADD R2, R2, 0x1 ;  /* 0x0000000102020836 */ /* 0x000fe20000000000 */
[----:B------:R0:W-:Y:S03]  /*19f0*/  STL [R8], R7 ;  /* 0x0000000708007387 */ /* 0x0001e60000100800 */
[----:B------:R-:W-:Y:S01]  /*1a00*/  @!P2 IMAD.MOV R2, RZ, RZ, -R2 ;  /* 0x000000ffff02a224 */ /* 0x000fe200078e0a02 */
[----:B------:R-:W-:-:S04]  /*1a10*/  @!P1 LOP3.LUT R2, RZ, R9, RZ, 0x33, !PT ;  /* 0x00000009ff029212 */ /* 0x000fc800078e33ff */
[----:B------:R-:W-:Y:S02]  /*1a20*/  IADD3 R15, PT, PT, -R2, RZ, RZ ;  /* 0x000000ff020f7210 */ /* 0x000fe40007ffe1ff */
[----:B------:R-:W-:-:S03]  /*1a30*/  MOV R17, R2 ;  /* 0x0000000200117202 */ /* 0x000fc60000000f00 */
[----:B------:R-:W-:-:S05]  /*1a40*/  IMAD R9, R9, R15, R16 ;  /* 0x0000000f09097224 */ /* 0x000fca00078e0210 */
[----:B------:R0:W-:Y:S02]  /*1a50*/  STL [R0], R9 ;  /* 0x0000000900007387 */ /* 0x0001e40000100800 */
.L_x_4:
[----:B------:R-:W-:Y:S05]  /*1a60*/  BRA.U !UP2, `(.L_x_3) ;  /* 0x000000050a947547 */ /* 0x000fea000b800000 */
[----:B------:R-:W-:Y:S02]  /*1a70*/  UISETP.NE.AND UP1, UPT, UR5, 0x1, UPT ;  /* 0x000000010500788c */ /* 0x000fe4000bf25270 */
[----:B------:R-:W-:-:S04]  /*1a80*/  ULOP3.LUT UR4, UR4, 0x1, URZ, 0xc0, !UPT ;  /* 0x0000000104047892 */ /* 0x000fc8000f8ec0ff */
[----:B------:R-:W-:-:S03]  /*1a90*/  UISETP.NE.U32.AND UP2, UPT, UR4, 0x1, UPT ;  /* 0x000000010400788c */ /* 0x000fc6000bf45070 */
[----:B------:R-:W-:Y:S08]  /*1aa0*/  BRA.U !UP1, `(.L_x_5) ;  /* 0x0000000509107547 */ /* 0x000ff0000b800000 */
[----:B-1----:R-:W1:Y:S01]  /*1ab0*/  LDC.64 R10, c[0x0][0x388] ;  /* 0x0000e200ff0a7b82 */ /* 0x002e620000000a00 */
[----:B0-----:R-:W-:-:S04]  /*1ac0*/  VIADD R0, R12, 0xffffffff ;  /* 0xffffffff0c007836 */ /* 0x001fc80000000000 */
[----:B-1----:R-:W-:-:S05]  /*1ad0*/  IMAD.WIDE.U32 R8, R0, 0x4, R10 ;  /* 0x0000000400087825 */ /* 0x002fca00078e000a */
[----:B------:R0:W2:Y:S01]  /*1ae0*/  LDG.E R2, desc[UR8][R8.64] ;  /* 0x0000000808027981 */ /* 0x0000a2000c1e1900 */
[----:B------:R-:W-:-:S04]  /*1af0*/  VIADD R4, R12, 0xfffffffe ;  /* 0xfffffffe0c047836 */ /* 0x000fc80000000000 */
[----:B------:R-:W-:-:S05]  /*1b00*/  IMAD.WIDE.U32 R10, R4, 0x4, R10 ;  /* 0x00000004040a7825 */ /* 0x000fca00078e000a */
[----:B------:R1:W3:Y:S01]  /*1b10*/  LDG.E R3, desc[UR8][R10.64] ;  /* 0x000000080a037981 */ /* 0x0002e2000c1e1900 */
[----:B0-----:R-:W-:Y:S02]  /*1b20*/  IABS R8, R17 ;  /* 0x0000001100087213 */ /* 0x001fe40000000000 */
[-C--:B--2---:R-:W-:Y:S02]  /*1b30*/  IABS R14, R2.reuse ;  /* 0x00000002000e7213 */ /* 0x084fe40000000000 */
[----:B-1----:R-:W-:Y:S02]  /*1b40*/  IABS R10, R2 ;  /* 0x00000002000a7213 */ /* 0x002fe40000000000 */
[----:B------:R-:W0:Y:S02]  /*1b50*/  I2F.RP R12, R14 ;  /* 0x0000000e000c7306 */ /* 0x000e240000209400 */
[----:B------:R-:W-:Y:S02]  /*1b60*/  IADD3 R11, PT, PT, RZ, -R10, RZ ;  /* 0x8000000aff0b7210 */ /* 0x000fe40007ffe0ff */
[----:B---3--:R-:W-:-:S04]  /*1b70*/  IABS R5, R3 ;  /* 0x0000000300057213 */ /* 0x008fc80000000000 */
[----:B0-----:R-:W0:Y:S02]  /*1b80*/  MUFU.RCP R12, R12 ;  /* 0x0000000c000c7308 */ /* 0x001e240000001000 */
[----:B0-----:R-:W-:-:S06]  /*1b90*/  IADD3 R6, PT, PT, R12, 0xffffffe, RZ ;  /* 0x0ffffffe0c067810 */ /* 0x001fcc0007ffe0ff */
[----:B------:R0:W1:Y:S02]  /*1ba0*/  F2I.FTZ.U32.TRUNC.NTZ R7, R6 ;  /* 0x0000000600077305 */ /* 0x000064000021f000 */
[----:B0-----:R-:W-:Y:S02]  /*1bb0*/  IMAD.MOV.U32 R6, RZ, RZ, RZ ;  /* 0x000000ffff067224 */ /* 0x001fe400078e00ff */
[----:B-1----:R-:W-:-:S04]  /*1bc0*/  IMAD.MOV R9, RZ, RZ, -R7 ;  /* 0x000000ffff097224 */ /* 0x002fc800078e0a07 */
[----:B------:R-:W-:-:S04]  /*1bd0*/  IMAD R9, R9, R14, RZ ;  /* 0x0000000e09097224 */ /* 0x000fc800078e02ff */
[----:B------:R-:W-:Y:S02]  /*1be0*/  IMAD.HI.U32 R7, R7, R9, R6 ;  /* 0x0000000907077227 */ /* 0x000fe400078e0006 */
[----:B------:R-:W0:Y:S04]  /*1bf0*/  I2F.RP R9, R5 ;  /* 0x0000000500097306 */ /* 0x000e280000209400 */
[----:B------:R-:W-:-:S04]  /*1c00*/  IMAD.HI.U32 R6, R7, R8, RZ ;  /* 0x0000000807067227 */ /* 0x000fc800078e00ff */
[----:B------:R-:W-:Y:S01]  /*1c10*/  IMAD R7, R6, R11, R8 ;  /* 0x0000000b06077224 */ /* 0x000fe200078e0208 */
[----:B------:R-:W-:Y:S02]  /*1c20*/  LOP3.LUT R8, R17, R2, RZ, 0x3c, !PT ;  /* 0x0000000211087212 */ /* 0x000fe400078e3cff */
[----:B------:R-:W-:Y:S02]  /*1c30*/  IABS R11, R3 ;  /* 0x00000003000b7213 */ /* 0x000fe40000000000 */
[----:B------:R-:W-:Y:S01]  /*1c40*/  ISETP.GT.U32.AND P1, PT, R14, R7, PT ;  /* 0x000000070e00720c */ /* 0x000fe20003f24070 */
[----:B0-----:R-:W0:Y:S01]  /*1c50*/  MUFU.RCP R9, R9 ;  /* 0x0000000900097308 */ /* 0x001e220000001000 */
[----:B------:R-:W-:Y:S01]  /*1c60*/  ISETP.GE.AND P2, PT, R8, RZ, PT ;  /* 0x000000ff0800720c */ /* 0x000fe20003f46270 */
[----:B------:R-:W-:-:S10]  /*1c70*/  IMAD.MOV R11, RZ, RZ, -R11 ;  /* 0x000000ffff0b7224 */ /* 0x000fd400078e0a0b */
[----:B------:R-:W-:Y:S01]  /*1c80*/  @!P1 IMAD.IADD R7, R7, 0x1, -R14 ;  /* 0x0000000107079824 */ /* 0x000fe200078e0a0e */
[----:B------:R-:W-:Y:S02]  /*1c90*/  @!P1 IADD3 R6, PT, PT, R6, 0x1, RZ ;  /* 0x0000000106069810 */ /* 0x000fe40007ffe0ff */
[----:B------:R-:W-:Y:S02]  /*1ca0*/  ISETP.NE.AND P1, PT, R2, RZ, PT ;  /* 0x000000ff0200720c */ /* 0x000fe40003f25270 */
[----:B------:R-:W-:Y:S01]  /*1cb0*/  ISETP.GE.U32.AND P0, PT, R7, R14, PT ;  /* 0x0000000e0700720c */ /* 0x000fe20003f06070 */
[----:B0-----:R-:W-:-:S04]  /*1cc0*/  VIADD R10, R9, 0xffffffe ;  /* 0x0ffffffe090a7836 */ /* 0x001fc80000000000 */
[----:B------:R-:W0:Y:S08]  /*1cd0*/  F2I.FTZ.U32.TRUNC.NTZ R7, R10 ;  /* 0x0000000a00077305 */ /* 0x000e30000021f000 */
[----:B------:R-:W-:-:S04]  /*1ce0*/  @P0 VIADD R6, R6, 0x1 ;  /* 0x0000000106060836 */ /* 0x000fc80000000000 */
[----:B------:R-:W-:Y:S01]  /*1cf0*/  IMAD.MOV.U32 R12, RZ, RZ, R6 ;  /* 0x000000ffff0c7224 */ /* 0x000fe200078e0006 */
[----:B0-----:R-:W-:-:S03]  /*1d00*/  IADD3 R6, PT, PT, RZ, -R7, RZ ;  /* 0x80000007ff067210 */ /* 0x001fc60007ffe0ff */
[----:B------:R-:W-:Y:S01]  /*1d10*/  @!P2 IMAD.MOV R12, RZ, RZ, -R12 ;  /* 0x000000ffff0ca224 */ /* 0x000fe200078e0a0c */
[----:B------:R-:W-:Y:S01]  /*1d20*/  @!P1 LOP3.LUT R12, RZ, R2, RZ, 0x33, !PT ;  /* 0x00000002ff0c9212 */ /* 0x000fe200078e33ff */
[----:B------:R-:W-:Y:S02]  /*1d30*/  IMAD R9, R6, R5, RZ ;  /* 0x0000000506097224 */ /* 0x000fe400078e02ff */
[----:B------:R-:W-:Y:S01]  /*1d40*/  HFMA2 R6, -RZ, RZ, 0, 0 ;  /* 0x00000000ff067431 */ /* 0x000fe200000001ff */
[----:B------:R-:W-:-:S04]  /*1d50*/  IABS R8, R12 ;  /* 0x0000000c00087213 */ /* 0x000fc80000000000 */
[----:B------:R-:W-:-:S04]  /*1d60*/  IMAD.HI.U32 R6, R7, R9, R6 ;  /* 0x0000000907067227 */ /* 0x000fc800078e0006 */
[----:B------:R-:W-:Y:S02]  /*1d70*/  IMAD.MOV.U32 R7, RZ, RZ, R8 ;  /* 0x000000ffff077224 */ /* 0x000fe400078e0008 */
[----:B------:R-:W-:Y:S02]  /*1d80*/  IMAD.MOV.U32 R8, RZ, RZ, R11 ;  /* 0x000000ffff087224 */ /* 0x000fe400078e000b */
[----:B------:R-:W-:-:S04]  /*1d90*/  IMAD.HI.U32 R6, R6, R7, RZ ;  /* 0x0000000706067227 */ /* 0x000fc800078e00ff */
[----:B------:R-:W-:Y:S02]  /*1da0*/  IMAD R8, R6, R8, R7 ;  /* 0x0000000806087224 */ /* 0x000fe400078e0207 */
[----:B------:R-:W-:-:S03]  /*1db0*/  IMAD.MOV R7, RZ, RZ, -R12 ;  /* 0x000000ffff077224 */ /* 0x000fc600078e0a0c */
[----:B------:R-:W-:Y:S01]  /*1dc0*/  ISETP.GT.U32.AND P1, PT, R5, R8, PT ;  /* 0x000000080500720c */ /* 0x000fe20003f24070 */
[----:B------:R-:W-:-:S12]  /*1dd0*/  IMAD R2, R2, R7, R17 ;  /* 0x0000000702027224 */ /* 0x000fd800078e0211 */
[-C--:B------:R-:W-:Y:S01]  /*1de0*/  @!P1 IADD3 R8, PT, PT, R8, -R5.reuse, RZ ;  /* 0x8000000508089210 */ /* 0x080fe20007ffe0ff */
[----:B------:R-:W-:Y:S01]  /*1df0*/  @!P1 VIADD R6, R6, 0x1 ;  /* 0x0000000106069836 */ /* 0x000fe20000000000 */
[----:B------:R-:W-:Y:S02]  /*1e00*/  ISETP.NE.AND P1, PT, R3, RZ, PT ;  /* 0x000000ff0300720c */ /* 0x000fe40003f25270 */
[----:B------:R-:W-:Y:S02]  /*1e10*/  ISETP.GE.U32.AND P0, PT, R8, R5, PT ;  /* 0x000000050800720c */ /* 0x000fe40003f06070 */
[----:B------:R-:W-:-:S04]  /*1e20*/  LOP3.LUT R5, R12, R3, RZ, 0x3c, !PT ;  /* 0x000000030c057212 */ /* 0x000fc800078e3cff */
[----:B------:R-:W-:Y:S02]  /*1e30*/  ISETP.GE.AND P2, PT, R5, RZ, PT ;  /* 0x000000ff0500720c */ /* 0x000fe40003f46270 */
[----:B------:R-:W-:Y:S01]  /*1e40*/  LEA R5, R0, R1, 0x2 ;  /* 0x0000000100057211 */ /* 0x000fe200078e10ff */
[----:B------:R-:W-:-:S04]  /*1e50*/  IMAD R0, R4, 0x4, R1 ;  /* 0x0000000404007824 */ /* 0x000fc800078e0201 */
[----:B------:R-:W-:Y:S01]  /*1e60*/  @P0 VIADD R6, R6, 0x1 ;  /* 0x0000000106060836 */ /* 0x000fe20000000000 */
[----:B------:R2:W-:Y:S05]  /*1e70*/  STL [R5], R2 ;  /* 0x0000000205007387 */ /* 0x0005ea0000100800 */
[----:B------:R-:W-:Y:S02]  /*1e80*/  @!P2 IADD3 R6, PT, PT, -R6, RZ, RZ ;  /* 0x000000ff0606a210 */ /* 0x000fe40007ffe1ff */
[----:B------:R-:W-:-:S04]  /*1e90*/  @!P1 LOP3.LUT R6, RZ, R3, RZ, 0x33, !PT ;  /* 0x00000003ff069212 */ /* 0x000fc800078e33ff */
[----:B------:R-:W-:Y:S01]  /*1ea0*/  MOV R17, R6 ;  /* 0x0000000600117202 */ /* 0x000fe20000000f00 */
[----:B------:R-:W-:-:S04]  /*1eb0*/  IMAD.MOV R8, RZ, RZ, -R6 ;  /* 0x000000ffff087224 */ /* 0x000fc800078e0a06 */
[----:B------:R-:W-:Y:S02]  /*1ec0*/  IMAD R3, R3, R8, R12 ;  /* 0x0000000803037224 */ /* 0x000fe400078e020c */
[----:B------:R-:W-:-:S03]  /*1ed0*/  IMAD.MOV.U32 R12, RZ, RZ, R4 ;  /* 0x000000ffff0c7224 */ /* 0x000fc600078e0004 */
[----:B------:R2:W-:Y:S04]  /*1ee0*/  STL [R0], R3 ;  /* 0x0000000300007387 */ /* 0x0005e80000100800 */
.L_x_5:
[----:B------:R-:W-:Y:S05]  /*1ef0*/  BRA.U UP2, `(.L_x_3) ;  /* 0x0000000102707547 */ /* 0x000fea000b800000 */
[----:B012---:R-:W0:Y:S01]  /*1f00*/  LDC.64 R2, c[0x0][0x388] ;  /* 0x0000e200ff027b82 */ /* 0x007e220000000a00 */
[----:B------:R-:W-:-:S04]  /*1f10*/  VIADD R12, R12, 0xffffffff ;  /* 0xffffffff0c0c7836 */ /* 0x000fc80000000000 */
[----:B0-----:R-:W-:-:S06]  /*1f20*/  IMAD.WIDE.U32 R2, R12, 0x4, R2 ;  /* 0x000000040c027825 */ /* 0x001fcc00078e0002 */
[----:B------:R0:W2:Y:S01]  /*1f30*/  LDG.E R3, desc[UR8][R2.64] ;  /* 0x0000000802037981 */ /* 0x0000a2000c1e1900 */
[----:B------:R-:W-:Y:S02]  /*1f40*/  ISETP.GE.AND P2, PT, R17, RZ, PT ;  /* 0x000000ff1100720c */ /* 0x000fe40003f46270 */
[----:B0-----:R-:W-:Y:S02]  /*1f50*/  IABS R2, R17 ;  /* 0x0000001100027213 */ /* 0x001fe40000000000 */
[-C--:B--2---:R-:W-:Y:S02]  /*1f60*/  IABS R6, R3.reuse ;  /* 0x0000000300067213 */ /* 0x084fe40000000000 */
[----:B------:R-:W-:Y:S02]  /*1f70*/  IABS R8, R3 ;  /* 0x0000000300087213 */ /* 0x000fe40000000000 */
[----:B------:R-:W0:Y:S08]  /*1f80*/  I2F.RP R0, R6 ;  /* 0x0000000600007306 */ /* 0x000e300000209400 */
[----:B0-----:R-:W0:Y:S02]  /*1f90*/  MUFU.RCP R0, R0 ;  /* 0x0000000000007308 */ /* 0x001e240000001000 */
[----:B0-----:R-:W-:-:S02]  /*1fa0*/  VIADD R4, R0, 0xffffffe ;  /* 0x0ffffffe00047836 */ /* 0x001fc40000000000 */
[----:B------:R-:W-:-:S04]  /*1fb0*/  IMAD.MOV R0, RZ, RZ, -R8 ;  /* 0x000000ffff007224 */ /* 0x000fc800078e0a08 */
[----:B------:R0:W1:Y:S02]  /*1fc0*/  F2I.FTZ.U32.TRUNC.NTZ R5, R4 ;  /* 0x0000000400057305 */ /* 0x000064000021f000 */
[----:B0-----:R-:W-:Y:S01]  /*1fd0*/  IMAD.MOV.U32 R4, RZ, RZ, RZ ;  /* 0x000000ffff047224 */ /* 0x001fe200078e00ff */
[----:B-1----:R-:W-:-:S05]  /*1fe0*/  IADD3 R7, PT, PT, RZ, -R5, RZ ;  /* 0x80000005ff077210 */ /* 0x002fca0007ffe0ff */
[----:B------:R-:W-:-:S04]  /*1ff0*/  IMAD R7, R7, R6, RZ ;  /* 0x0000000607077224 */ /* 0x000fc800078e02ff */
[----:B------:R-:W-:-:S06]  /*2000*/  IMAD.HI.U32 R5, R5, R7, R4 ;  /* 0x0000000705057227 */ /* 0x000fcc00078e0004 */
[----:B------:R-:W-:-:S04]  /*2010*/  IMAD.HI.U32 R5, R5, R2, RZ ;  /* 0x0000000205057227 */ /* 0x000fc800078e00ff */
[----:B------:R-:W-:Y:S01]  /*2020*/  IMAD R5, R5, R0, R2 ;  /* 0x0000000005057224 */ /* 0x000fe200078e0202 */
[----:B------:R-:W-:-:S04]  /*2030*/  LEA R0, R12, R1, 0x2 ;  /* 0x000000010c007211 */ /* 0x000fc800078e10ff */
[----:B------:R-:W-:-:S13]  /*2040*/  ISETP.GT.U32.AND P0, PT, R6, R5, PT ;  /* 0x000000050600720c */ /* 0x000fda0003f04070 */
[----:B------:R-:W-:Y:S02]  /*2050*/  @!P0 IADD3 R5, PT, PT, R5, -R6, RZ ;  /* 0x8000000605058210 */ /* 0x000fe40007ffe0ff */
[----:B------:R-:W-:Y:S02]  /*2060*/  ISETP.NE.AND P0, PT, R3, RZ, PT ;  /* 0x000000ff0300720c */ /* 0x000fe40003f05270 */
[----:B------:R-:W-:-:S13]  /*2070*/  ISETP.GT.U32.AND P1, PT, R6, R5, PT ;  /* 0x000000050600720c */ /* 0x000fda0003f24070 */
[----:B------:R-:W-:-:S04]  /*2080*/  @!P1 IMAD.IADD R5, R5, 0x1, -R6 ;  /* 0x0000000105059824 */ /* 0x000fc800078e0a06 */
[----:B------:R-:W-:Y:S01]  /*2090*/  @!P2 IMAD.MOV R5, RZ, RZ, -R5 ;  /* 0x000000ffff05a224 */ /* 0x000fe200078e0a05 */
[----:B------:R-:W-:-:S05]  /*20a0*/  @!P0 LOP3.LUT R5, RZ, R3, RZ, 0x33, !PT ;  /* 0x00000003ff058212 */ /* 0x000fca00078e33ff */
[----:B------:R3:W-:Y:S02]  /*20b0*/  STL [R0], R5 ;  /* 0x0000000500007387 */ /* 0x0007e40000100800 */
.L_x_3:
[----:B------:R-:W4:Y:S01]  /*20c0*/  LDCU UR6, c[0x0][0x39c] ;  /* 0x00007380ff0677ac */ /* 0x000f220008000800 */
[----:B0-23--:R-:W-:Y:S02]  /*20d0*/  IMAD.MOV.U32 R0, RZ, RZ, RZ ;  /* 0x000000ffff007224 */ /* 0x00dfe400078e00ff */
[----:B-1----:R-:W-:Y:S01]  /*20e0*/  IMAD.MOV.U32 R21, RZ, RZ, RZ ;  /* 0x000000ffff157224 */ /* 0x002fe200078e00ff */
[----:B----4-:R-:W-:Y:S02]  /*20f0*/  UISETP.GE.U32.AND UP2, UPT, UR6, 0x10, UPT ;  /* 0x000000100600788c */ /* 0x010fe4000bf46070 */
[----:B------:R-:W-:-:S04]  /*2100*/  ULOP3.LUT UR10, UR6, 0xf, URZ, 0xc0, !UPT ;  /* 0x0000000f060a7892 */ /* 0x000fc8000f8ec0ff */
[----:B------:R-:W-:-:S03]  /*2110*/  UISETP.NE.AND UP1, UPT, UR10, URZ, UPT ;  /* 0x000000ff0a00728c */ /* 0x000fc6000bf25270 */
[----:B------:R-:W-:Y:S08]  /*2120*/  BRA.U !UP2, `(.L_x_6) ;  /* 0x000000010ae07547 */ /* 0x000ff0000b800000 */
[----:B------:R-:W0:Y:S01]  /*2130*/  LDCU.64 UR4, c[0x0][0x390] ;  /* 0x00007200ff0477ac */ /* 0x000e220008000a00 */
[----:B------:R-:W-:Y:S01]  /*2140*/  IADD3 R14, PT, PT, R1, 0x20, RZ ;  /* 0x00000020010e7810 */ /* 0x000fe20007ffe0ff */
[----:B------:R-:W-:Y:S01]  /*2150*/  IMAD.MOV.U32 R21, RZ, RZ, RZ ;  /* 0x000000ffff157224 */ /* 0x000fe200078e00ff */
[----:B------:R-:W-:-:S04]  /*2160*/  ULOP3.LUT UR11, UR6, 0x7ffffff0, URZ, 0xc0, !UPT ;  /* 0x7ffffff0060b7892 */ /* 0x000fc8000f8ec0ff */
[----:B------:R-:W-:Y:S02]  /*2170*/  UIADD3 UR12, UPT, UPT, -UR11, URZ, URZ ;  /* 0x000000ff0b0c7290 */ /* 0x000fe4000fffe1ff */
[----:B------:R-:W-:Y:S01]  /*2180*/  IMAD.U32 R0, RZ, RZ, UR11 ;  /* 0x0000000bff007e24 */ /* 0x000fe2000f8e00ff */
[----:B0-----:R-:W-:-:S04]  /*2190*/  UIADD3 UR4, UP2, UPT, UR4, 0x20, URZ ;  /* 0x0000002004047890 */ /* 0x001fc8000ff5e0ff */
[----:B------:R-:W-:Y:S02]  /*21a0*/  UIADD3.X UR5, UPT, UPT, URZ, UR5, URZ, UP2, !UPT ;  /* 0x00000005ff057290 */ /* 0x000fe400097fe4ff */
[----:B------:R-:W-:-:S04]  /*21b0*/  MOV R2, UR4 ;  /* 0x0000000400027c02 */ /* 0x000fc80008000f00 */
[----:B------:R-:W-:-:S07]  /*21c0*/  IMAD.U32 R3, RZ, RZ, UR5 ;  /* 0x00000005ff037e24 */ /* 0x000fce000f8e00ff */
.L_x_7:
[----:B------:R-:W2:Y:S04]  /*21d0*/  LDL.64 R10, [R14+-0x20] ;  /* 0xffffe0000e0a7983 */ /* 0x000ea80000100a00 */
[----:B------:R-:W2:Y:S04]  /*21e0*/  LDG.E R20, desc[UR8][R2.64+-0x20] ;  /* 0xffffe00802147981 */ /* 0x000ea8000c1e1900 */
[----:B------:R-:W3:Y:S04]  /*21f0*/  LDG.E R22, desc[UR8][R2.64+-0x1c] ;  /* 0xffffe40802167981 */ /* 0x000ee8000c1e1900 */
[----:B------:R-:W4:Y:S04]  /*2200*/  LDL.64 R12, [R14+-0x18] ;  /* 0xffffe8000e0c7983 */ /* 0x000f280000100a00 */
[----:B------:R-:W4:Y:S04]  /*2210*/  LDG.E R23, desc[UR8][R2.64+-0x18] ;  /* 0xffffe80802177981 */ /* 0x000f28000c1e1900 */
[----:B------:R-:W5:Y:S04]  /*2220*/  LDG.E R24, desc[UR8][R2.64+-0x14] ;  /* 0xffffec0802187981 */ /* 0x000f68000c1e1900 */
[----:B------:R-:W5:Y:S04]  /*2230*/  LDL.64 R8, [R14+-0x10] ;  /* 0xfffff0000e087983 */ /* 0x000f680000100a00 */
[----:B------:R-:W5:Y:S04]  /*2240*/  LDG.E R19, desc[UR8][R2.64+-0x10] ;  /* 0xfffff00802137981 */ /* 0x000f68000c1e1900 */
[----:B------:R-:W5:Y:S04]  /*2250*/  LDG.E R18, desc[UR8][R2.64+-0xc] ;  /* 0xfffff40802127981 */ /* 0x000f68000c1e1900 */
[----:B------:R-:W5:Y:S04]  /*2260*/  LDL.64 R4, [R14+-0x8] ;  /* 0xfffff8000e047983 */ /* 0x000f680000100a00 */
[----:B------:R-:W5:Y:S04]  /*2270*/  LDG.E R15, desc[UR8][R2.64+-0x8] ;  /* 0xfffff808020f7981 */ /* 0x000f68000c1e1900 */
[----:B------:R-:W5:Y:S04]  /*2280*/  LDG.E R16, desc[UR8][R2.64+-0x4] ;  /* 0xfffffc0802107981 */ /* 0x000f68000c1e1900 */
[----:B------:R-:W5:Y:S04]  /*2290*/  LDL.64 R6, [R14] ;  /* 0x000000000e067983 */ /* 0x000f680000100a00 */
[----:B------:R-:W5:Y:S01]  /*22a0*/  LDG.E R17, desc[UR8][R2.64] ;  /* 0x0000000802117981 */ /* 0x000f62000c1e1900 */
[----:B--2---:R-:W-:-:S03]  /*22b0*/  IMAD R10, R10, R20, R21 ;  /* 0x000000140a0a7224 */ /* 0x004fc600078e0215 */
[----:B------:R-:W2:Y:S01]  /*22c0*/  LDG.E R20, desc[UR8][R2.64+0x4] ;  /* 0x0000040802147981 */ /* 0x000ea2000c1e1900 */
[----:B---3--:R-:W-:-:S03]  /*22d0*/  IMAD R22, R11, R22, R10 ;  /* 0x000000160b167224 */ /* 0x008fc600078e020a */
[----:B------:R-:W3:Y:S04]  /*22e0*/  LDL.64 R10, [R14+0x8] ;  /* 0x000008000e0a7983 */ /* 0x000ee80000100a00 */
[----:B------:R-:W3:Y:S01]  /*22f0*/  LDG.E R21, desc[UR8][R2.64+0x8] ;  /* 0x0000080802157981 */ /* 0x000ee2000c1e1900 */
[----:B----4-:R-:W-:-:S03]  /*2300*/  IMAD R12, R12, R23, R22 ;  /* 0x000000170c0c7224 */ /* 0x010fc600078e0216 */
[----:B------:R-:W4:Y:S01]  /*2310*/  LDG.E R22, desc[UR8][R2.64+0xc] ;  /* 0x00000c0802167981 */ /* 0x000f22000c1e1900 */
[----:B-----5:R-:W-:-:S03]  /*2320*/  IMAD R24, R13, R24, R12 ;  /* 0x000000180d187224 */ /* 0x020fc600078e020c */
[----:B------:R-:W5:Y:S04]  /*2330*/  LDL.64 R12, [R14+0x10] ;  /* 0x000010000e0c7983 */ /* 0x000f680000100a00 */
[----:B------:R-:W5:Y:S01]  /*2340*/  LDG.E R23, desc[UR8][R2.64+0x10] ;  /* 0x0000100802177981 */ /* 0x000f62000c1e1900 */
[----:B------:R-:W-:-:S03]  /*2350*/  IMAD R8, R8, R19, R24 ;  /* 0x0000001308087224 */ /* 0x000fc600078e0218 */
[----:B------:R-:W5:Y:S01]  /*2360*/  LDG.E R24, desc[UR8][R2.64+0x14] ;  /* 0x0000140802187981 */ /* 0x000f62000c1e1900 */
[----:B------:R-:W-:-:S03]  /*2370*/  IMAD R25, R9, R18, R8 ;  /* 0x0000001209197224 */ /* 0x000fc600078e0208 */
[----:B------:R0:W5:Y:S04]  /*2380*/  LDL.64 R8, [R14+0x18] ;  /* 0x000018000e087983 */ /* 0x0001680000100a00 */
[----:B------:R-:W5:Y:S04]  /*2390*/  LDG.E R19, desc[UR8][R2.64+0x18] ;  /* 0x0000180802137981 */ /* 0x000f68000c1e1900 */
[----:B------:R1:W5:Y:S01]  /*23a0*/  LDG.E R18, desc[UR8][R2.64+0x1c] ;  /* 0x00001c0802127981 */ /* 0x000362000c1e1900 */
[----:B------:R-:W-:Y:S01]  /*23b0*/  IMAD R4, R4, R15, R25 ;  /* 0x0000000f04047224 */ /* 0x000fe200078e0219 */
[----:B------:R-:W-:Y:S01]  /*23c0*/  UIADD3 UR12, UPT, UPT, UR12, 0x10, URZ ;  /* 0x000000100c0c7890 */ /* 0x000fe2000fffe0ff */
[----:B0-----:R-:W-:-:S02]  /*23d0*/  IADD3 R14, PT, PT, R14, 0x40, RZ ;  /* 0x000000400e0e7810 */ /* 0x001fc40007ffe0ff */
[----:B------:R-:W-:Y:S01]  /*23e0*/  IMAD R4, R5, R16, R4 ;  /* 0x0000001005047224 */ /* 0x000fe200078e0204 */
[----:B------:R-:W-:-:S03]  /*23f0*/  UISETP.NE.AND UP2, UPT, UR12, URZ, UPT ;  /* 0x000000ff0c00728c */ /* 0x000fc6000bf45270 */
[----:B------:R-:W-:Y:S01]  /*2400*/  IMAD R4, R6, R17, R4 ;  /* 0x0000001106047224 */ /* 0x000fe200078e0204 */
[----:B-1----:R-:W-:-:S05]  /*2410*/  IADD3 R2, P0, PT, R2, 0x40, RZ ;  /* 0x0000004002027810 */ /* 0x002fca0007f1e0ff */
[----:B------:R-:W-:Y:S02]  /*2420*/  IMAD.X R3, RZ, RZ, R3, P0 ;  /* 0x000000ffff037224 */ /* 0x000fe400000e0603 */
[----:B--2---:R-:W-:-:S04]  /*2430*/  IMAD R4, R7, R20, R4 ;  /* 0x0000001407047224 */ /* 0x004fc800078e0204 */
[----:B---3--:R-:W-:-:S04]  /*2440*/  IMAD R4, R10, R21, R4 ;  /* 0x000000150a047224 */ /* 0x008fc800078e0204 */
[----:B----4-:R-:W-:-:S04]  /*2450*/  IMAD R4, R11, R22, R4 ;  /* 0x000000160b047224 */ /* 0x010fc800078e0204 */
[----:B-----5:R-:W-:-:S04]  /*2460*/  IMAD R4, R12, R23, R4 ;  /* 0x000000170c047224 */ /* 0x020fc800078e0204 */
[----:B------:R-:W-:-:S04]  /*2470*/  IMAD R4, R13, R24, R4 ;  /* 0x000000180d047224 */ /* 0x000fc800078e0204 */
[----:B------:R-:W-:-:S04]  /*2480*/  IMAD R4, R8, R19, R4 ;  /* 0x0000001308047224 */ /* 0x000fc800078e0204 */
[----:B------:R-:W-:Y:S01]  /*2490*/  IMAD R21, R9, R18, R4 ;  /* 0x0000001209157224 */ /* 0x000fe200078e0204 */
[----:B------:R-:W-:Y:S06]  /*24a0*/  BRA.U UP2, `(.L_x_7) ;  /* 0xfffffffd02487547 */ /* 0x000fec000b83ffff */
.L_x_6:
[----:B------:R-:W-:Y:S05]  /*24b0*/  BRA.U !UP1, `(.L_x_8) ;  /* 0x0000000109f47547 */ /* 0x000fea000b800000 */
[----:B------:R-:W-:-:S09]  /*24c0*/  UISETP.GE.U32.AND UP1, UPT, UR10, 0x8, UPT ;  /* 0x000000080a00788c */ /* 0x000fd2000bf26070 */
[----:B------:R-:W-:Y:S05]  /*24d0*/  BRA.U !UP1, `(.L_x_9) ;  /* 0x0000000109607547 */ /* 0x000fea000b800000 */
[----:B------:R-:W0:Y:S01]  /*24e0*/  LDC.64 R10, c[0x0][0x390] ;  /* 0x0000e400ff0a7b82 */ /* 0x000e220000000a00 */
[----:B------:R-:W-:-:S05]  /*24f0*/  IMAD R12, R0, 0x4, R1 ;  /* 0x00000004000c7824 */ /* 0x000fca00078e0201 */
[----:B------:R-:W2:Y:S04]  /*2500*/  LDL.64 R8, [R12] ;  /* 0x000000000c087983 */ /* 0x000ea80000100a00 */
[----:B------:R-:W3:Y:S04]  /*2510*/  LDL.64 R4, [R12+0x8] ;  /* 0x000008000c047983 */ /* 0x000ee80000100a00 */
[----:B------:R-:W4:Y:S04]  /*2520*/  LDL.64 R2, [R12+0x10] ;  /* 0x000010000c027983 */ /* 0x000f280000100a00 */
[----:B------:R-:W5:Y:S01]  /*2530*/  LDL.64 R6, [R12+0x18] ;  /* 0x000018000c067983 */ /* 0x000f620000100a00 */
[----:B0-----:R-:W-:-:S05]  /*2540*/  IMAD.WIDE.U32 R10, R0, 0x4, R10 ;  /* 0x00000004000a7825 */ /* 0x001fca00078e000a */
[----:B------:R-:W2:Y:S04]  /*2550*/  LDG.E R13, desc[UR8][R10.64] ;  /* 0x000000080a0d7981 */ /* 0x000ea8000c1e1900 */
[----:B------:R-:W3:Y:S04]  /*2560*/  LDG.E R14, desc[UR8][R10.64+0x4] ;  /* 0x000004080a0e7981 */ /* 0x000ee8000c1e1900 */
[----:B------:R-:W4:Y:S04]  /*2570*/  LDG.E R15, desc[UR8][R10.64+0x8] ;  /* 0x000008080a0f7981 */ /* 0x000f28000c1e1900 */
[----:B------:R-:W5:Y:S04]  /*2580*/  LDG.E R16, desc[UR8][R10.64+0xc] ;  /* 0x00000c080a107981 */ /* 0x000f68000c1e1900 */
[----:B------:R-:W5:Y:S04]  /*2590*/  LDG.E R17, desc[UR8][R10.64+0x10] ;  /* 0x000010080a117981 */ /* 0x000f68000c1e1900 */
[----:B------:R-:W5:Y:S04]  /*25a0*/  LDG.E R18, desc[UR8][R10.64+0x14] ;  /* 0x000014080a127981 */ /* 0x000f68000c1e1900 */
[----:B------:R-:W5:Y:S04]  /*25b0*/  LDG.E R19, desc[UR8][R10.64+0x18] ;  /* 0x000018080a137981 */ /* 0x000f68000c1e1900 */
[----:B------:R-:W5:Y:S01]  /*25c0*/  LDG.E R20, desc[UR8][R10.64+0x1c] ;  /* 0x00001c080a147981 */ /* 0x000f62000c1e1900 */
[----:B------:R-:W-:-:S02]  /*25d0*/  VIADD R0, R0, 0x8 ;  /* 0x0000000800007836 */ /* 0x000fc40000000000 */
[----:B--2---:R-:W-:-:S04]  /*25e0*/  IMAD R8, R8, R13, R21 ;  /* 0x0000000d08087224 */ /* 0x004fc800078e0215 */
[----:B---3--:R-:W-:-:S04]  /*25f0*/  IMAD R9, R14, R9, R8 ;  /* 0x000000090e097224 */ /* 0x008fc800078e0208 */
[----:B----4-:R-:W-:-:S04]  /*2600*/  IMAD R4, R4, R15, R9 ;  /* 0x0000000f04047224 */ /* 0x010fc800078e0209 */
[----:B-----5:R-:W-:-:S04]  /*2610*/  IMAD R5, R16, R5, R4 ;  /* 0x0000000510057224 */ /* 0x020fc800078e0204 */
[----:B------:R-:W-:-:S04]  /*2620*/  IMAD R2, R2, R17, R5 ;  /* 0x0000001102027224 */ /* 0x000fc800078e0205 */
[----:B------:R-:W-:-:S04]  /*2630*/  IMAD R3, R18, R3, R2 ;  /* 0x0000000312037224 */ /* 0x000fc800078e0202 */
[----:B------:R-:W-:-:S04]  /*2640*/  IMAD R6, R6, R19, R3 ;  /* 0x0000001306067224 */ /* 0x000fc800078e0203 */
[----:B------:R-:W-:-:S07]  /*2650*/  IMAD R21, R20, R7, R6 ;  /* 0x0000000714157224 */ /* 0x000fce00078e0206 */
.L_x_9:
[----:B------:R-:W-:Y:S05]  /*2660*/  BRA.U !UP0, `(.L_x_8) ;  /* 0x0000000108887547 */ /* 0x000fea000b800000 */
[----:B------:R-:W-:Y:S02]  /*2670*/  UISETP.GE.U32.AND UP0, UPT, UR7, 0x4, UPT ;  /* 0x000000040700788c */ /* 0x000fe4000bf06070 */
[----:B------:R-:W-:-:S04]  /*2680*/  ULOP3.LUT UR4, UR6, 0x3, URZ, 0xc0, !UPT ;  /* 0x0000000306047892 */ /* 0x000fc8000f8ec0ff */
[----:B------:R-:W-:-:S03]  /*2690*/  UISETP.NE.AND UP1, UPT, UR4, URZ, UPT ;  /* 0x000000ff0400728c */ /* 0x000fc6000bf25270 */
[----:B------:R-:W-:Y:S08]  /*26a0*/  BRA.U !UP0, `(.L_x_10) ;  /* 0x0000000108387547 */ /* 0x000ff0000b800000 */
[----:B------:R-:W0:Y:S01]  /*26b0*/  LDC.64 R2, c[0x0][0x390] ;  /* 0x0000e400ff027b82 */ /* 0x000e220000000a00 */
[----:B------:R-:W-:-:S05]  /*26c0*/  LEA R4, R0, R1, 0x2 ;  /* 0x0000000100047211 */ /* 0x000fca00078e10ff */
[----:B------:R-:W2:Y:S04]  /*26d0*/  LDL.64 R6, [R4] ;  /* 0x0000000004067983 */ /* 0x000ea80000100a00 */
[----:B------:R-:W3:Y:S01]  /*26e0*/  LDL.64 R10, [R4+0x8] ;  /* 0x00000800040a7983 */ /* 0x000ee20000100a00 */
[----:B0-----:R-:W-:-:S05]  /*26f0*/  IMAD.WIDE.U32 R2, R0, 0x4, R2 ;  /* 0x0000000400027825 */ /* 0x001fca00078e0002 */
[----:B------:R-:W2:Y:S04]  /*2700*/  LDG.E R5, desc[UR8][R2.64] ;  /* 0x0000000802057981 */ /* 0x000ea8000c1e1900 */
[----:B------:R-:W4:Y:S04]  /*2710*/  LDG.E R8, desc[UR8][R2.64+0x4] ;  /* 0x0000040802087981 */ /* 0x000f28000c1e1900 */
[----:B------:R-:W3:Y:S04]  /*2720*/  LDG.E R9, desc[UR8][R2.64+0x8] ;  /* 0x0000080802097981 */ /* 0x000ee8000c1e1900 */
[----:B------:R-:W5:Y:S01]  /*2730*/  LDG.E R12, desc[UR8][R2.64+0xc] ;  /* 0x00000c08020c7981 */ /* 0x000f62000c1e1900 */
[----:B------:R-:W-:-:S02]  /*2740*/  VIADD R0, R0, 0x4 ;  /* 0x0000000400007836 */ /* 0x000fc40000000000 */
[----:B--2---:R-:W-:-:S04]  /*2750*/  IMAD R6, R6, R5, R21 ;  /* 0x0000000506067224 */ /* 0x004fc800078e0215 */
[----:B----4-:R-:W-:-:S04]  /*2760*/  IMAD R7, R8, R7, R6 ;  /* 0x0000000708077224 */ /* 0x010fc800078e0206 */
[----:B---3--:R-:W-:-:S04]  /*2770*/  IMAD R10, R10, R9, R7 ;  /* 0x000000090a0a7224 */ /* 0x008fc800078e0207 */
[----:B-----5:R-:W-:-:S07]  /*2780*/  IMAD R21, R12, R11, R10 ;  /* 0x0000000b0c157224 */ /* 0x020fce00078e020a */
.L_x_10:
[----:B------:R-:W-:Y:S05]  /*2790*/  BRA.U !UP1, `(.L_x_8) ;  /* 0x00000001093c7547 */ /* 0x000fea000b800000 */
[----:B------:R-:W0:Y:S01]  /*27a0*/  LDC.64 R2, c[0x0][0x390] ;  /* 0x0000e400ff027b82 */ /* 0x000e220000000a00 */
[C---:B------:R-:W-:Y:S01]  /*27b0*/  IMAD R4, R0.reuse, 0x4, R1 ;  /* 0x0000000400047824 */ /* 0x040fe200078e0201 */
[----:B------:R-:W-:Y:S01]  /*27c0*/  UIADD3 UR4, UPT, UPT, -UR4, URZ, URZ ;  /* 0x000000ff04047290 */ /* 0x000fe2000fffe1ff */
[----:B0-----:R-:W-:-:S04]  /*27d0*/  IMAD.WIDE.U32 R2, R0, 0x4, R2 ;  /* 0x0000000400027825 */ /* 0x001fc800078e0002 */
[----:B------:R-:W-:-:S07]  /*27e0*/  IMAD.MOV.U32 R5, RZ, RZ, R2 ;  /* 0x000000ffff057224 */ /* 0x000fce00078e0002 */
.L_x_11:
[----:B------:R-:W-:Y:S01]  /*27f0*/  MOV R2, R5 ;  /* 0x0000000500027202 */ /* 0x000fe20000000f00 */
[----:B------:R0:W2:Y:S05]  /*2800*/  LDL R0, [R4] ;  /* 0x0000000004007983 */ /* 0x0000aa0000100800 */
[----:B------:R1:W2:Y:S01]  /*2810*/  LDG.E R2, desc[UR8][R2.64] ;  /* 0x0000000802027981 */ /* 0x0002a2000c1e1900 */
[----:B------:R-:W-:Y:S01]  /*2820*/  UIADD3 UR4, UPT, UPT, UR4, 0x1, URZ ;  /* 0x0000000104047890 */ /* 0x000fe2000fffe0ff */
[----:B------:R-:W-:Y:S01]  /*2830*/  IADD3 R5, P0, PT, R5, 0x4, RZ ;  /* 0x0000000405057810 */ /* 0x000fe20007f1e0ff */
[----:B0-----:R-:W-:Y:S02]  /*2840*/  VIADD R4, R4, 0x4 ;  /* 0x0000000404047836 */ /* 0x001fe40000000000 */
[----:B------:R-:W-:-:S02]  /*2850*/  UISETP.NE.AND UP0, UPT, UR4, URZ, UPT ;  /* 0x000000ff0400728c */ /* 0x000fc4000bf05270 */
[----:B-1----:R-:W-:Y:S02]  /*2860*/  IMAD.X R3, RZ, RZ, R3, P0 ;  /* 0x000000ffff037224 */ /* 0x002fe400000e0603 */
[----:B--2---:R-:W-:-:S05]  /*2870*/  IMAD R21, R0, R2, R21 ;  /* 0x0000000200157224 */ /* 0x004fca00078e0215 */
[----:B------:R-:W-:Y:S05]  /*2880*/  BRA.U UP0, `(.L_x_11) ;  /* 0xfffffffd00d87547 */ /* 0x000fea000b83ffff */
.L_x_8:
[----:B------:R-:W-:Y:S02]  /*2890*/  SHF.R.S32.HI R5, RZ, 0x1f, R21 ;  /* 0x0000001fff057819 */ /* 0x000fe40000011415 */
[----:B------:R-:W-:-:S07]  /*28a0*/  MOV R4, R21 ;  /* 0x0000001500047202 */ /* 0x000fce0000000f00 */
.L_x_0:
[----:B------:R-:W0:Y:S01]  /*28b0*/  LDC R0, c[0x0][0x3b8] ;  /* 0x0000ee00ff007b82 */ /* 0x000e220000000800 */
[----:B------:R-:W-:Y:S02]  /*28c0*/  CS2R R2, SRZ ;  /* 0x0000000000027805 */ /* 0x000fe4000001ff00 */
[----:B0-----:R-:W-:-:S13]  /*28d0*/  ISETP.GE.AND P0, PT, R0, 0x1, PT ;  /* 0x000000010000780c */ /* 0x001fda0003f06270 */
[----:B------:R-:W-:Y:S05]  /*28e0*/  @!P0 BRA `(.L_x_12) ;  /* 0x0000001000288947 */ /* 0x000fea0003800000 */
[C---:B------:R-:W-:Y:S01]  /*28f0*/  ISETP.GE.U32.AND P1, PT, R0.reuse, 0x8, PT ;  /* 0x000000080000780c */ /* 0x040fe20003f26070 */
[----:B------:R-:W-:Y:S01]  /*2900*/  IMAD.MOV.U32 R3, RZ, RZ, RZ ;  /* 0x000000ffff037224 */ /* 0x000fe200078e00ff */
[C---:B------:R-:W-:Y:S02]  /*2910*/  LOP3.LUT R16, R0.reuse, 0x7, RZ, 0xc0, !PT ;  /* 0x0000000700107812 */ /* 0x040fe400078ec0ff */
[----:B------:R-:W-:Y:S02]  /*2920*/  IADD3 R2, PT, PT, -R0, UR6, RZ ;  /* 0x0000000600027c10 */ /* 0x000fe4000fffe1ff */
[----:B------:R-:W-:-:S07]  /*2930*/  ISETP.NE.AND P0, PT, R16, RZ, PT ;  /* 0x000000ff1000720c */ /* 0x000fce0003f05270 */
[----:B------:R-:W-:Y:S06]  /*2940*/  @!P1 BRA `(.L_x_13) ;  /* 0x0000000000f09947 */ /* 0x000fec0003800000 */
[----:B------:R-:W0:Y:S01]  /*2950*/  LDCU.64 UR4, c[0x0][0x3a8] ;  /* 0x00007500ff0477ac */ /* 0x000e220008000a00 */
[----:B------:R-:W-:Y:S01]  /*2960*/  LOP3.LUT R3, R0, 0x7ffffff8, RZ, 0xc0, !PT ;  /* 0x7ffffff800037812 */ /* 0x000fe200078ec0ff */
[----:B------:R-:W-:Y:S01]  /*2970*/  IMAD R10, R2, 0x4, R1 ;  /* 0x00000004020a7824 */ /* 0x000fe200078e0201 */
[----:B------:R-:W-:Y:S01]  /*2980*/  MOV R0, R2 ;  /* 0x0000000200007202 */ /* 0x000fe20000000f00 */
[----:B------:R-:W-:Y:S02]  /*2990*/  VIADD R8, R1, 0x38 ;  /* 0x0000003801087836 */ /* 0x000fe40000000000 */
[----:B------:R-:W-:Y:S02]  /*29a0*/  VIADD R10, R10, 0x10 ;  /* 0x000000100a0a7836 */ /* 0x000fe40000000000 */
[----:B------:R-:W-:Y:S01]  /*29b0*/  IMAD.MOV R9, RZ, RZ, -R3 ;  /* 0x000000ffff097224 */ /* 0x000fe200078e0a03 */
[----:B0-----:R-:W-:-:S04]  /*29c0*/  UIADD3 UR4, UP0, UPT, UR4, 0x10, URZ ;  /* 0x0000001004047890 */ /* 0x001fc8000ff1e0ff */
[----:B------:R-:W-:Y:S02]  /*29d0*/  UIADD3.X UR5, UPT, UPT, URZ, UR5, URZ, UP0, !UPT ;  /* 0x00000005ff057290 */ /* 0x000fe400087fe4ff */
[----:B------:R-:W-:-:S04]  /*29e0*/  MOV R6, UR4 ;  /* 0x0000000400067c02 */ /* 0x000fc80008000f00 */
[----:B------:R-:W-:-:S07]  /*29f0*/  IMAD.U32 R7, RZ, RZ, UR5 ;  /* 0x00000005ff077e24 */ /* 0x000fce000f8e00ff */
.L_x_14:
[----:B------:R-:W2:Y:S04]  /*2a00*/  LDG.E R11, desc[UR8][R6.64+-0x10] ;  /* 0xfffff008060b7981 */ /* 0x000ea8000c1e1900 */
[----:B------:R-:W3:Y:S01]  /*2a10*/  LDG.E R12, desc[UR8][R6.64+-0xc] ;  /* 0xfffff408060c7981 */ /* 0x000ee2000c1e1900 */
[----:B--2---:R-:W-:-:S13]  /*2a20*/  ISETP.GE.AND P1, PT, R11, 0x2, PT ;  /* 0x000000020b00780c */ /* 0x004fda0003f26270 */
[----:B------:R-:W-:-:S06]  /*2a30*/  @P1 IMAD R11, R0, 0x4, R1 ;  /* 0x00000004000b1824 */ /* 0x000fcc00078e0201 */
[----:B------:R-:W2:Y:S01]  /*2a40*/  @P1 LDL R11, [R11] ;  /* 0x000000000b0b1983 */ /* 0x000ea20000100800 */
[----:B---3--:R-:W-:-:S03]  /*2a50*/  ISETP.GT.AND P2, PT, R12, 0x1, PT ;  /* 0x000000010c00780c */ /* 0x008fc60003f44270 */
[----:B------:R-:W3:Y:S10]  /*2a60*/  LDG.E R12, desc[UR8][R6.64+-0x8] ;  /* 0xfffff808060c7981 */ /* 0x000ef4000c1e1900 */
[----:B------:R-:W-:Y:S04]  /*2a70*/  @!P2 STL [R8+-0xc], RZ ;  /* 0xfffff4ff0800a387 */ /* 0x000fe80000100800 */
[----:B--2---:R0:W-:Y:S04]  /*2a80*/  @P1 STL [R8+-0x10], R11 ;  /* 0xfffff00b08001387 */ /* 0x0041e80000100800 */
[----:B------:R-:W-:Y:S04]  /*2a90*/  @!P1 STL [R8+-0x10], RZ ;  /* 0xfffff0ff08009387 */ /* 0x000fe80000100800 */
[----:B------:R-:W2:Y:S01]  /*2aa0*/  @P2 LDL R13, [R10+-0xc] ;  /* 0xfffff4000a0d2983 */ /* 0x000ea20000100800 */
[----:B---3--:R-:W-:-:S03]  /*2ab0*/  ISETP.GT.AND P1, PT, R12, 0x1, PT ;  /* 0x000000010c00780c */ /* 0x008fc60003f24270 */
[----:B------:R-:W3:Y:S10]  /*2ac0*/  LDG.E R12, desc[UR8][R6.64+-0x4] ;  /* 0xfffffc08060c7981 */ /* 0x000ef4000c1e1900 */
[----:B------:R-:W-:Y:S04]  /*2ad0*/  @!P1 STL [R8+-0x8], RZ ;  /* 0xfffff8ff08009387 */ /* 0x000fe80000100800 */
[----:B--2---:R1:W-:Y:S04]  /*2ae0*/  @P2 STL [R8+-0xc], R13 ;  /* 0xfffff40d08002387 */ /* 0x0043e80000100800 */
[----:B------:R-:W2:Y:S01]  /*2af0*/  @P1 LDL R15, [R10+-0x8] ;  /* 0xfffff8000a0f1983 */ /* 0x000ea20000100800 */
[----:B---3--:R-:W-:-:S03]  /*2b00*/  ISETP.GT.AND P2, PT, R12, 0x1, PT ;  /* 0x000000010c00780c */ /* 0x008fc60003f44270 */
[----:B------:R-:W3:Y:S10]  /*2b10*/  LDG.E R12, desc[UR8][R6.64] ;  /* 0x00000008060c7981 */ /* 0x000ef4000c1e1900 */
[----:B------:R-:W-:Y:S04]  /*2b20*/  @!P2 STL [R8+-0x4], RZ ;  /* 0xfffffcff0800a387 */ /* 0x000fe80000100800 */
[----:B--2---:R2:W-:Y:S04]  /*2b30*/  @P1 STL [R8+-0x8], R15 ;  /* 0xfffff80f08001387 */ /* 0x0045e80000100800 */
[----:B0-----:R-:W4:Y:S01]  /*2b40*/  @P2 LDL R11, [R10+-0x4] ;  /* 0xfffffc000a0b2983 */ /* 0x001f220000100800 */
[----:B---3--:R-:W-:-:S03]  /*2b50*/  ISETP.GT.AND P1, PT, R12, 0x1, PT ;  /* 0x000000010c00780c */ /* 0x008fc60003f24270 */
[----:B------:R-:W3:Y:S10]  /*2b60*/  LDG.E R12, desc[UR8][R6.64+0x4] ;  /* 0x00000408060c7981 */ /* 0x000ef4000c1e1900 */
[----:B------:R-:W-:Y:S04]  /*2b70*/  @!P1 STL [R8], RZ ;  /* 0x000000ff08009387 */ /* 0x000fe80000100800 */
[----:B----4-:R0:W-:Y:S04]  /*2b80*/  @P2 STL [R8+-0x4], R11 ;  /* 0xfffffc0b08002387 */ /* 0x0101e80000100800 */
[----:B-1----:R-:W4:Y:S01]  /*2b90*/  @P1 LDL R13, [R10] ;  /* 0x000000000a0d1983 */ /* 0x002f220000100800 */
[----:B---3--:R-:W-:-:S03]  /*2ba0*/  ISETP.GT.AND P2, PT, R12, 0x1, PT ;  /* 0x000000010c00780c */ /* 0x008fc60003f44270 */
[----:B------:R-:W3:Y:S10]  /*2bb0*/  LDG.E R12, desc[UR8][R6.64+0x8] ;  /* 0x00000808060c7981 */ /* 0x000ef4000c1e1900 */
[----:B------:R-:W-:Y:S04]  /*2bc0*/  @!P2 STL [R8+0x4], RZ ;  /* 0x000004ff0800a387 */ /* 0x000fe80000100800 */
[----:B----4-:R1:W-:Y:S04]  /*2bd0*/  @P1 STL [R8], R13 ;  /* 0x0000000d08001387 */ /* 0x0103e80000100800 */
[----:B--2---:R-:W2:Y:S01]  /*2be0*/  @P2 LDL R15, [R10+0x4] ;  /* 0x000004000a0f2983 */ /* 0x004ea20000100800 */
[----:B---3--:R-:W-:-:S03]  /*2bf0*/  ISETP.GT.AND P1, PT, R12, 0x1, PT ;  /* 0x000000010c00780c */ /* 0x008fc60003f24270 */
[----:B------:R-:W3:Y:S10]  /*2c00*/  LDG.E R12, desc[UR8][R6.64+0xc] ;  /* 0x00000c08060c7981 */ /* 0x000ef4000c1e1900 */
[----:B------:R-:W-:Y:S04]  /*2c10*/  @!P1 STL [R8+0x8], RZ ;  /* 0x000008ff08009387 */ /* 0x000fe80000100800 */
[----:B--2---:R-:W-:Y:S04]  /*2c20*/  @P2 STL [R8+0x4], R15 ;  /* 0x0000040f08002387 */ /* 0x004fe80000100800 */
[----:B0-----:R-:W2:Y:S01]  /*2c30*/  @P1 LDL R11, [R10+0x8] ;  /* 0x000008000a0b1983 */ /* 0x001ea20000100800 */
[----:B---3--:R-:W-:-:S13]  /*2c40*/  ISETP.GT.AND P2, PT, R12, 0x1, PT ;  /* 0x000000010c00780c */ /* 0x008fda0003f44270 */
[----:B------:R-:W-:Y:S04]  /*2c50*/  @!P2 STL [R8+0xc], RZ ;  /* 0x00000cff0800a387 */ /* 0x000fe80000100800 */
[----:B--2---:R-:W-:Y:S04]  /*2c60*/  @P1 STL [R8+0x8], R11 ;  /* 0x0000080b08001387 */ /* 0x004fe80000100800 */
[----:B-1----:R0:W2:Y:S01]  /*2c70*/  @P2 LDL R13, [R10+0xc] ;  /* 0x00000c000a0d2983 */ /* 0x0020a20000100800 */
[----:B------:R-:W-:Y:S02]  /*2c80*/  IADD3 R9, PT, PT, R9, 0x8, RZ ;  /* 0x0000000809097810 */ /* 0x000fe40007ffe0ff */
[----:B------:R-:W-:Y:S01]  /*2c90*/  IADD3 R6, P1, PT, R6, 0x20, RZ ;  /* 0x0000002006067810 */ /* 0x000fe20007f3e0ff */
[----:B------:R-:W-:-:S04]  /*2ca0*/  VIADD R0, R0, 0x8 ;  /* 0x0000000800007836 */ /* 0x000fc80000000000 */
[----:B------:R-:W-:Y:S01]  /*2cb0*/  IMAD.X R7, RZ, RZ, R7, P1 ;  /* 0x000000ffff077224 */ /* 0x000fe200008e0607 */
[----:B0-----:R-:W-:Y:S01]  /*2cc0*/  IADD3 R10, PT, PT, R10, 0x20, RZ ;  /* 0x000000200a0a7810 */ /* 0x001fe20007ffe0ff */
[----:B--2---:R0:W-:Y:S01]  /*2cd0*/  @P2 STL [R8+0xc], R13 ;  /* 0x00000c0d08002387 */ /* 0x0041e20000100800 */
[----:B------:R-:W-:Y:S01]  /*2ce0*/  ISETP.NE.AND P2, PT, R9, RZ, PT ;  /* 0x000000ff0900720c */ /* 0x000fe20003f45270 */
[----:B0-----:R-:W-:-:S12]  /*2cf0*/  VIADD R8, R8, 0x20 ;  /* 0x0000002008087836 */ /* 0x001fd80000000000 */
[----:B------:R-:W-:Y:S05]  /*2d00*/  @P2 BRA `(.L_x_14) ;  /* 0xfffffffc003c2947 */ /* 0x000fea000383ffff */
.L_x_13:
[----:B------:R-:W-:Y:S01]  /*2d10*/  VIADD R8, R1, 0x28 ;  /* 0x0000002801087836 */ /* 0x000fe20000000000 */
[----:B------:R-:W-:Y:S06]  /*2d20*/  @!P0 BRA `(.L_x_15) ;  /* 0x0000000400188947 */ /* 0x000fec0003800000 */
[----:B------:R-:W0:Y:S01]  /*2d30*/  LDCU UR4, c[0x0][0x3b8] ;  /* 0x00007700ff0477ac */ /* 0x000e220008000800 */
[----:B------:R-:W-:Y:S01]  /*2d40*/  ISETP.GE.U32.AND P1, PT, R16, 0x4, PT ;  /* 0x000000041000780c */ /* 0x000fe20003f26070 */
[----:B0-----:R-:W-:-:S12]  /*2d50*/  ULOP3.LUT UR5, UR4, 0x3, URZ, 0xc0, !UPT ;  /* 0x0000000304057892 */ /* 0x001fd8000f8ec0ff */
[----:B------:R-:W-:Y:S05]  /*2d60*/  @!P1 BRA `(.L_x_16) ;  /* 0x0000000000709947 */ /* 0x000fea0003800000 */
[----:B------:R-:W0:Y:S02]  /*2d70*/  LDC.64 R6, c[0x0][0x3a8] ;  /* 0x0000ea00ff067b82 */ /* 0x000e240000000a00 */
[----:B0-----:R-:W-:-:S05]  /*2d80*/  IMAD.WIDE.U32 R6, R3, 0x4, R6 ;  /* 0x0000000403067825 */ /* 0x001fca00078e0006 */
[----:B------:R-:W2:Y:S04]  /*2d90*/  LDG.E R0, desc[UR8][R6.64] ;  /* 0x0000000806007981 */ /* 0x000ea8000c1e1900 */
[----:B------:R-:W3:Y:S01]  /*2da0*/  LDG.E R10, desc[UR8][R6.64+0x4] ;  /* 0x00000408060a7981 */ /* 0x000ee2000c1e1900 */
[----:B------:R-:W-:-:S03]  /*2db0*/  IMAD R13, R3, 0x4, R1 ;  /* 0x00000004030d7824 */ /* 0x000fc600078e0201 */
[----:B------:R-:W4:Y:S01]  /*2dc0*/  LDG.E R11, desc[UR8][R6.64+0xc] ;  /* 0x00000c08060b7981 */ /* 0x000f22000c1e1900 */
[----:B--2---:R-:W-:Y:S02]  /*2dd0*/  ISETP.GT.AND P1, PT, R0, 0x1, PT ;  /* 0x000000010000780c */ /* 0x004fe40003f24270 */
[----:B------:R-:W-:-:S11]  /*2de0*/  IADD3 R0, PT, PT, R2, R3, RZ ;  /* 0x0000000302007210 */ /* 0x000fd60007ffe0ff */
[----:B------:R-:W-:Y:S01]  /*2df0*/  @P1 IMAD R9, R0, 0x4, R1 ;  /* 0x0000000400091824 */ /* 0x000fe200078e0201 */
[----:B------:R0:W-:Y:S05]  /*2e00*/  @!P1 STL [R13+0x28], RZ ;  /* 0x000028ff0d009387 */ /* 0x0001ea0000100800 */
[----:B------:R-:W2:Y:S01]  /*2e10*/  @P1 LDL R9, [R9] ;  /* 0x0000000009091983 */ /* 0x000ea20000100800 */
[----:B---3--:R-:W-:-:S03]  /*2e20*/  ISETP.GT.AND P2, PT, R10, 0x1, PT ;  /* 0x000000010a00780c */ /* 0x008fc60003f44270 */
[----:B------:R-:W3:Y:S01]  /*2e30*/  LDG.E R10, desc[UR8][R6.64+0x8] ;  /* 0x00000808060a7981 */ /* 0x000ee2000c1e1900 */
[----:B------:R-:W-:-:S09]  /*2e40*/  LEA R12, R0, R1, 0x2 ;  /* 0x00000001000c7211 */ /* 0x000fd200078e10ff */
[----:B------:R0:W-:Y:S04]  /*2e50*/  @!P2 STL [R13+0x2c], RZ ;  /* 0x00002cff0d00a387 */ /* 0x0001e80000100800 */
[----:B--2---:R0:W-:Y:S04]  /*2e60*/  @P1 STL [R13+0x28], R9 ;  /* 0x000028090d001387 */ /* 0x0041e80000100800 */
[----:B------:R-:W2:Y:S01]  /*2e70*/  @P2 LDL R0, [R12+0x4] ;  /* 0x000004000c002983 */ /* 0x000ea20000100800 */
[----:B---3--:R-:W-:-:S13]  /*2e80*/  ISETP.GT.AND P1, PT, R10, 0x1, PT ;  /* 0x000000010a00780c */ /* 0x008fda0003f24270 */
[----:B------:R0:W-:Y:S04]  /*2e90*/  @!P1 STL [R13+0x30], RZ ;  /* 0x000030ff0d009387 */ /* 0x0001e80000100800 */
[----:B--2---:R0:W-:Y:S04]  /*2ea0*/  @P2 STL [R13+0x2c], R0 ;  /* 0x00002c000d002387 */ /* 0x0041e80000100800 */
[----:B------:R-:W2:Y:S01]  /*2eb0*/  @P1 LDL R10, [R12+0x8] ;  /* 0x000008000c0a1983 */ /* 0x000ea20000100800 */
[----:B----4-:R-:W-:-:S13]  /*2ec0*/  ISETP.GT.AND P2, PT, R11, 0x1, PT ;  /* 0x000000010b00780c */ /* 0x010fda0003f44270 */
[----:B------:R0:W-:Y:S04]  /*2ed0*/  @!P2 STL [R13+0x34], RZ ;  /* 0x000034ff0d00a387 */ /* 0x0001e80000100800 */
[----:B--2---:R0:W-:Y:S01]  /*2ee0*/  @P1 STL [R13+0x30], R10 ;  /* 0x0000300a0d001387 */ /* 0x0041e20000100800 */
[----:B------:R-:W-:Y:S05]  /*2ef0*/  @!P2 BRA `(.L_x_17) ;  /* 0x000000000008a947 */ /* 0x000fea0003800000 */
[----:B0-----:R-:W2:Y:S04]  /*2f00*/  LDL R0, [R12+0xc] ;  /* 0x00000c000c007983 */ /* 0x001ea80000100800 */
[----:B--2---:R1:W-:Y:S02]  /*2f10*/  STL [R13+0x34], R0 ;  /* 0x000034000d007387 */ /* 0x0043e40000100800 */
.L_x_17:
[----:B------:R-:W-:-:S07]  /*2f20*/  VIADD R3, R3, 0x4 ;  /* 0x0000000403037836 */ /* 0x000fce0000000000 */
.L_x_16:
[----:B------:R-:W-:-:S09]  /*2f30*/  UISETP.NE.AND UP0, UPT, UR5, URZ, UPT ;  /* 0x000000ff0500728c */ /* 0x000fd2000bf05270 */
[----:B------:R-:W-:Y:S05]  /*2f40*/  BRA.U !UP0, `(.L_x_15) ;  /* 0x0000000108907547 */ /* 0x000fea000b800000 */
[----:B------:R-:W-:-:S09]  /*2f50*/  UISETP.NE.AND UP0, UPT, UR5, 0x1, UPT ;  /* 0x000000010500788c */ /* 0x000fd2000bf05270 */
[----:B------:R-:W-:Y:S05]  /*2f60*/  BRA.U !UP0, `(.L_x_18) ;  /* 0x00000001084c7547 */ /* 0x000fea000b800000 */
[----:B------:R-:W2:Y:S02]  /*2f70*/  LDC.64 R6, c[0x0][0x3a8] ;  /* 0x0000ea00ff067b82 */ /* 0x000ea40000000a00 */
[----:B--2---:R-:W-:-:S05]  /*2f80*/  IMAD.WIDE.U32 R6, R3, 0x4, R6 ;  /* 0x0000000403067825 */ /* 0x004fca00078e0006 */
[----:B01----:R-:W2:Y:S04]  /*2f90*/  LDG.E R0, desc[UR8][R6.64] ;  /* 0x0000000806007981 */ /* 0x003ea8000c1e1900 */
[----:B------:R-:W3:Y:S01]  /*2fa0*/  LDG.E R9, desc[UR8][R6.64+0x4] ;  /* 0x0000040806097981 */ /* 0x000ee2000c1e1900 */
[----:B------:R-:W-:Y:S02]  /*2fb0*/  LEA R11, R3, R1, 0x2 ;  /* 0x00000001030b7211 */ /* 0x000fe400078e10ff */
[----:B--2---:R-:W-:-:S13]  /*2fc0*/  ISETP.GT.AND P1, PT, R0, 0x1, PT ;  /* 0x000000010000780c */ /* 0x004fda0003f24270 */
[----:B------:R-:W-:-:S04]  /*2fd0*/  @P1 IMAD.IADD R0, R2, 0x1, R3 ;  /* 0x0000000102001824 */ /* 0x000fc800078e0203 */
[----:B------:R-:W-:Y:S01]  /*2fe0*/  @P1 IMAD R0, R0, 0x4, R1 ;  /* 0x0000000400001824 */ /* 0x000fe200078e0201 */
[----:B------:R0:W-:Y:S05]  /*2ff0*/  @!P1 STL [R11+0x28], RZ ;  /* 0x000028ff0b009387 */ /* 0x0001ea0000100800 */
[----:B------:R-:W2:Y:S01]  /*3000*/  @P1 LDL R0, [R0] ;  /* 0x0000000000001983 */ /* 0x000ea20000100800 */
[----:B---3--:R-:W-:-:S13]  /*3010*/  ISETP.GT.AND P2, PT, R9, 0x1, PT ;  /* 0x000000010900780c */ /* 0x008fda0003f44270 */
[----:B------:R0:W-:Y:S04]  /*3020*/  @!P2 STL [R11+0x2c], RZ ;  /* 0x00002cff0b00a387 */ /* 0x0001e80000100800 */
[----:B--2---:R0:W-:Y:S01]  /*3030*/  @P1 STL [R11+0x28], R0 ;  /* 0x000028000b001387 */ /* 0x0041e20000100800 */
[----:B------:R-:W-:Y:S05]  /*3040*/  @!P2 BRA `(.L_x_19) ;  /* 0x000000000010a947 */ /* 0x000fea0003800000 */
[----:B0-----:R-:W-:-:S05]  /*3050*/  IMAD.IADD R0, R2, 0x1, R3 ;  /* 0x0000000102007824 */ /* 0x001fca00078e0203 */
[----:B------:R-:W-:-:S06]  /*3060*/  LEA R0, R0, R1, 0x2 ;  /* 0x0000000100007211 */ /* 0x000fcc00078e10ff */
[----:B------:R-:W2:Y:S04]  /*3070*/  LDL R0, [R0+0x4] ;  /* 0x0000040000007983 */ /* 0x000ea80000100800 */
[----:B--2---:R1:W-:Y:S02]  /*3080*/  STL [R11+0x2c], R0 ;  /* 0x00002c000b007387 */ /* 0x0043e40000100800 */
.L_x_19:
[----:B------:R-:W-:-:S07]  /*3090*/  VIADD R3, R3, 0x2 ;  /* 0x0000000203037836 */ /* 0x000fce0000000000 */
.L_x_18:
[----:B------:R-:W-:-:S04]  /*30a0*/  ULOP3.LUT UR4, UR4, 0x1, URZ, 0xc0, !UPT ;  /* 0x0000000104047892 */ /* 0x000fc8000f8ec0ff */
[----:B------:R-:W-:-:S09]  /*30b0*/  UISETP.NE.U32.AND UP0, UPT, UR4, 0x1, UPT ;  /* 0x000000010400788c */ /* 0x000fd2000bf05070 */
[----:B------:R-:W-:Y:S05]  /*30c0*/  BRA.U UP0, `(.L_x_15) ;  /* 0x0000000100307547 */ /* 0x000fea000b800000 */
[----:B------:R-:W2:Y:S02]  /*30d0*/  LDC.64 R6, c[0x0][0x3a8] ;  /* 0x0000ea00ff067b82 */ /* 0x000ea40000000a00 */
[----:B--2---:R-:W-:-:S06]  /*30e0*/  IMAD.WIDE.U32 R6, R3, 0x4, R6 ;  /* 0x0000000403067825 */ /* 0x004fcc00078e0006 */
[----:B------:R-:W2:Y:S02]  /*30f0*/  LDG.E R6, desc[UR8][R6.64] ;  /* 0x0000000806067981 */ /* 0x000ea4000c1e1900 */
[----:B--2---:R-:W-:-:S13]  /*3100*/  ISETP.GT.AND P1, PT, R6, 0x1, PT ;  /* 0x000000010600780c */ /* 0x004fda0003f24270 */
[----:B01----:R-:W-:-:S05]  /*3110*/  @!P1 IMAD R0, R3, 0x4, R1 ;  /* 0x0000000403009824 */ /* 0x003fca00078e0201 */
[----:B------:R2:W-:Y:S01]  /*3120*/  @!P1 STL [R0+0x28], RZ ;  /* 0x000028ff00009387 */ /* 0x0005e20000100800 */
[----:B------:R-:W-:Y:S05]  /*3130*/  @!P1 BRA `(.L_x_15) ;  /* 0x0000000000149947 */ /* 0x000fea0003800000 */
[----:B------:R-:W-:-:S05]  /*3140*/  IADD3 R2, PT, PT, R2, R3, RZ ;  /* 0x0000000302027210 */ /* 0x000fca0007ffe0ff */
[----:B------:R-:W-:-:S06]  /*3150*/  IMAD R2, R2, 0x4, R1 ;  /* 0x0000000402027824 */ /* 0x000fcc00078e0201 */
[----:B------:R-:W3:Y:S01]  /*3160*/  LDL R2, [R2] ;  /* 0x0000000002027983 */ /* 0x000ee20000100800 */
[----:B------:R-:W-:-:S05]  /*3170*/  IMAD R3, R3, 0x4, R1 ;  /* 0x0000000403037824 */ /* 0x000fca00078e0201 */
[----:B---3--:R3:W-:Y:S02]  /*3180*/  STL [R3+0x28], R2 ;  /* 0x0000280203007387 */ /* 0x0087e40000100800 */
.L_x_15:
[----:B012---:R-:W0:Y:S01]  /*3190*/  LDC R0, c[0x0][0x3b8] ;  /* 0x0000ee00ff007b82 */ /* 0x007e220000000800 */
[----:B------:R-:W-:Y:S02]  /*31a0*/  HFMA2 R14, -RZ, RZ, 0, 0 ;  /* 0x00000000ff0e7431 */ /* 0x000fe400000001ff */
[----:B------:R-:W-:Y:S01]  /*31b0*/  IMAD.MOV.U32 R17, RZ, RZ, RZ ;  /* 0x000000ffff117224 */ /* 0x000fe200078e00ff */
[C---:B0-----:R-:W-:Y:S02]  /*31c0*/  ISETP.GE.U32.AND P2, PT, R0.reuse, 0x10, PT ;  /* 0x000000100000780c */ /* 0x041fe40003f46070 */
[----:B------:R-:W-:-:S04]  /*31d0*/  LOP3.LUT R18, R0, 0xf, RZ, 0xc0, !PT ;  /* 0x0000000f00127812 */ /* 0x000fc800078ec0ff */
[----:B------:R-:W-:-:S07]  /*31e0*/  ISETP.NE.AND P1, PT, R18, RZ, PT ;  /* 0x000000ff1200720c */ /* 0x000fce0003f25270 */
[----:B------:R-:W-:Y:S06]  /*31f0*/  @!P2 BRA `(.L_x_20) ;  /* 0x0000000000e4a947 */ /* 0x000fec0003800000 */
[----:B------:R-:W0:Y:S01]  /*3200*/  LDCU.64 UR4, c[0x0][0x3b0] ;  /* 0x00007600ff0477ac */ /* 0x000e220008000a00 */
[----:B------:R-:W-:Y:S01]  /*3210*/  LOP3.LUT R14, R0, 0x7ffffff0, RZ, 0xc0, !PT ;  /* 0x7ffffff0000e7812 */ /* 0x000fe200078ec0ff */
[----:B------:R-:W-:Y:S01]  /*3220*/  IMAD.MOV.U32 R17, RZ, RZ, RZ ;  /* 0x000000ffff117224 */ /* 0x000fe200078e00ff */
[----:B------:R-:W-:Y:S02]  /*3230*/  IADD3 R9, PT, PT, R1, 0x48, RZ ;  /* 0x0000004801097810 */ /* 0x000fe40007ffe0ff */
[----:B------:R-:W-:Y:S01]  /*3240*/  IADD3 R15, PT, PT, -R14, RZ, RZ ;  /* 0x000000ff0e0f7210 */ /* 0x000fe20007ffe1ff */
[----:B0-----:R-:W-:-:S04]  /*3250*/  UIADD3 UR4, UP0, UPT, UR4, 0x20, URZ ;  /* 0x0000002004047890 */ /* 0x001fc8000ff1e0ff */
[----:B------:R-:W-:Y:S02]  /*3260*/  UIADD3.X UR5, UPT, UPT, URZ, UR5, URZ, UP0, !UPT ;  /* 0x00000005ff057290 */ /* 0x000fe400087fe4ff */
[----:B------:R-:W-:-:S04]  /*3270*/  IMAD.U32 R7, RZ, RZ, UR4 ;  /* 0x00000004ff077e24 */ /* 0x000fc8000f8e00ff */
[----:B------:R-:W-:-:S07]  /*3280*/  MOV R6, UR5 ;  /* 0x0000000500067c02 */ /* 0x000fce0008000f00 */
.L_x_21:
[----:B---3--:R-:W-:Y:S01]  /*3290*/  IMAD.MOV.U32 R2, RZ, RZ, R7 ;  /* 0x000000ffff027224 */ /* 0x008fe200078e0007 */
[----:B------:R-:W-:Y:S01]  /*32a0*/  MOV R3, R6 ;  /* 0x0000000600037202 */ /* 0x000fe20000000f00 */
        /* <DEDUP_REMOVED lines=8> */
[----:B------:R-:W5:Y:S01]  /*3330*/  LDG.E R24, desc[UR8][R2.64+-0xc] ;  /* 0xfffff40802187981 */ /* 0x000f62000c1e1900 */
[----:B--2---:R-:W-:-:S03]  /*3340*/  IMAD R12, R12, R21, R17 ;  /* 0x000000150c0c7224 */ /* 0x004fc600078e0211 */
[----:B------:R-:W2:Y:S01]  /*3350*/  LDG.E R21, desc[UR8][R2.64+-0x8] ;  /* 0xfffff80802157981 */ /* 0x000ea2000c1e1900 */
[----:B---3--:R-:W-:-:S03]  /*3360*/  IMAD R22, R13, R22, R12 ;  /* 0x000000160d167224 */ /* 0x008fc600078e020c */
[----:B------:R-:W2:Y:S04]  /*3370*/  LDL.64 R12, [R9+-0x8] ;  /* 0xfffff800090c7983 */ /* 0x000ea80000100a00 */
[----:B------:R-:W3:Y:S01]  /*3380*/  LDG.E R17, desc[UR8][R2.64] ;  /* 0x0000000802117981 */ /* 0x000ee2000c1e1900 */
[----:B----4-:R-:W-:-:S03]  /*3390*/  IMAD R10, R10, R23, R22 ;  /* 0x000000170a0a7224 */ /* 0x010fc600078e0216 */
[----:B------:R-:W4:Y:S01]  /*33a0*/  LDG.E R22, desc[UR8][R2.64+-0x4] ;  /* 0xfffffc0802167981 */ /* 0x000f22000c1e1900 */
[----:B-----5:R-:W-:-:S03]  /*33b0*/  IMAD R23, R11, R20, R10 ;  /* 0x000000140b177224 */ /* 0x020fc600078e020a */
[----:B------:R-:W3:Y:S04]  /*33c0*/  LDL.64 R10, [R9] ;  /* 0x00000000090a7983 */ /* 0x000ee80000100a00 */
[----:B------:R-:W5:Y:S01]  /*33d0*/  LDG.E R20, desc[UR8][R2.64+0x4] ;  /* 0x0000040802147981 */ /* 0x000f62000c1e1900 */
[----:B------:R-:W-:-:S03]  /*33e0*/  IMAD R6, R6, R19, R23 ;  /* 0x0000001306067224 */ /* 0x000fc600078e0217 */
[----:B------:R-:W5:Y:S01]  /*33f0*/  LDG.E R19, desc[UR8][R2.64+0x8] ;  /* 0x0000080802137981 */ /* 0x000f62000c1e1900 */
[----:B------:R-:W-:-:S03]  /*3400*/  IMAD R24, R7, R24, R6 ;  /* 0x0000001807187224 */ /* 0x000fc600078e0206 */
[----:B------:R-:W5:Y:S01]  /*3410*/  LDL.64 R6, [R9+0x8] ;  /* 0x0000080009067983 */ /* 0x000f620000100a00 */
[----:B--2---:R-:W-:-:S03]  /*3420*/  IMAD R12, R12, R21, R24 ;  /* 0x000000150c0c7224 */ /* 0x004fc600078e0218 */
[----:B------:R-:W2:Y:S04]  /*3430*/  LDG.E R24, desc[UR8][R2.64+0xc] ;  /* 0x00000c0802187981 */ /* 0x000ea8000c1e1900 */
[----:B------:R-:W2:Y:S01]  /*3440*/  LDG.E R21, desc[UR8][R2.64+0x10] ;  /* 0x0000100802157981 */ /* 0x000ea2000c1e1900 */
[----:B----4-:R-:W-:-:S03]  /*3450*/  IMAD R22, R13, R22, R12 ;  /* 0x000000160d167224 */ /* 0x010fc600078e020c */
[----:B------:R-:W4:Y:S01]  /*3460*/  LDL.64 R12, [R9+0x10] ;  /* 0x00001000090c7983 */ /* 0x000f220000100a00 */
[----:B---3--:R-:W-:-:S03]  /*3470*/  IMAD R10, R10, R17, R22 ;  /* 0x000000110a0a7224 */ /* 0x008fc600078e0216 */
[----:B------:R-:W3:Y:S01]  /*3480*/  LDG.E R22, desc[UR8][R2.64+0x14] ;  /* 0x0000140802167981 */ /* 0x000ee2000c1e1900 */
[----:B-----5:R-:W-:-:S03]  /*3490*/  IMAD R23, R11, R20, R10 ;  /* 0x000000140b177224 */ /* 0x020fc600078e020a */
[----:B------:R0:W5:Y:S04]  /*34a0*/  LDL.64 R10, [R9+0x18] ;  /* 0x00001800090a7983 */ /* 0x0001680000100a00 */
[----:B------:R-:W5:Y:S04]  /*34b0*/  LDG.E R17, desc[UR8][R2.64+0x18] ;  /* 0x0000180802117981 */ /* 0x000f68000c1e1900 */
[----:B------:R-:W5:Y:S01]  /*34c0*/  LDG.E R20, desc[UR8][R2.64+0x1c] ;  /* 0x00001c0802147981 */ /* 0x000f62000c1e1900 */
[----:B------:R-:W-:Y:S02]  /*34d0*/  IMAD R6, R6, R19, R23 ;  /* 0x0000001306067224 */ /* 0x000fe400078e0217 */
[----:B------:R-:W-:-:S05]  /*34e0*/  VIADD R15, R15, 0x10 ;  /* 0x000000100f0f7836 */ /* 0x000fca0000000000 */
[----:B------:R-:W-:Y:S01]  /*34f0*/  ISETP.NE.AND P2, PT, R15, RZ, PT ;  /* 0x000000ff0f00720c */ /* 0x000fe20003f45270 */
[----:B0-----:R-:W-:Y:S02]  /*3500*/  VIADD R9, R9, 0x40 ;  /* 0x0000004009097836 */ /* 0x001fe40000000000 */
[----:B--2---:R-:W-:-:S04]  /*3510*/  IMAD R6, R7, R24, R6 ;  /* 0x0000001807067224 */ /* 0x004fc800078e0206 */
[----:B----4-:R-:W-:-:S04]  /*3520*/  IMAD R6, R12, R21, R6 ;  /* 0x000000150c067224 */ /* 0x010fc800078e0206 */
[----:B---3--:R-:W-:Y:S01]  /*3530*/  IMAD R6, R13, R22, R6 ;  /* 0x000000160d067224 */ /* 0x008fe200078e0206 */
[----:B------:R-:W-:-:S03]  /*3540*/  IADD3 R7, P3, PT, R2, 0x40, RZ ;  /* 0x0000004002077810 */ /* 0x000fc60007f7e0ff */
[----:B-----5:R-:W-:Y:S01]  /*3550*/  IMAD R17, R10, R17, R6 ;  /* 0x000000110a117224 */ /* 0x020fe200078e0206 */
[----:B------:R-:W-:-:S03]  /*3560*/  IADD3.X R6, PT, PT, RZ, R3, RZ, P3, !PT ;  /* 0x00000003ff067210 */ /* 0x000fc60001ffe4ff */
[----:B------:R-:W-:Y:S01]  /*3570*/  IMAD R17, R11, R20, R17 ;  /* 0x000000140b117224 */ /* 0x000fe200078e0211 */
[----:B------:R-:W-:Y:S06]  /*3580*/  @P2 BRA `(.L_x_21) ;  /* 0xfffffffc00402947 */ /* 0x000fec000383ffff */
.L_x_20:
[----:B------:R-:W-:Y:S05]  /*3590*/  @!P1 BRA `(.L_x_22) ;  /* 0x0000000000f49947 */ /* 0x000fea0003800000 */
[----:B------:R-:W-:-:S13]  /*35a0*/  ISETP.GE.U32.AND P1, PT, R18, 0x8, PT ;  /* 0x000000081200780c */ /* 0x000fda0003f26070 */
[----:B------:R-:W-:Y:S05]  /*35b0*/  @!P1 BRA `(.L_x_23) ;  /* 0x0000000000609947 */ /* 0x000fea0003800000 */
[----:B---3--:R-:W0:Y:S01]  /*35c0*/  LDC.64 R2, c[0x0][0x3b0] ;  /* 0x0000ec00ff027b82 */ /* 0x008e220000000a00 */
[----:B------:R-:W-:-:S05]  /*35d0*/  LEA R26, R14, R1, 0x2 ;  /* 0x000000010e1a7211 */ /* 0x000fca00078e10ff */
[----:B------:R-:W2:Y:S04]  /*35e0*/  LDL.64 R12, [R26+0x28] ;  /* 0x000028001a0c7983 */ /* 0x000ea80000100a00 */
        /* <DEDUP_REMOVED lines=21> */
.L_x_23:
[----:B------:R-:W-:Y:S05]  /*3740*/  @!P0 BRA `(.L_x_22) ;  /* 0x0000000000888947 */ /* 0x000fea0003800000 */
[----:B------:R-:W-:Y:S02]  /*3750*/  ISETP.GE.U32.AND P0, PT, R16, 0x4, PT ;  /* 0x000000041000780c */ /* 0x000fe40003f06070 */
[----:B------:R-:W-:-:S04]  /*3760*/  LOP3.LUT R0, R0, 0x3, RZ, 0xc0, !PT ;  /* 0x0000000300007812 */ /* 0x000fc800078ec0ff */
[----:B------:R-:W-:-:S07]  /*3770*/  ISETP.NE.AND P1, PT, R0, RZ, PT ;  /* 0x000000ff0000720c */ /* 0x000fce0003f25270 */
[----:B------:R-:W-:Y:S06]  /*3780*/  @!P0 BRA `(.L_x_24) ;  /* 0x0000000000388947 */ /* 0x000fec0003800000 */
[----:B---3--:R-:W0:Y:S01]  /*3790*/  LDC.64 R2, c[0x0][0x3b0] ;  /* 0x0000ec00ff027b82 */ /* 0x008e220000000a00 */
[----:B------:R-:W-:-:S05]  /*37a0*/  LEA R9, R14, R1, 0x2 ;  /* 0x000000010e097211 */ /* 0x000fca00078e10ff */
[----:B------:R-:W2:Y:S01]  /*37b0*/  LDL.64 R10, [R9+0x28] ;  /* 0x00002800090a7983 */ /* 0x000ea20000100a00 */
[----:B0-----:R-:W-:-:S03]  /*37c0*/  IMAD.WIDE.U32 R6, R14, 0x4, R2 ;  /* 0x000000040e067825 */ /* 0x001fc600078e0002 */
[----:B------:R-:W3:Y:S04]  /*37d0*/  LDL.64 R2, [R9+0x30] ;  /* 0x0000300009027983 */ /* 0x000ee80000100a00 */
        /* <DEDUP_REMOVED lines=9> */
.L_x_24:
[----:B------:R-:W-:Y:S05]  /*3870*/  @!P1 BRA `(.L_x_22) ;  /* 0x00000000003c9947 */ /* 0x000fea0003800000 */
[----:B---3--:R-:W0:Y:S01]  /*3880*/  LDC.64 R2, c[0x0][0x3b0] ;  /* 0x0000ec00ff027b82 */ /* 0x008e220000000a00 */
[C---:B------:R-:W-:Y:S02]  /*3890*/  IMAD R8, R14.reuse, 0x4, R8 ;  /* 0x000000040e087824 */ /* 0x040fe400078e0208 */
[----:B------:R-:W-:Y:S02]  /*38a0*/  IMAD.MOV R0, RZ, RZ, -R0 ;  /* 0x000000ffff007224 */ /* 0x000fe400078e0a00 */
[----:B0-----:R-:W-:-:S03]  /*38b0*/  IMAD.WIDE.U32 R2, R14, 0x4, R2 ;  /* 0x000000040e027825 */ /* 0x001fc600078e0002 */
[----:B------:R-:W-:-:S07]  /*38c0*/  MOV R7, R2 ;  /* 0x0000000200077202 */ /* 0x000fce0000000f00 */
.L_x_25:
[----:B------:R-:W-:Y:S01]  /*38d0*/  MOV R2, R7 ;  /* 0x0000000700027202 */ /* 0x000fe20000000f00 */
[----:B------:R0:W2:Y:S05]  /*38e0*/  LDL R6, [R8] ;  /* 0x0000000008067983 */ /* 0x0000aa0000100800 */
[----:B------:R1:W2:Y:S01]  /*38f0*/  LDG.E R2, desc[UR8][R2.64] ;  /* 0x0000000802027981 */ /* 0x0002a2000c1e1900 */
[----:B------:R-:W-:Y:S01]  /*3900*/  VIADD R0, R0, 0x1 ;  /* 0x0000000100007836 */ /* 0x000fe20000000000 */
[----:B------:R-:W-:Y:S02]  /*3910*/  IADD3 R7, P1, PT, R7, 0x4, RZ ;  /* 0x0000000407077810 */ /* 0x000fe40007f3e0ff */
[----:B0-----:R-:W-:-:S02]  /*3920*/  IADD3 R8, PT, PT, R8, 0x4, RZ ;  /* 0x0000000408087810 */ /* 0x001fc40007ffe0ff */
[----:B------:R-:W-:Y:S01]  /*3930*/  ISETP.NE.AND P0, PT, R0, RZ, PT ;  /* 0x000000ff0000720c */ /* 0x000fe20003f05270 */
[----:B-1----:R-:W-:Y:S02]  /*3940*/  IMAD.X R3, RZ, RZ, R3, P1 ;  /* 0x000000ffff037224 */ /* 0x002fe400008e0603 */
[----:B--2---:R-:W-:-:S10]  /*3950*/  IMAD R17, R6, R2, R17 ;  /* 0x0000000206117224 */ /* 0x004fd400078e0211 */
[----:B------:R-:W-:Y:S05]  /*3960*/  @P0 BRA `(.L_x_25) ;  /* 0xfffffffc00d80947 */ /* 0x000fea000383ffff */
.L_x_22:
[----:B---3--:R-:W-:Y:S02]  /*3970*/  SHF.R.S32.HI R3, RZ, 0x1f, R17 ;  /* 0x0000001fff037819 */ /* 0x008fe40000011411 */
[----:B------:R-:W-:-:S07]  /*3980*/  MOV R2, R17 ;  /* 0x0000001100027202 */ /* 0x000fce0000000f00 */
.L_x_12:
[----:B------:R-:W0:Y:S01]  /*3990*/  LDCU UR4, c[0x0][0x3d8] ;  /* 0x00007b00ff0477ac */ /* 0x000e220008000800 */
[----:B------:R-:W-:Y:S01]  /*39a0*/  CS2R R6, SRZ ;  /* 0x0000000000067805 */ /* 0x000fe2000001ff00 */
[----:B0-----:R-:W-:-:S09]  /*39b0*/  UISETP.GE.AND UP0, UPT, UR4, 0x1, UPT ;  /* 0x000000010400788c */ /* 0x001fd2000bf06270 */
[----:B------:R-:W-:Y:S05]  /*39c0*/  BRA.U !UP0, `(.L_x_26) ;  /* 0x0000001108307547 */ /* 0x000fea000b800000 */
[----:B------:R-:W0:Y:S01]  /*39d0*/  LDC R6, c[0x0][0x39c] ;  /* 0x0000e700ff067b82 */ /* 0x000e220000000800 */
[----:B------:R-:W-:Y:S01]  /*39e0*/  UISETP.GE.U32.AND UP1, UPT, UR4, 0x8, UPT ;  /* 0x000000080400788c */ /* 0x000fe2000bf26070 */
[----:B------:R-:W-:Y:S01]  /*39f0*/  IMAD.MOV.U32 R7, RZ, RZ, RZ ;  /* 0x000000ffff077224 */ /* 0x000fe200078e00ff */
[----:B------:R-:W-:-:S04]  /*3a00*/  ULOP3.LUT UR10, UR4, 0x7, URZ, 0xc0, !UPT ;  /* 0x00000007040a7892 */ /* 0x000fc8000f8ec0ff */
[----:B------:R-:W-:Y:S01]  /*3a10*/  UISETP.NE.AND UP0, UPT, UR10, URZ, UPT ;  /* 0x000000ff0a00728c */ /* 0x000fe2000bf05270 */
[----:B0-----:R-:W-:Y:S02]  /*3a20*/  IADD3 R6, PT, PT, R6, -UR4, RZ ;  /* 0x8000000406067c10 */ /* 0x001fe4000fffe0ff */
[----:B------:R-:W-:Y:S08]  /*3a30*/  BRA.U !UP1, `(.L_x_27) ;  /* 0x0000000109f47547 */ /* 0x000ff0000b800000 */
[----:B------:R-:W0:Y:S01]  /*3a40*/  LDCU.64 UR6, c[0x0][0x3c8] ;  /* 0x00007900ff0677ac */ /* 0x000e220008000a00 */
[----:B------:R-:W-:Y:S01]  /*3a50*/  IMAD R11, R6, 0x4, R1 ;  /* 0x00000004060b7824 */ /* 0x000fe200078e0201 */
[----:B------:R-:W-:Y:S01]  /*3a60*/  MOV R0, R6 ;  /* 0x0000000600007202 */ /* 0x000fe20000000f00 */
[----:B------:R-:W-:Y:S01]  /*3a70*/  VIADD R10, R1, 0x60 ;  /* 0x00000060010a7836 */ /* 0x000fe20000000000 */
[----:B------:R-:W-:Y:S01]  /*3a80*/  ULOP3.LUT UR4, UR4, 0x7ffffff8, URZ, 0xc0, !UPT ;  /* 0x7ffffff804047892 */ /* 0x000fe2000f8ec0ff */
[----:B------:R-:W-:-:S05]  /*3a90*/  VIADD R11, R11, 0x10 ;  /* 0x000000100b0b7836 */ /* 0x000fca0000000000 */
[----:B------:R-:W-:Y:S01]  /*3aa0*/  MOV R7, UR4 ;  /* 0x0000000400077c02 */ /* 0x000fe20008000f00 */
[----:B0-----:R-:W-:-:S04]  /*3ab0*/  UIADD3 UR5, UP1, UPT, UR6, 0x10, URZ ;  /* 0x0000001006057890 */ /* 0x001fc8000ff3e0ff */
[----:B------:R-:W-:Y:S02]  /*3ac0*/  UIADD3.X UR6, UPT, UPT, URZ, UR7, URZ, UP1, !UPT ;  /* 0x00000007ff067290 */ /* 0x000fe40008ffe4ff */
[----:B------:R-:W-:Y:S01]  /*3ad0*/  IMAD.U32 R8, RZ, RZ, UR5 ;  /* 0x00000005ff087e24 */ /* 0x000fe2000f8e00ff */
[----:B------:R-:W-:-:S03]  /*3ae0*/  UIADD3 UR7, UPT, UPT, -UR4, URZ, URZ ;  /* 0x000000ff04077290 */ /* 0x000fc6000fffe1ff */
[----:B------:R-:W-:-:S09]  /*3af0*/  MOV R9, UR6 ;  /* 0x0000000600097c02 */ /* 0x000fd20008000f00 */
.L_x_28:
[----:B------:R-:W2:Y:S04]  /*3b00*/  LDG.E R12, desc[UR8][R8.64+-0x10] ;  /* 0xfffff008080c7981 */ /* 0x000ea8000c1e1900 */
[----:B------:R-:W3:Y:S01]  /*3b10*/  LDG.E R14, desc[UR8][R8.64+-0xc] ;  /* 0xfffff408080e7981 */ /* 0x000ee2000c1e1900 */
[----:B--2---:R-:W-:-:S13]  /*3b20*/  ISETP.GE.AND P0, PT, R12, 0x2, PT ;  /* 0x000000020c00780c */ /* 0x004fda0003f06270 */
[----:B------:R-:W-:-:S05]  /*3b30*/  @P0 IMAD R12, R0, 0x4, R1 ;  /* 0x00000004000c0824 */ /* 0x000fca00078e0201 */
[----:B------:R-:W2:Y:S01]  /*3b40*/  @P0 LDL R13, [R12] ;  /* 0x000000000c0d0983 */ /* 0x000ea20000100800 */
[----:B---3--:R-:W-:-:S03]  /*3b50*/  ISETP.GT.AND P1, PT, R14, 0x1, PT ;  /* 0x000000010e00780c */ /* 0x008fc60003f24270 */
[----:B------:R-:W3:Y:S04]  /*3b60*/  LDG.E R14, desc[UR8][R8.64+-0x8] ;  /* 0xfffff808080e7981 */ /* 0x000ee8000c1e1900 */
[----:B------:R-:W4:Y:S06]  /*3b70*/  LDG.E R12, desc[UR8][R8.64] ;  /* 0x00000008080c7981 */ /* 0x000f2c000c1e1900 */
        /* <DEDUP_REMOVED lines=9> */
[----:B---3--:R-:W-:-:S13]  /*3c10*/  ISETP.GT.AND P1, PT, R14, 0x1, PT ;  /* 0x000000010e00780c */ /* 0x008fda0003f24270 */
[----:B------:R-:W-:Y:S04]  /*3c20*/  @!P1 STL [R10+-0x4], RZ ;  /* 0xfffffcff0a009387 */ /* 0x000fe80000100800 */
[----:B--2---:R2:W-:Y:S04]  /*3c30*/  @P0 STL [R10+-0x8], R17 ;  /* 0xfffff8110a000387 */ /* 0x0045e80000100800 */
[----:B0-----:R-:W3:Y:S01]  /*3c40*/  @P1 LDL R13, [R11+-0x4] ;  /* 0xfffffc000b0d1983 */ /* 0x001ee20000100800 */
[----:B----4-:R-:W-:-:S03]  /*3c50*/  ISETP.GT.AND P0, PT, R12, 0x1, PT ;  /* 0x000000010c00780c */ /* 0x010fc60003f04270 */
[----:B------:R-:W4:Y:S10]  /*3c60*/  LDG.E R12, desc[UR8][R8.64+0x4] ;  /* 0x00000408080c7981 */ /* 0x000f34000c1e1900 */
[----:B------:R-:W-:Y:S04]  /*3c70*/  @!P0 STL [R10], RZ ;  /* 0x000000ff0a008387 */ /* 0x000fe80000100800 */
[----:B---3--:R0:W-:Y:S04]  /*3c80*/  @P1 STL [R10+-0x4], R13 ;  /* 0xfffffc0d0a001387 */ /* 0x0081e80000100800 */
[----:B-1----:R-:W3:Y:S01]  /*3c90*/  @P0 LDL R15, [R11] ;  /* 0x000000000b0f0983 */ /* 0x002ee20000100800 */
[----:B----4-:R-:W-:-:S03]  /*3ca0*/  ISETP.GT.AND P1, PT, R12, 0x1, PT ;  /* 0x000000010c00780c */ /* 0x010fc60003f24270 */
[----:B------:R-:W4:Y:S10]  /*3cb0*/  LDG.E R12, desc[UR8][R8.64+0x8] ;  /* 0x00000808080c7981 */ /* 0x000f34000c1e1900 */
[----:B------:R-:W-:Y:S04]  /*3cc0*/  @!P1 STL [R10+0x4], RZ ;  /* 0x000004ff0a009387 */ /* 0x000fe80000100800 */
[----:B---3--:R1:W-:Y:S04]  /*3cd0*/  @P0 STL [R10], R15 ;  /* 0x0000000f0a000387 */ /* 0x0083e80000100800 */
[----:B--2---:R-:W2:Y:S01]  /*3ce0*/  @P1 LDL R17, [R11+0x4] ;  /* 0x000004000b111983 */ /* 0x004ea20000100800 */
[----:B----4-:R-:W-:-:S03]  /*3cf0*/  ISETP.GT.AND P0, PT, R12, 0x1, PT ;  /* 0x000000010c00780c */ /* 0x010fc60003f04270 */
        /* <DEDUP_REMOVED lines=8> */
[----:B------:R-:W-:-:S04]  /*3d80*/  UIADD3 UR7, UPT, UPT, UR7, 0x8, URZ ;  /* 0x0000000807077890 */ /* 0x000fc8000fffe0ff */
[----:B------:R-:W-:Y:S01]  /*3d90*/  UISETP.NE.AND UP1, UPT, UR7, URZ, UPT ;  /* 0x000000ff0700728c */ /* 0x000fe2000bf25270 */
[----:B------:R-:W-:Y:S01]  /*3da0*/  IADD3 R8, P0, PT, R8, 0x20, RZ ;  /* 0x0000002008087810 */ /* 0x000fe20007f1e0ff */
[----:B------:R-:W-:Y:S01]  /*3db0*/  VIADD R0, R0, 0x8 ;  /* 0x0000000800007836 */ /* 0x000fe20000000000 */
[----:B0-----:R-:W-:Y:S02]  /*3dc0*/  IADD3 R11, PT, PT, R11, 0x20, RZ ;  /* 0x000000200b0b7810 */ /* 0x001fe40007ffe0ff */
[----:B------:R-:W-:Y:S01]  /*3dd0*/  IADD3.X R9, PT, PT, RZ, R9, RZ, P0, !PT ;  /* 0x00000009ff097210 */ /* 0x000fe200007fe4ff */
[----:B--2---:R0:W-:Y:S02]  /*3de0*/  @P1 STL [R10+0xc], R15 ;  /* 0x00000c0f0a001387 */ /* 0x0041e40000100800 */
[----:B0-----:R-:W-:Y:S01]  /*3df0*/  VIADD R10, R10, 0x20 ;  /* 0x000000200a0a7836 */ /* 0x001fe20000000000 */
[----:B------:R-:W-:Y:S06]  /*3e00*/  BRA.U UP1, `(.L_x_28) ;  /* 0xfffffffd013c7547 */ /* 0x000fec000b83ffff */
.L_x_27:
[----:B------:R-:W-:Y:S01]  /*3e10*/  IADD3 R14, PT, PT, R1, 0x50, RZ ;  /* 0x00000050010e7810 */ /* 0x000fe20007ffe0ff */
[----:B------:R-:W-:Y:S06]  /*3e20*/  BRA.U !UP0, `(.L_x_29) ;  /* 0x0000000508187547 */ /* 0x000fec000b800000 */
[----:B------:R-:W0:Y:S01]  /*3e30*/  LDCU UR4, c[0x0][0x3d8] ;  /* 0x00007b00ff0477ac */ /* 0x000e220008000800 */
[----:B------:R-:W-:Y:S02]  /*3e40*/  UISETP.GE.U32.AND UP1, UPT, UR10, 0x4, UPT ;  /* 0x000000040a00788c */ /* 0x000fe4000bf26070 */
[----:B0-----:R-:W-:-:S07]  /*3e50*/  ULOP3.LUT UR5, UR4, 0x3, URZ, 0xc0, !UPT ;  /* 0x0000000304057892 */ /* 0x001fce000f8ec0ff */
[----:B------:R-:W-:Y:S05]  /*3e60*/  BRA.U !UP1, `(.L_x_30) ;  /* 0x0000000109707547 */ /* 0x000fea000b800000 */
[----:B------:R-:W0:Y:S02]  /*3e70*/  LDC.64 R8, c[0x0][0x3c8] ;  /* 0x0000f200ff087b82 */ /* 0x000e240000000a00 */
[----:B0-----:R-:W-:-:S05]  /*3e80*/  IMAD.WIDE.U32 R8, R7, 0x4, R8 ;  /* 0x0000000407087825 */ /* 0x001fca00078e0008 */
[----:B------:R-:W2:Y:S04]  /*3e90*/  LDG.E R0, desc[UR8][R8.64] ;  /* 0x0000000808007981 */ /* 0x000ea8000c1e1900 */
[----:B------:R-:W3:Y:S01]  /*3ea0*/  LDG.E R11, desc[UR8][R8.64+0x4] ;  /* 0x00000408080b7981 */ /* 0x000ee2000c1e1900 */
[----:B------:R-:W-:-:S03]  /*3eb0*/  LEA R13, R7, R1, 0x2 ;  /* 0x00000001070d7211 */ /* 0x000fc600078e10ff */
[----:B------:R-:W4:Y:S01]  /*3ec0*/  LDG.E R12, desc[UR8][R8.64+0xc] ;  /* 0x00000c08080c7981 */ /* 0x000f22000c1e1900 */
[----:B--2---:R-:W-:Y:S01]  /*3ed0*/  ISETP.GT.AND P0, PT, R0, 0x1, PT ;  /* 0x000000010000780c */ /* 0x004fe20003f04270 */
[----:B------:R-:W-:-:S12]  /*3ee0*/  IMAD.IADD R0, R6, 0x1, R7 ;  /* 0x0000000106007824 */ /* 0x000fd800078e0207 */
        /* <DEDUP_REMOVED lines=19> */
.L_x_31:
[----:B------:R-:W-:-:S07]  /*4020*/  VIADD R7, R7, 0x4 ;  /* 0x0000000407077836 */ /* 0x000fce0000000000 */
.L_x_30:
        /* <DEDUP_REMOVED lines=8> */
[----:B------:R-:W-:Y:S01]  /*40b0*/  IMAD R11, R7, 0x4, R1 ;  /* 0x00000004070b7824 */ /* 0x000fe200078e0201 */
[----:B--2---:R-:W-:-:S13]  /*40c0*/  ISETP.GT.AND P0, PT, R0, 0x1, PT ;  /* 0x000000010000780c */ /* 0x004fda0003f04270 */
[----:B------:R-:W-:-:S04]  /*40d0*/  @P0 IADD3 R0, PT, PT, R6, R7, RZ ;  /* 0x0000000706000210 */ /* 0x000fc80007ffe0ff */
[----:B------:R-:W-:Y:S01]  /*40e0*/  @P0 LEA R0, R0, R1, 0x2 ;  /* 0x0000000100000211 */ /* 0x000fe200078e10ff */
        /* <DEDUP_REMOVED lines=10> */
.L_x_33:
[----:B------:R-:W-:-:S07]  /*4190*/  VIADD R7, R7, 0x2 ;  /* 0x0000000207077836 */ /* 0x000fce0000000000 */
.L_x_32:
[----:B------:R-:W-:-:S04]  /*41a0*/  ULOP3.LUT UR4, UR4, 0x1, URZ, 0xc0, !UPT ;  /* 0x0000000104047892 */ /* 0x000fc8000f8ec0ff */
[----:B------:R-:W-:-:S09]  /*41b0*/  UISETP.NE.U32.AND UP1, UPT, UR4, 0x1, UPT ;  /* 0x000000010400788c */ /* 0x000fd2000bf25070 */
[----:B------:R-:W-:Y:S05]  /*41c0*/  BRA.U UP1, `(.L_x_29) ;  /* 0x0000000101307547 */ /* 0x000fea000b800000 */
[----:B------:R-:W2:Y:S02]  /*41d0*/  LDC.64 R8, c[0x0][0x3c8] ;  /* 0x0000f200ff087b82 */ /* 0x000ea40000000a00 */
[----:B--2---:R-:W-:-:S06]  /*41e0*/  IMAD.WIDE.U32 R8, R7, 0x4, R8 ;  /* 0x0000000407087825 */ /* 0x004fcc00078e0008 */
[----:B------:R-:W2:Y:S02]  /*41f0*/  LDG.E R8, desc[UR8][R8.64] ;  /* 0x0000000808087981 */ /* 0x000ea4000c1e1900 */
[----:B--2---:R-:W-:-:S13]  /*4200*/  ISETP.GT.AND P0, PT, R8, 0x1, PT ;  /* 0x000000010800780c */ /* 0x004fda0003f04270 */
[----:B01----:R-:W-:-:S05]  /*4210*/  @!P0 LEA R0, R7, R1, 0x2 ;  /* 0x0000000107008211 */ /* 0x003fca00078e10ff */
[----:B------:R2:W-:Y:S01]  /*4220*/  @!P0 STL [R0+0x50], RZ ;  /* 0x000050ff00008387 */ /* 0x0005e20000100800 */
[----:B------:R-:W-:Y:S05]  /*4230*/  @!P0 BRA `(.L_x_29) ;  /* 0x0000000000148947 */ /* 0x000fea0003800000 */
[----:B------:R-:W-:-:S05]  /*4240*/  IMAD.IADD R6, R6, 0x1, R7 ;  /* 0x0000000106067824 */ /* 0x000fca00078e0207 */
[----:B------:R-:W-:-:S06]  /*4250*/  LEA R6, R6, R1, 0x2 ;  /* 0x0000000106067211 */ /* 0x000fcc00078e10ff */
[----:B------:R-:W3:Y:S01]  /*4260*/  LDL R6, [R6] ;  /* 0x0000000006067983 */ /* 0x000ee20000100800 */
[----:B------:R-:W-:-:S05]  /*4270*/  IMAD R7, R7, 0x4, R1 ;  /* 0x0000000407077824 */ /* 0x000fca00078e0201 */
[----:B---3--:R3:W-:Y:S02]  /*4280*/  STL [R7+0x50], R6 ;  /* 0x0000500607007387 */ /* 0x0087e40000100800 */
.L_x_29:
        /* <DEDUP_REMOVED lines=16> */
.L_x_35:
        /* <DEDUP_REMOVED lines=14> */
[----:B------:R-:W3:Y:S04]  /*4470*/  LDL.64 R10, [R15+-0x8] ;  /* 0xfffff8000f0a7983 */ /* 0x000ee80000100a00 */
[----:B------:R-:W3:Y:S01]  /*4480*/  LDG.E R23, desc[UR8][R6.64+-0x8] ;  /* 0xfffff80806177981 */ /* 0x000ee2000c1e1900 */
[----:B----4-:R-:W-:-:S03]  /*4490*/  IMAD R12, R12, R25, R21 ;  /* 0x000000190c0c7224 */ /* 0x010fc600078e0215 */
[----:B------:R-:W4:Y:S01]  /*44a0*/  LDG.E R21, desc[UR8][R6.64] ;  /* 0x0000000806157981 */ /* 0x000f22000c1e1900 */
[----:B-----5:R-:W-:-:S03]  /*44b0*/  IMAD R25, R13, R18, R12 ;  /* 0x000000120d197224 */ /* 0x020fc600078e020c */
[----:B------:R-:W4:Y:S04]  /*44c0*/  LDL.64 R12, [R15] ;  /* 0x000000000f0c7983 */ /* 0x000f280000100a00 */
[----:B------:R-:W5:Y:S01]  /*44d0*/  LDG.E R18, desc[UR8][R6.64+0x4] ;  /* 0x0000040806127981 */ /* 0x000f62000c1e1900 */
[----:B------:R-:W-:-:S03]  /*44e0*/  IMAD R8, R8, R19, R25 ;  /* 0x0000001308087224 */ /* 0x000fc600078e0219 */
[----:B------:R-:W5:Y:S01]  /*44f0*/  LDG.E R19, desc[UR8][R6.64+0x8] ;  /* 0x0000080806137981 */ /* 0x000f62000c1e1900 */
[----:B------:R-:W-:-:S03]  /*4500*/  IMAD R24, R9, R24, R8 ;  /* 0x0000001809187224 */ /* 0x000fc600078e0208 */
[----:B------:R-:W5:Y:S01]  /*4510*/  LDL.64 R8, [R15+0x8] ;  /* 0x000008000f087983 */ /* 0x000f620000100a00 */
[----:B---3--:R-:W-:-:S03]  /*4520*/  IMAD R10, R10, R23, R24 ;  /* 0x000000170a0a7224 */ /* 0x008fc600078e0218 */
[----:B------:R-:W3:Y:S01]  /*4530*/  LDG.E R24, desc[UR8][R6.64+0xc] ;  /* 0x00000c0806187981 */ /* 0x000ee2000c1e1900 */
[----:B--2---:R-:W-:-:S03]  /*4540*/  IMAD R22, R11, R22, R10 ;  /* 0x000000160b167224 */ /* 0x004fc600078e020a */
[----:B------:R-:W2:Y:S01]  /*4550*/  LDL.64 R10, [R15+0x10] ;  /* 0x000010000f0a7983 */ /* 0x000ea20000100a00 */
[----:B----4-:R-:W-:-:S03]  /*4560*/  IMAD R12, R12, R21, R22 ;  /* 0x000000150c0c7224 */ /* 0x010fc600078e0216 */
[----:B------:R-:W2:Y:S04]  /*4570*/  LDG.E R23, desc[UR8][R6.64+0x10] ;  /* 0x0000100806177981 */ /* 0x000ea8000c1e1900 */
[----:B------:R-:W4:Y:S01]  /*4580*/  LDG.E R22, desc[UR8][R6.64+0x14] ;  /* 0x0000140806167981 */ /* 0x000f22000c1e1900 */
        /* <DEDUP_REMOVED lines=8> */
[----:B---3--:R-:W-:-:S04]  /*4610*/  IMAD R8, R9, R24, R8 ;  /* 0x0000001809087224 */ /* 0x008fc800078e0208 */
[----:B--2---:R-:W-:-:S04]  /*4620*/  IMAD R8, R10, R23, R8 ;  /* 0x000000170a087224 */ /* 0x004fc800078e0208 */
[----:B----4-:R-:W-:Y:S01]  /*4630*/  IMAD R8, R11, R22, R8 ;  /* 0x000000160b087224 */ /* 0x010fe200078e0208 */
[----:B------:R-:W-:-:S03]  /*4640*/  IADD3 R9, P2, PT, R6, 0x40, RZ ;  /* 0x0000004006097810 */ /* 0x000fc60007f5e0ff */
[----:B-----5:R-:W-:Y:S01]  /*4650*/  IMAD R21, R12, R21, R8 ;  /* 0x000000150c157224 */ /* 0x020fe200078e0208 */
[----:B------:R-:W-:-:S03]  /*4660*/  IADD3.X R8, PT, PT, RZ, R7, RZ, P2, !PT ;  /* 0x00000007ff087210 */ /* 0x000fc600017fe4ff */
[----:B------:R-:W-:Y:S01]  /*4670*/  IMAD R21, R13, R18, R21 ;  /* 0x000000120d157224 */ /* 0x000fe200078e0215 */
[----:B------:R-:W-:Y:S06]  /*4680*/  @P0 BRA `(.L_x_35) ;  /* 0xfffffffc00400947 */ /* 0x000fec000383ffff */
.L_x_34:
        /* <DEDUP_REMOVED lines=27> */
.L_x_37:
[----:B------:R-:W-:Y:S05]  /*4840*/  BRA.U !UP0, `(.L_x_36) ;  /* 0x0000000108887547 */ /* 0x000fea000b800000 */
[----:B------:R-:W-:Y:S01]  /*4850*/  UISETP.GE.U32.AND UP0, UPT, UR10, 0x4, UPT ;  /* 0x000000040a00788c */ /* 0x000fe2000bf06070 */
[----:B------:R-:W-:-:S04]  /*4860*/  LOP3.LUT R0, R0, 0x3, RZ, 0xc0, !PT ;  /* 0x0000000300007812 */ /* 0x000fc800078ec0ff */
[----:B------:R-:W-:-:S04]  /*4870*/  ISETP.NE.AND P0, PT, R0, RZ, PT ;  /* 0x000000ff0000720c */ /* 0x000fc80003f05270 */
[----:B------:R-:W-:Y:S09]  /*4880*/  BRA.U !UP0, `(.L_x_38) ;  /* 0x0000000108387547 */ /* 0x000ff2000b800000 */
        /* <DEDUP_REMOVED lines=14> */
.L_x_38:
[----:B------:R-:W-:Y:S05]  /*4970*/  @!P0 BRA `(.L_x_36) ;  /* 0x00000000003c8947 */ /* 0x000fea0003800000 */
[----:B---3--:R-:W0:Y:S01]  /*4980*/  LDC.64 R6, c[0x0][0x3d0] ;  /* 0x0000f400ff067b82 */ /* 0x008e220000000a00 */
[C---:B------:R-:W-:Y:S02]  /*4990*/  IMAD R14, R16.reuse, 0x4, R14 ;  /* 0x00000004100e7824 */ /* 0x040fe400078e020e */
[----:B------:R-:W-:Y:S02]  /*49a0*/  IMAD.MOV R0, RZ, RZ, -R0 ;  /* 0x000000ffff007224 */ /* 0x000fe400078e0a00 */
[----:B0-----:R-:W-:-:S03]  /*49b0*/  IMAD.WIDE.U32 R6, R16, 0x4, R6 ;  /* 0x0000000410067825 */ /* 0x001fc600078e0006 */
[----:B------:R-:W-:-:S07]  /*49c0*/  MOV R9, R6 ;  /* 0x0000000600097202 */ /* 0x000fce0000000f00 */
.L_x_39:
        /* <DEDUP_REMOVED lines=10> */
.L_x_36:
[----:B---3--:R-:W-:Y:S02]  /*4a70*/  SHF.R.S32.HI R7, RZ, 0x1f, R21 ;  /* 0x0000001fff077819 */ /* 0x008fe40000011415 */
[----:B------:R-:W-:-:S07]  /*4a80*/  MOV R6, R21 ;  /* 0x0000001500067202 */ /* 0x000fce0000000f00 */
.L_x_26:
[----:B------:R-:W0:Y:S01]  /*4a90*/  LDCU.64 UR4, c[0x0][0x3a0] ;  /* 0x00007400ff0477ac */ /* 0x000e220008000a00 */
[----:B------:R-:W1:Y:S01]  /*4aa0*/  LDCU.64 UR6, c[0x0][0x3c0] ;  /* 0x00007800ff0677ac */ /* 0x000e620008000a00 */
[----:B0-----:R-:W-:Y:S02]  /*4ab0*/  LEA R8, P0, R2, UR4, 0x2 ;  /* 0x0000000402087c11 */ /* 0x001fe4000f8010ff */
[----:B-1----:R-:W-:Y:S02]  /*4ac0*/  LEA R10, P1, R6, UR6, 0x2 ;  /* 0x00000006060a7c11 */ /* 0x002fe4000f8210ff */
[----:B------:R-:W-:Y:S02]  /*4ad0*/  LEA.HI.X R9, R2, UR5, R3, 0x2, P0 ;  /* 0x0000000502097c11 */ /* 0x000fe400080f1403 */
[----:B------:R-:W-:Y:S01]  /*4ae0*/  LEA.HI.X R11, R6, UR7, R7, 0x2, P1 ;  /* 0x00000007060b7c11 */ /* 0x000fe200088f1407 */
[----:B------:R-:W0:Y:S02]  /*4af0*/  LDC R3, c[0x0][0x3dc] ;  /* 0x0000f700ff037b82 */ /* 0x000e240000000800 */
[----:B------:R1:W5:Y:S04]  /*4b00*/  LDG.E R7, desc[UR8][R8.64] ;  /* 0x0000000808077981 */ /* 0x000368000c1e1900 */
[----:B------:R1:W5:Y:S01]  /*4b10*/  LDG.E R0, desc[UR8][R10.64] ;  /* 0x000000080a007981 */ /* 0x000362000c1e1900 */
[----:B------:R-:W-:Y:S01]  /*4b20*/  BSSY.RECONVERGENT B0, `(.L_x_40) ;  /* 0x00001b8000007945 */ /* 0x000fe20003800200 */
[----:B0-----:R-:W-:-:S13]  /*4b30*/  ISETP.GT.AND P0, PT, R3, 0x9, PT ;  /* 0x000000090300780c */ /* 0x001fda0003f04270 */
[----:B-1----:R-:W-:Y:S05]  /*4b40*/  @P0 BRA `(.L_x_41) ;  /* 0x0000000400dc0947 */ /* 0x002fea0003800000 */
[----:B------:R-:W-:-:S13]  /*4b50*/  ISETP.GT.AND P0, PT, R3, 0x4, PT ;  /* 0x000000040300780c */ /* 0x000fda0003f04270 */
[----:B------:R-:W-:Y:S05]  /*4b60*/  @P0 BRA `(.L_x_42) ;  /* 0x0000000000440947 */ /* 0x000fea0003800000 */
[----:B------:R-:W-:-:S13]  /*4b70*/  ISETP.GT.AND P0, PT, R3, 0x2, PT ;  /* 0x000000020300780c */ /* 0x000fda0003f04270 */
[----:B------:R-:W-:Y:S05]  /*4b80*/  @P0 BRA `(.L_x_43) ;  /* 0x0000000000200947 */ /* 0x000fea0003800000 */
[----:B------:R-:W-:-:S13]  /*4b90*/  ISETP.NE.AND P0, PT, R3, 0x1, PT ;  /* 0x000000010300780c */ /* 0x000fda0003f05270 */
[----:B------:R-:W-:Y:S05]  /*4ba0*/  @!P0 BRA `(.L_x_44) ;  /* 0x0000000000108947 */ /* 0x000fea0003800000 */
[----:B------:R-:W-:-:S13]  /*4bb0*/  ISETP.NE.AND P0, PT, R3, 0x2, PT ;  /* 0x000000020300780c */ /* 0x000fda0003f05270 */
[----:B------:R-:W-:Y:S05]  /*4bc0*/  @P0 BRA `(.L_x_45) ;  /* 0x0000001000f80947 */ /* 0x000fea0003800000 */
[----:B-----5:R-:W-:Y:S01]  /*4bd0*/  FMUL R2, R7, R0 ;  /* 0x0000000007027220 */ /* 0x020fe20000400000 */
[----:B------:R-:W-:Y:S06]  /*4be0*/  BRA `(.L_x_46) ;  /* 0x0000001800ac7947 */ /* 0x000fec0003800000 */
.L_x_44:
[----:B-----5:R-:W-:Y:S01]  /*4bf0*/  FADD R2, R7, R0 ;  /* 0x0000000007027221 */ /* 0x020fe20000000000 */
[----:B------:R-:W-:Y:S06]  /*4c00*/  BRA `(.L_x_46) ;  /* 0x0000001800a47947 */ /* 0x000fec0003800000 */
.L_x_43:
[----:B------:R-:W-:Y:S01]  /*4c10*/  ISETP.NE.AND P0, PT, R3, 0x3, PT ;  /* 0x000000030300780c */ /* 0x000fe20003f05270 */
[----:B-----5:R-:W-:-:S12]  /*4c20*/  IMAD.MOV.U32 R2, RZ, RZ, R7 ;  /* 0x000000ffff027224 */ /* 0x020fd800078e0007 */
[----:B------:R-:W-:Y:S05]  /*4c30*/  @!P0 BRA `(.L_x_46) ;  /* 0x0000001800988947 */ /* 0x000fea0003800000 */
[----:B------:R-:W-:-:S13]  /*4c40*/  ISETP.NE.AND P0, PT, R3, 0x4, PT ;  /* 0x000000040300780c */ /* 0x000fda0003f05270 */
[----:B------:R-:W-:Y:S05]  /*4c50*/  @P0 BRA `(.L_x_45) ;  /* 0x0000001000d40947 */ /* 0x000fea0003800000 */
[----:B------:R-:W-:Y:S01]  /*4c60*/  FADD R2, -R7, -RZ ;  /* 0x800000ff07027221 */ /* 0x000fe20000000100 */
[----:B------:R-:W-:Y:S06]  /*4c70*/  BRA `(.L_x_46) ;  /* 0x0000001800887947 */ /* 0x000fec0003800000 */
.L_x_42:
[----:B------:R-:W-:-:S13]  /*4c80*/  ISETP.GT.AND P0, PT, R3, 0x6, PT ;  /* 0x000000060300780c */ /* 0x000fda0003f04270 */
[----:B------:R-:W-:Y:S05]  /*4c90*/  @P0 BRA `(.L_x_47) ;  /* 0x0000000000280947 */ /* 0x000fea0003800000 */
[----:B------:R-:W-:-:S04]  /*4ca0*/  IADD3 R2, PT, PT, R3, -0x5, RZ ;  /* 0xfffffffb03027810 */ /* 0x000fc80007ffe0ff */
[----:B------:R-:W-:-:S05]  /*4cb0*/  VIMNMX.U32 R2, PT, PT, R2, 0x2, PT ;  /* 0x0000000202027848 */ /* 0x000fca0003fe0000 */
[----:B------:R-:W-:-:S04]  /*4cc0*/  IMAD.SHL.U32 R6, R2, 0x4, RZ ;  /* 0x0000000402067824 */ /* 0x000fc800078e00ff */
[----:B------:R-:W0:Y:S02]  /*4cd0*/  LDC R2, c[0x2][R6] ;  /* 0x0080000006027b82 */ /* 0x000e240000000800 */
[----:B0-----:R-:W-:-:S04]  /*4ce0*/  SHF.R.S32.HI R3, RZ, 0x1f, R2 ;  /* 0x0000001fff037819 */ /* 0x001fc80000011402 */
.L_x_199:
[----:B------:R-:W-:Y:S05]  /*4cf0*/  BRX R2 -0x4d00                                                      (*"BRANCH_TARGETS .L_x_200,.L_x_201,.L_x_45"*) ;  /* 0xffffffb002c07949 */ /* 0x000fea000383ffff */
.L_x_201:
[----:B-----5:R-:W-:Y:S01]  /*4d00*/  FSET.BF.EQ.AND R2, R7, R0, PT ;  /* 0x000000000702720a */ /* 0x020fe20003802000 */
[----:B------:R-:W-:Y:S06]  /*4d10*/  BRA `(.L_x_46) ;  /* 0x0000001800607947 */ /* 0x000fec0003800000 */
.L_x_200:
[----:B-----5:R-:W-:Y:S01]  /*4d20*/  FSET.BF.LT.AND R2, R7, R0, PT ;  /* 0x000000000702720a */ /* 0x020fe20003801000 */
[----:B------:R-:W-:Y:S06]  /*4d30*/  BRA `(.L_x_46) ;  /* 0x0000001800587947 */ /* 0x000fec0003800000 */
.L_x_47:
[----:B------:R-:W-:-:S04]  /*4d40*/  MOV R2, 0xfffffff9 ;  /* 0xfffffff900027802 */ /* 0x000fc80000000f00 */
[----:B------:R-:W-:-:S05]  /*4d50*/  VIADDMNMX.U32 R2, R3, R2, 0x3, PT ;  /* 0x0000000303027446 */ /* 0x000fca0003800002 */
[----:B------:R-:W-:-:S04]  /*4d60*/  IMAD.SHL.U32 R6, R2, 0x4, RZ ;  /* 0x0000000402067824 */ /* 0x000fc800078e00ff */
[----:B------:R-:W0:Y:S02]  /*4d70*/  LDC R2, c[0x2][R6+0xc] ;  /* 0x0080030006027b82 */ /* 0x000e240000000800 */
[----:B0-----:R-:W-:-:S04]  /*4d80*/  SHF.R.S32.HI R3, RZ, 0x1f, R2 ;  /* 0x0000001fff037819 */ /* 0x001fc80000011402 */
.L_x_203:
[----:B------:R-:W-:Y:S05]  /*4d90*/  BRX R2 -0x4da0                                                      (*"BRANCH_TARGETS .L_x_204,.L_x_205,.L_x_206,.L_x_45"*) ;  /* 0xffffffb002987949 */ /* 0x000fea000383ffff */
.L_x_206:
[----:B-----5:R-:W-:-:S04]  /*4da0*/  FSETP.GT.AND P0, PT, R7, RZ, PT ;  /* 0x000000ff0700720b */ /* 0x020fc80003f04000 */
[----:B------:R-:W-:Y:S01]  /*4db0*/  FSEL R2, R0, RZ, P0 ;  /* 0x000000ff00027208 */ /* 0x000fe20000000000 */
[----:B------:R-:W-:Y:S08]  /*4dc0*/  BRA `(.L_x_46) ;  /* 0x0000001800347947 */ /* 0x000ff00003800000 */
.L_x_204:
[----:B-----5:R-:W-:Y:S01]  /*4dd0*/  FSETP.GE.AND P0, PT, R7, RZ, PT ;  /* 0x000000ff0700720b */ /* 0x020fe20003f06000 */
[----:B------:R-:W-:-:S12]  /*4de0*/  BSSY.RECONVERGENT B1, `(.L_x_48) ;  /* 0x0000042000017945 */ /* 0x000fd80003800200 */
[----:B------:R-:W-:Y:S05]  /*4df0*/  @!P0 BRA `(.L_x_49) ;  /* 0x00000000007c8947 */ /* 0x000fea0003800000 */
[----:B------:R-:W-:Y:S02]  /*4e00*/  HFMA2 R0, -RZ, RZ, 0.96630859375, -0.0022525787353515625 ;  /* 0x3bbb989dff007431 */ /* 0x000fe400000001ff */
[----:B------:R-:W-:Y:S01]  /*4e10*/  IMAD.MOV.U32 R3, RZ, RZ, 0x437c0000 ;  /* 0x437c0000ff037424 */ /* 0x000fe200078e00ff */
[----:B------:R-:W-:Y:S02]  /*4e20*/  BSSY.RECONVERGENT B2, `(.L_x_50) ;  /* 0x000001a000027945 */ /* 0x000fe40003800200 */
[----:B------:R-:W-:-:S04]  /*4e30*/  FFMA.SAT R0, R7, -R0, 0.5 ;  /* 0x3f00000007007423 */ /* 0x000fc80000002800 */
[----:B------:R-:W-:-:S04]  /*4e40*/  FFMA.RM R0, R0, R3, 12582913 ;  /* 0x4b40000100007423 */ /* 0x000fc80000004003 */
[C---:B------:R-:W-:Y:S01]  /*4e50*/  FADD R2, R0.reuse, -12583039 ;  /* 0xcb40007f00027421 */ /* 0x040fe20000000000 */
[----:B------:R-:W-:-:S03]  /*4e60*/  SHF.L.U32 R0, R0, 0x17, RZ ;  /* 0x0000001700007819 */ /* 0x000fc600000006ff */
[----:B------:R-:W-:-:S04]  /*4e70*/  FFMA R2, R7, -1.4426950216293334961, -R2 ;  /* 0xbfb8aa3b07027823 */ /* 0x000fc80000000802 */
[----:B------:R-:W-:-:S04]  /*4e80*/  FFMA R12, R7, -1.925963033500011079e-08, R2 ;  /* 0xb2a57060070c7823 */ /* 0x000fc80000000002 */
[----:B------:R-:W0:Y:S02]  /*4e90*/  MUFU.EX2 R3, R12 ;  /* 0x0000000c00037308 */ /* 0x000e240000000800 */
[----:B0-----:R-:W-:-:S06]  /*4ea0*/  FMUL R0, R0, R3 ;  /* 0x0000000300007220 */ /* 0x001fcc0000400000 */
[----:B------:R-:W0:Y:S02]  /*4eb0*/  F2F.F64.F32 R2, R0 ;  /* 0x0000000000027310 */ /* 0x000e240000201800 */
[----:B0-----:R-:W-:-:S06]  /*4ec0*/  DADD R10, R2, 1 ;  /* 0x3ff00000020a7429 */ /* 0x001fcc0000000000 */
[----:B------:R-:W0:Y:S04]  /*4ed0*/  MUFU.RCP64H R3, R11 ;  /* 0x0000000b00037308 */ /* 0x000e280000001800 */
[----:B------:R-:W-:-:S05]  /*4ee0*/  VIADD R2, R11, 0x300402 ;  /* 0x003004020b027836 */ /* 0x000fca0000000000 */
[----:B------:R-:W-:Y:S01]  /*4ef0*/  FSETP.GEU.AND P0, PT, |R2|, 5.8789094863358348022e-39, PT ;  /* 0x004004020200780b */ /* 0x000fe20003f0e200 */
[----:B0-----:R-:W-:-:S08]  /*4f00*/  DFMA R6, -R10, R2, 1 ;  /* 0x3ff000000a06742b */ /* 0x001fd00000000102 */
[----:B------:R-:W-:-:S08]  /*4f10*/  DFMA R6, R6, R6, R6 ;  /* 0x000000060606722b */ /* 0x000fd00000000006 */
[----:B------:R-:W-:-:S08]  /*4f20*/  DFMA R6, R2, R6, R2 ;  /* 0x000000060206722b */ /* 0x000fd00000000002 */
[----:B------:R-:W-:-:S08]  /*4f30*/  DFMA R8, -R10, R6, 1 ;  /* 0x3ff000000a08742b */ /* 0x000fd00000000106 */
[----:B------:R-:W-:Y:S01]  /*4f40*/  DFMA R2, R6, R8, R6 ;  /* 0x000000080602722b */ /* 0x000fe20000000006 */
[----:B------:R-:W-:Y:S10]  /*4f50*/  @P0 BRA `(.L_x_51) ;  /* 0x0000000000180947 */ /* 0x000ff40003800000 */
[----:B------:R-:W-:Y:S02]  /*4f60*/  LOP3.LUT R0, R11, 0x7fffffff, RZ, 0xc0, !PT ;  /* 0x7fffffff0b007812 */ /* 0x000fe400078ec0ff */
[----:B------:R-:W-:Y:S02]  /*4f70*/  MOV R2, 0x4fa0 ;  /* 0x00004fa000027802 */ /* 0x000fe40000000f00 */
[----:B------:R-:W-:-:S07]  /*4f80*/  IADD3 R3, PT, PT, R0, -0x100000, RZ ;  /* 0xfff0000000037810 */ /* 0x000fce0007ffe0ff */
[----:B------:R-:W-:Y:S05]  /*4f90*/  CALL.REL.NOINC `($__internal_0_$__cuda_sm20_dblrcp_rn_slowpath_v3) ;  /* 0x0000001400d87944 */ /* 0x000fea0003c00000 */
[----:B------:R-:W-:Y:S01]  /*4fa0*/  IMAD.MOV.U32 R2, RZ, RZ, R6 ;  /* 0x000000ffff027224 */ /* 0x000fe200078e0006 */
[----:B------:R-:W-:-:S07]  /*4fb0*/  MOV R3, R7 ;  /* 0x0000000700037202 */ /* 0x000fce0000000f00 */
.L_x_51:
[----:B------:R-:W-:Y:S05]  /*4fc0*/  BSYNC.RECONVERGENT B2 ;  /* 0x0000000000027941 */ /* 0x000fea0003800200 */
.L_x_50:
[----:B------:R0:W1:Y:S01]  /*4fd0*/  F2F.F32.F64 R2, R2 ;  /* 0x0000000200027310 */ /* 0x0000620000301000 */
[----:B------:R-:W-:Y:S05]  /*4fe0*/  BRA `(.L_x_52) ;  /* 0x0000000000847947 */ /* 0x000fea0003800000 */
.L_x_49:
[----:B------:R-:W-:Y:S02]  /*4ff0*/  HFMA2 R3, -RZ, RZ, 3.7421875, 0 ;  /* 0x437c0000ff037431 */ /* 0x000fe400000001ff */
[----:B------:R-:W-:Y:S01]  /*5000*/  IMAD.MOV.U32 R0, RZ, RZ, 0x3bbb989d ;  /* 0x3bbb989dff007424 */ /* 0x000fe200078e00ff */
[----:B------:R-:W-:Y:S03]  /*5010*/  BSSY.RECONVERGENT B2, `(.L_x_53) ;  /* 0x000001d000027945 */ /* 0x000fe60003800200 */
[----:B------:R-:W-:-:S04]  /*5020*/  FFMA.SAT R0, R7, R0, 0.5 ;  /* 0x3f00000007007423 */ /* 0x000fc80000002000 */
[----:B------:R-:W-:-:S04]  /*5030*/  FFMA.RM R0, R0, R3, 12582913 ;  /* 0x4b40000100007423 */ /* 0x000fc80000004003 */
[C---:B------:R-:W-:Y:S01]  /*5040*/  FADD R2, R0.reuse, -12583039 ;  /* 0xcb40007f00027421 */ /* 0x040fe20000000000 */
[----:B------:R-:W-:-:S03]  /*5050*/  IMAD.SHL.U32 R0, R0, 0x800000, RZ ;  /* 0x0080000000007824 */ /* 0x000fc600078e00ff */
[----:B------:R-:W-:-:S04]  /*5060*/  FFMA R2, R7, 1.4426950216293334961, -R2 ;  /* 0x3fb8aa3b07027823 */ /* 0x000fc80000000802 */
[----:B------:R-:W-:Y:S01]  /*5070*/  FFMA R10, R7, 1.925963033500011079e-08, R2 ;  /* 0x32a57060070a7823 */ /* 0x000fe20000000002 */
[----:B------:R-:W-:-:S03]  /*5080*/  MOV R2, 0x1 ;  /* 0x0000000100027802 */ /* 0x000fc60000000f00 */
[----:B------:R-:W0:Y:S02]  /*5090*/  MUFU.EX2 R3, R10 ;  /* 0x0000000a00037308 */ /* 0x000e240000000800 */
[----:B0-----:R-:W-:-:S06]  /*50a0*/  FMUL R0, R0, R3 ;  /* 0x0000000300007220 */ /* 0x001fcc0000400000 */
[----:B------:R-:W0:Y:S02]  /*50b0*/  F2F.F64.F32 R12, R0 ;  /* 0x00000000000c7310 */ /* 0x000e240000201800 */
[----:B0-----:R-:W-:Y:S01]  /*50c0*/  DADD R6, R12, 1 ;  /* 0x3ff000000c067429 */ /* 0x001fe20000000000 */
[----:B------:R-:W-:-:S05]  /*50d0*/  FSETP.GEU.AND P1, PT, |R13|, 6.5827683646048100446e-37, PT ;  /* 0x036000000d00780b */ /* 0x000fca0003f2e200 */
[----:B------:R-:W0:Y:S02]  /*50e0*/  MUFU.RCP64H R3, R7 ;  /* 0x0000000700037308 */ /* 0x000e240000001800 */
[----:B0-----:R-:W-:-:S08]  /*50f0*/  DFMA R8, -R6, R2, 1 ;  /* 0x3ff000000608742b */ /* 0x001fd00000000102 */
[----:B------:R-:W-:-:S08]  /*5100*/  DFMA R8, R8, R8, R8 ;  /* 0x000000080808722b */ /* 0x000fd00000000008 */
[----:B------:R-:W-:-:S08]  /*5110*/  DFMA R8, R2, R8, R2 ;  /* 0x000000080208722b */ /* 0x000fd00000000002 */
[----:B------:R-:W-:-:S08]  /*5120*/  DFMA R2, -R6, R8, 1 ;  /* 0x3ff000000602742b */ /* 0x000fd00000000108 */
[----:B------:R-:W-:-:S08]  /*5130*/  DFMA R2, R8, R2, R8 ;  /* 0x000000020802722b */ /* 0x000fd00000000008 */
[----:B------:R-:W-:-:S08]  /*5140*/  DMUL R8, R12, R2 ;  /* 0x000000020c087228 */ /* 0x000fd00000000000 */
[----:B------:R-:W-:-:S08]  /*5150*/  DFMA R10, -R6, R8, R12 ;  /* 0x00000008060a722b */ /* 0x000fd0000000010c */
[----:B------:R-:W-:-:S10]  /*5160*/  DFMA R2, R2, R10, R8 ;  /* 0x0000000a0202722b */ /* 0x000fd40000000008 */
[----:B------:R-:W-:-:S05]  /*5170*/  FFMA R0, RZ, R7, R3 ;  /* 0x00000007ff007223 */ /* 0x000fca0000000003 */
[----:B------:R-:W-:-:S13]  /*5180*/  FSETP.GT.AND P0, PT, |R0|, 1.469367938527859385e-39, PT ;  /* 0x001000000000780b */ /* 0x000fda0003f04200 */
[----:B------:R-:W-:Y:S05]  /*5190*/  @P0 BRA P1, `(.L_x_54) ;  /* 0x0000000000100947 */ /* 0x000fea0000800000 */
[----:B------:R-:W-:-:S07]  /*51a0*/  MOV R0, 0x51c0 ;  /* 0x000051c000007802 */ /* 0x000fce0000000f00 */
[----:B------:R-:W-:Y:S05]  /*51b0*/  CALL.REL.NOINC `($__internal_1_$__cuda_sm20_div_rn_f64_full) ;  /* 0x0000001800007944 */ /* 0x000fea0003c00000 */
[----:B------:R-:W-:Y:S01]  /*51c0*/  IMAD.MOV.U32 R2, RZ, RZ, R12 ;  /* 0x000000ffff027224 */ /* 0x000fe200078e000c */
[----:B------:R-:W-:-:S07]  /*51d0*/  MOV R3, R13 ;  /* 0x0000000d00037202 */ /* 0x000fce0000000f00 */
.L_x_54:
[----:B------:R-:W-:Y:S05]  /*51e0*/  BSYNC.RECONVERGENT B2 ;  /* 0x0000000000027941 */ /* 0x000fea0003800200 */
.L_x_53:
[----:B------:R2:W3:Y:S02]  /*51f0*/  F2F.F32.F64 R2, R2 ;  /* 0x0000000200027310 */ /* 0x0004e40000301000 */
.L_x_52:
[----:B------:R-:W-:Y:S05]  /*5200*/  BSYNC.RECONVERGENT B1 ;  /* 0x0000000000017941 */ /* 0x000fea0003800200 */
.L_x_48:
[----:B------:R-:W-:Y:S05]  /*5210*/  BRA `(.L_x_46) ;  /* 0x0000001400207947 */ /* 0x000fea0003800000 */
.L_x_205:
[----:B-----5:R-:W0:Y:S01]  /*5220*/  F2F.F64.F32 R2, R7 ;  /* 0x0000000700027310 */ /* 0x020e220000201800 */
[----:B------:R-:W-:Y:S01]  /*5230*/  IMAD.MOV.U32 R0, RZ, RZ, RZ ;  /* 0x000000ffff007224 */ /* 0x000fe200078e00ff */
[----:B0-----:R-:W-:Y:S01]  /*5240*/  DSETP.MAX.AND P0, P1, RZ, R2, PT ;  /* 0x00000002ff00722a */ /* 0x001fe2000390f000 */
[----:B------:R-:W-:-:S05]  /*5250*/  MOV R9, R3 ;  /* 0x0000000300097202 */ /* 0x000fca0000000f00 */
[C---:B------:R-:W-:Y:S02]  /*5260*/  FSEL R11, R0.reuse, R9, P0 ;  /* 0x00000009000b7208 */ /* 0x040fe40000000000 */
[----:B------:R-:W-:-:S06]  /*5270*/  SEL R2, R0, R2, P0 ;  /* 0x0000000200027207 */ /* 0x000fcc0000000000 */
[----:B------:R-:W-:-:S05]  /*5280*/  @P1 LOP3.LUT R11, R9, 0x80000, RZ, 0xfc, !PT ;  /* 0x00080000090b1812 */ /* 0x000fca00078efcff */
[----:B------:R-:W-:-:S04]  /*5290*/  IMAD.MOV.U32 R3, RZ, RZ, R11 ;  /* 0x000000ffff037224 */ /* 0x000fc800078e000b */
[----:B------:R0:W1:Y:S01]  /*52a0*/  F2F.F32.F64 R2, R2 ;  /* 0x0000000200027310 */ /* 0x0000620000301000 */
[----:B------:R-:W-:Y:S05]  /*52b0*/  BRA `(.L_x_46) ;  /* 0x0000001000f87947 */ /* 0x000fea0003800000 */
.L_x_41:
[----:B------:R-:W-:-:S13]  /*52c0*/  ISETP.GT.AND P0, PT, R3, 0xd, PT ;  /* 0x0000000d0300780c */ /* 0x000fda0003f04270 */
[----:B------:R-:W-:Y:S05]  /*52d0*/  @P0 BRA `(.L_x_55) ;  /* 0x0000000800780947 */ /* 0x000fea0003800000 */
[----:B------:R-:W-:-:S13]  /*52e0*/  ISETP.GT.AND P0, PT, R3, 0xb, PT ;  /* 0x0000000b0300780c */ /* 0x000fda0003f04270 */
[----:B------:R-:W-:Y:S05]  /*52f0*/  @P0 BRA `(.L_x_56) ;  /* 0x0000000400f00947 */ /* 0x000fea0003800000 */
[----:B------:R-:W-:-:S04]  /*5300*/  IADD3 R2, PT, PT, R3, -0xa, RZ ;  /* 0xfffffff603027810 */ /* 0x000fc80007ffe0ff */
[----:B------:R-:W-:-:S05]  /*5310*/  VIMNMX.U32 R2, PT, PT, R2, 0x2, PT ;  /* 0x0000000202027848 */ /* 0x000fca0003fe0000 */
[----:B------:R-:W-:-:S04]  /*5320*/  IMAD.SHL.U32 R6, R2, 0x4, RZ ;  /* 0x0000000402067824 */ /* 0x000fc800078e00ff */
[----:B------:R-:W0:Y:S02]  /*5330*/  LDC R2, c[0x2][R6+0x1c] ;  /* 0x0080070006027b82 */ /* 0x000e240000000800 */
[----:B0-----:R-:W-:-:S04]  /*5340*/  SHF.R.S32.HI R3, RZ, 0x1f, R2 ;  /* 0x0000001fff037819 */ /* 0x001fc80000011402 */
.L_x_208:
[----:B------:R-:W-:Y:S05]  /*5350*/  BRX R2 -0x5360                                                      (*"BRANCH_TARGETS .L_x_209,.L_x_210,.L_x_45"*) ;  /* 0xffffffac02287949 */ /* 0x000fea000383ffff */
.L_x_210:
[----:B-----5:R-:W0:Y:S01]  /*5360*/  F2F.F64.F32 R8, R7 ;  /* 0x0000000700087310 */ /* 0x020e220000201800 */
[----:B------:R-:W-:Y:S01]  /*5370*/  UMOV UR4, 0xa0b5ed8d ;  /* 0xa0b5ed8d00047882 */ /* 0x000fe20000000000 */
[----:B------:R-:W-:Y:S01]  /*5380*/  UMOV UR5, 0x3eb0c6f7 ;  /* 0x3eb0c6f700057882 */ /* 0x000fe20000000000 */
[----:B------:R-:W-:Y:S01]  /*5390*/  MOV R2, 0x1 ;  /* 0x0000000100027802 */ /* 0x000fe20000000f00 */
[----:B------:R-:W-:Y:S04]  /*53a0*/  BSSY.RECONVERGENT B1, `(.L_x_57) ;  /* 0x0000016000017945 */ /* 0x000fe80003800200 */
[----:B------:R-:W1:Y:S01]  /*53b0*/  F2F.F64.F32 R12, R0 ;  /* 0x00000000000c7310 */ /* 0x000e620000201800 */
[----:B0-----:R-:W-:-:S07]  /*53c0*/  DADD R8, R8, UR4 ;  /* 0x0000000408087e29 */ /* 0x001fce0008000000 */
[----:B------:R-:W0:Y:S01]  /*53d0*/  MUFU.RCP64H R3, R9 ;  /* 0x0000000900037308 */ /* 0x000e220000001800 */
[----:B-1----:R-:W-:Y:S01]  /*53e0*/  FSETP.GEU.AND P1, PT, |R13|, 6.5827683646048100446e-37, PT ;  /* 0x036000000d00780b */ /* 0x002fe20003f2e200 */
        /* <DEDUP_REMOVED lines=11> */
[----:B------:R-:W-:Y:S01]  /*54a0*/  IMAD.MOV.U32 R6, RZ, RZ, R8 ;  /* 0x000000ffff067224 */ /* 0x000fe200078e0008 */
[----:B------:R-:W-:Y:S02]  /*54b0*/  MOV R7, R9 ;  /* 0x0000000900077202 */ /* 0x000fe40000000f00 */
[----:B------:R-:W-:-:S07]  /*54c0*/  MOV R0, 0x54e0 ;  /* 0x000054e000007802 */ /* 0x000fce0000000f00 */
[----:B------:R-:W-:Y:S05]  /*54d0*/  CALL.REL.NOINC `($__internal_1_$__cuda_sm20_div_rn_f64_full) ;  /* 0x0000001400387944 */ /* 0x000fea0003c00000 */
[----:B------:R-:W-:Y:S01]  /*54e0*/  IMAD.MOV.U32 R2, RZ, RZ, R12 ;  /* 0x000000ffff027224 */ /* 0x000fe200078e000c */
[----:B------:R-:W-:-:S07]  /*54f0*/  MOV R3, R13 ;  /* 0x0000000d00037202 */ /* 0x000fce0000000f00 */
.L_x_58:
[----:B------:R-:W-:Y:S05]  /*5500*/  BSYNC.RECONVERGENT B1 ;  /* 0x0000000000017941 */ /* 0x000fea0003800200 */
.L_x_57:
[----:B------:R4:W0:Y:S01]  /*5510*/  F2F.F32.F64 R2, R2 ;  /* 0x0000000200027310 */ /* 0x0008220000301000 */
[----:B------:R-:W-:Y:S05]  /*5520*/  BRA `(.L_x_46) ;  /* 0x00000010005c7947 */ /* 0x000fea0003800000 */
.L_x_209:
[----:B-----5:R-:W0:Y:S01]  /*5530*/  F2F.F64.F32 R2, R7 ;  /* 0x0000000700027310 */ /* 0x020e220000201800 */
[----:B------:R-:W-:Y:S01]  /*5540*/  UMOV UR4, 0xa0b5ed8d ;  /* 0xa0b5ed8d00047882 */ /* 0x000fe20000000000 */
[----:B------:R-:W-:Y:S02]  /*5550*/  UMOV UR5, 0x3eb0c6f7 ;  /* 0x3eb0c6f700057882 */ /* 0x000fe40000000000 */
[----:B0-----:R-:W-:-:S10]  /*5560*/  DADD R2, R2, UR4 ;  /* 0x0000000402027e29 */ /* 0x001fd40008000000 */
[----:B------:R-:W-:Y:S01]  /*5570*/  ISETP.GT.AND P0, PT, R3, 0xfffff, PT ;  /* 0x000fffff0300780c */ /* 0x000fe20003f04270 */
[----:B------:R-:W-:Y:S01]  /*5580*/  IMAD.MOV.U32 R8, RZ, RZ, R2 ;  /* 0x000000ffff087224 */ /* 0x000fe200078e0002 */
[----:B------:R-:W-:Y:S02]  /*5590*/  MOV R9, R3 ;  /* 0x0000000300097202 */ /* 0x000fe40000000f00 */
[----:B------:R-:W-:-:S09]  /*55a0*/  MOV R6, R2 ;  /* 0x0000000200067202 */ /* 0x000fd20000000f00 */
[----:B------:R-:W-:-:S10]  /*55b0*/  @!P0 DMUL R8, R8, 1.80143985094819840000e+16 ;  /* 0x4350000008088828 */ /* 0x000fd40000000000 */
[----:B------:R-:W-:Y:S01]  /*55c0*/  @!P0 IMAD.MOV.U32 R3, RZ, RZ, R9 ;  /* 0x000000ffff038224 */ /* 0x000fe200078e0009 */
[----:B------:R-:W-:-:S04]  /*55d0*/  @!P0 MOV R6, R8 ;  /* 0x0000000800068202 */ /* 0x000fc80000000f00 */
[----:B------:R-:W-:-:S04]  /*55e0*/  IADD3 R0, PT, PT, R3, -0x1, RZ ;  /* 0xffffffff03007810 */ /* 0x000fc80007ffe0ff */
[----:B------:R-:W-:Y:S01]  /*55f0*/  ISETP.GT.U32.AND P1, PT, R0, 0x7feffffe, PT ;  /* 0x7feffffe0000780c */ /* 0x000fe20003f24070 */
[----:B------:R-:W-:Y:S02]  /*5600*/  IMAD.MOV.U32 R0, RZ, RZ, -0x3ff ;  /* 0xfffffc01ff007424 */ /* 0x000fe400078e00ff */
[----:B------:R-:W-:-:S10]  /*5610*/  @!P0 IMAD.MOV.U32 R0, RZ, RZ, -0x435 ;  /* 0xfffffbcbff008424 */ /* 0x000fd400078e00ff */
[----:B------:R-:W-:Y:S05]  /*5620*/  @P1 BRA `(.L_x_59) ;  /* 0x0000000400041947 */ /* 0x000fea0003800000 */
[C---:B------:R-:W-:Y:S01]  /*5630*/  LOP3.LUT R2, R3.reuse, 0xfffff, RZ, 0xc0, !PT ;  /* 0x000fffff03027812 */ /* 0x040fe200078ec0ff */
[----:B------:R-:W-:Y:S01]  /*5640*/  IMAD.MOV.U32 R8, RZ, RZ, RZ ;  /* 0x000000ffff087224 */ /* 0x000fe200078e00ff */
[----:B------:R-:W-:Y:S01]  /*5650*/  MOV R16, 0x8b7a8b04 ;  /* 0x8b7a8b0400107802 */ /* 0x000fe20000000f00 */
[----:B------:R-:W-:Y:S01]  /*5660*/  IMAD.MOV.U32 R17, RZ, RZ, 0x3ed0ee25 ;  /* 0x3ed0ee25ff117424 */ /* 0x000fe200078e00ff */
[----:B------:R-:W-:Y:S01]  /*5670*/  LOP3.LUT R7, R2, 0x3ff00000, RZ, 0xfc, !PT ;  /* 0x3ff0000002077812 */ /* 0x000fe200078efcff */
[----:B------:R-:W-:Y:S01]  /*5680*/  UMOV UR4, 0x3ae80f1e ;  /* 0x3ae80f1e00047882 */ /* 0x000fe20000000000 */
[----:B------:R-:W-:Y:S01]  /*5690*/  UMOV UR5, 0x3eb1380b ;  /* 0x3eb1380b00057882 */ /* 0x000fe20000000000 */
[----:B------:R-:W-:Y:S01]  /*56a0*/  LEA.HI R0, R3, R0, RZ, 0xc ;  /* 0x0000000003007211 */ /* 0x000fe200078f60ff */
[----:B------:R-:W-:Y:S01]  /*56b0*/  IMAD.MOV.U32 R19, RZ, RZ, 0x43300000 ;  /* 0x43300000ff137424 */ /* 0x000fe200078e00ff */
[----:B------:R-:W-:Y:S01]  /*56c0*/  ISETP.GE.U32.AND P0, PT, R7, 0x3ff6a09f, PT ;  /* 0x3ff6a09f0700780c */ /* 0x000fe20003f06070 */
[----:B------:R-:W-:Y:S01]  /*56d0*/  UMOV UR6, 0x80000000 ;  /* 0x8000000000067882 */ /* 0x000fe20000000000 */
[----:B------:R-:W-:-:S11]  /*56e0*/  UMOV UR7, 0x43300000 ;  /* 0x4330000000077882 */ /* 0x000fd60000000000 */
[----:B------:R-:W-:Y:S01]  /*56f0*/  @P0 VIADD R9, R7, 0xfff00000 ;  /* 0xfff0000007090836 */ /* 0x000fe20000000000 */
[----:B------:R-:W-:-:S04]  /*5700*/  @P0 IADD3 R0, PT, PT, R0, 0x1, RZ ;  /* 0x0000000100000810 */ /* 0x000fc80007ffe0ff */
[----:B------:R-:W-:Y:S02]  /*5710*/  @P0 MOV R7, R9 ;  /* 0x0000000900070202 */ /* 0x000fe40000000f00 */
[----:B------:R-:W-:-:S04]  /*5720*/  LOP3.LUT R18, R0, 0x80000000, RZ, 0x3c, !PT ;  /* 0x8000000000127812 */ /* 0x000fc800078e3cff */
[C---:B------:R-:W-:Y:S02]  /*5730*/  DADD R14, R6.reuse, 1 ;  /* 0x3ff00000060e7429 */ /* 0x040fe40000000000 */
[----:B------:R-:W-:-:S04]  /*5740*/  DADD R6, R6, -1 ;  /* 0xbff0000006067429 */ /* 0x000fc80000000000 */
[----:B------:R-:W0:Y:S02]  /*5750*/  MUFU.RCP64H R9, R15 ;  /* 0x0000000f00097308 */ /* 0x000e240000001800 */
[----:B0-----:R-:W-:-:S08]  /*5760*/  DFMA R10, -R14, R8, 1 ;  /* 0x3ff000000e0a742b */ /* 0x001fd00000000108 */
[----:B------:R-:W-:-:S08]  /*5770*/  DFMA R10, R10, R10, R10 ;  /* 0x0000000a0a0a722b */ /* 0x000fd0000000000a */
[----:B------:R-:W-:-:S08]  /*5780*/  DFMA R8, R8, R10, R8 ;  /* 0x0000000a0808722b */ /* 0x000fd00000000008 */
[----:B------:R-:W-:-:S08]  /*5790*/  DMUL R10, R6, R8 ;  /* 0x00000008060a7228 */ /* 0x000fd00000000000 */
[----:B------:R-:W-:-:S08]  /*57a0*/  DFMA R10, R6, R8, R10 ;  /* 0x00000008060a722b */ /* 0x000fd0000000000a */
[----:B------:R-:W-:Y:S02]  /*57b0*/  DMUL R12, R10, R10 ;  /* 0x0000000a0a0c7228 */ /* 0x000fe40000000000 */
[----:B------:R-:W-:-:S06]  /*57c0*/  DADD R2, R6, -R10 ;  /* 0x0000000006027229 */ /* 0x000fcc000000080a */
[----:B------:R-:W-:Y:S01]  /*57d0*/  DFMA R14, R12, UR4, R16 ;  /* 0x000000040c0e7c2b */ /* 0x000fe20008000010 */
[----:B------:R-:W-:Y:S01]  /*57e0*/  UMOV UR4, 0x9f02676f ;  /* 0x9f02676f00047882 */ /* 0x000fe20000000000 */
[----:B------:R-:W-:Y:S01]  /*57f0*/  UMOV UR5, 0x3ef3b266 ;  /* 0x3ef3b26600057882 */ /* 0x000fe20000000000 */
[----:B------:R-:W-:Y:S02]  /*5800*/  DADD R16, R2, R2 ;  /* 0x0000000002107229 */ /* 0x000fe40000000002 */
[----:B------:R-:W-:Y:S01]  /*5810*/  DADD R2, R18, -UR6 ;  /* 0x8000000612027e29 */ /* 0x000fe20008000000 */
[----:B------:R-:W-:Y:S01]  /*5820*/  UMOV UR6, 0xfefa39ef ;  /* 0xfefa39ef00067882 */ /* 0x000fe20000000000 */
[----:B------:R-:W-:Y:S01]  /*5830*/  UMOV UR7, 0x3fe62e42 ;  /* 0x3fe62e4200077882 */ /* 0x000fe20000000000 */
[----:B------:R-:W-:Y:S01]  /*5840*/  DFMA R14, R12, R14, UR4 ;  /* 0x000000040c0e7e2b */ /* 0x000fe2000800000e */
[----:B------:R-:W-:Y:S01]  /*5850*/  UMOV UR4, 0xa9ab0956 ;  /* 0xa9ab095600047882 */ /* 0x000fe20000000000 */
[----:B------:R-:W-:Y:S01]  /*5860*/  UMOV UR5, 0x3f1745cb ;  /* 0x3f1745cb00057882 */ /* 0x000fe20000000000 */
[----:B------:R-:W-:-:S02]  /*5870*/  DFMA R16, R6, -R10, R16 ;  /* 0x8000000a0610722b */ /* 0x000fc40000000010 */
[----:B------:R-:W-:-:S03]  /*5880*/  DFMA R6, R2, UR6, R10 ;  /* 0x0000000602067c2b */ /* 0x000fc6000800000a */
[----:B------:R-:W-:Y:S01]  /*5890*/  DFMA R14, R12, R14, UR4 ;  /* 0x000000040c0e7e2b */ /* 0x000fe2000800000e */
[----:B------:R-:W-:Y:S01]  /*58a0*/  UMOV UR4, 0x2d1b5154 ;  /* 0x2d1b515400047882 */ /* 0x000fe20000000000 */
[----:B------:R-:W-:Y:S01]  /*58b0*/  UMOV UR5, 0x3f3c71c7 ;  /* 0x3f3c71c700057882 */ /* 0x000fe20000000000 */
[----:B------:R-:W-:-:S05]  /*58c0*/  DMUL R16, R8, R16 ;  /* 0x0000001008107228 */ /* 0x000fca0000000000 */
[----:B------:R-:W-:Y:S01]  /*58d0*/  DFMA R14, R12, R14, UR4 ;  /* 0x000000040c0e7e2b */ /* 0x000fe2000800000e */
[----:B------:R-:W-:Y:S01]  /*58e0*/  UMOV UR4, 0x923be72d ;  /* 0x923be72d00047882 */ /* 0x000fe20000000000 */
[----:B------:R-:W-:-:S06]  /*58f0*/  UMOV UR5, 0x3f624924 ;  /* 0x3f62492400057882 */ /* 0x000fcc0000000000 */
        /* <DEDUP_REMOVED lines=8> */
[----:B------:R-:W-:Y:S02]  /*5980*/  UMOV UR5, 0x3fe62e42 ;  /* 0x3fe62e4200057882 */ /* 0x000fe40000000000 */
[----:B------:R-:W-:Y:S01]  /*5990*/  DFMA R18, R2, -UR4, R6 ;  /* 0x8000000402127c2b */ /* 0x000fe20008000006 */
[----:B------:R-:W-:Y:S01]  /*59a0*/  UMOV UR4, 0x3b39803f ;  /* 0x3b39803f00047882 */ /* 0x000fe20000000000 */
[----:B------:R-:W-:Y:S02]  /*59b0*/  UMOV UR5, 0x3c7abc9e ;  /* 0x3c7abc9e00057882 */ /* 0x000fe40000000000 */
[----:B------:R-:W-:-:S04]  /*59c0*/  DMUL R14, R12, R14 ;  /* 0x0000000e0c0e7228 */ /* 0x000fc80000000000 */
[----:B------:R-:W-:-:S04]  /*59d0*/  DADD R18, -R10, R18 ;  /* 0x000000000a127229 */ /* 0x000fc80000000112 */
[----:B------:R-:W-:-:S08]  /*59e0*/  DFMA R14, R10, R14, R16 ;  /* 0x0000000e0a0e722b */ /* 0x000fd00000000010 */
[----:B------:R-:W-:-:S08]  /*59f0*/  DADD R14, R14, -R18 ;  /* 0x000000000e0e7229 */ /* 0x000fd00000000812 */
[----:B------:R-:W-:-:S08]  /*5a00*/  DFMA R14, R2, UR4, R14 ;  /* 0x00000004020e7c2b */ /* 0x000fd0000800000e */
[----:B------:R-:W-:-:S06]  /*5a10*/  DADD R14, R6, R14 ;  /* 0x00000000060e7229 */ /* 0x000fcc000000000e */
[----:B------:R0:W1:Y:S01]  /*5a20*/  F2F.F32.F64 R2, R14 ;  /* 0x0000000e00027310 */ /* 0x0000620000301000 */
[----:B------:R-:W-:Y:S05]  /*5a30*/  BRA `(.L_x_46) ;  /* 0x0000000c00187947 */ /* 0x000fea0003800000 */
.L_x_59:
[----:B------:R-:W-:Y:S01]  /*5a40*/  MOV R2, 0x0 ;  /* 0x0000000000027802 */ /* 0x000fe20000000f00 */
[----:B------:R-:W-:Y:S01]  /*5a50*/  IMAD.MOV.U32 R3, RZ, RZ, 0x7ff00000 ;  /* 0x7ff00000ff037424 */ /* 0x000fe200078e00ff */
[----:B------:R-:W-:-:S05]  /*5a60*/  LOP3.LUT P0, RZ, R9, 0x7fffffff, RZ, 0xc0, !PT ;  /* 0x7fffffff09ff7812 */ /* 0x000fca000780c0ff */
[----:B------:R-:W-:-:S10]  /*5a70*/  DFMA R2, R8, R2, +INF ;  /* 0x7ff000000802742b */ /* 0x000fd40000000002 */
[----:B------:R-:W-:Y:S02]  /*5a80*/  FSEL R2, R2, RZ, P0 ;  /* 0x000000ff02027208 */ /* 0x000fe40000000000 */
[----:B------:R-:W-:-:S04]  /*5a90*/  FSEL R3, R3, -QNAN , P0 ;  /* 0xfff0000003037808 */ /* 0x000fc80000000000 */
[----:B------:R0:W1:Y:S01]  /*5aa0*/  F2F.F32.F64 R2, R2 ;  /* 0x0000000200027310 */ /* 0x0000620000301000 */
[----:B------:R-:W-:Y:S05]  /*5ab0*/  BRA `(.L_x_46) ;  /* 0x0000000800f87947 */ /* 0x000fea0003800000 */
.L_x_56:
[----:B------:R-:W-:-:S04]  /*5ac0*/  MOV R2, 0xfffffff4 ;  /* 0xfffffff400027802 */ /* 0x000fc80000000f00 */
[----:B------:R-:W-:-:S05]  /*5ad0*/  VIADDMNMX.U32 R2, R3, R2, 0x2, PT ;  /* 0x0000000203027446 */ /* 0x000fca0003800002 */
[----:B------:R-:W-:-:S04]  /*5ae0*/  IMAD.SHL.U32 R6, R2, 0x4, RZ ;  /* 0x0000000402067824 */ /* 0x000fc800078e00ff */
[----:B------:R-:W0:Y:S02]  /*5af0*/  LDC R2, c[0x2][R6+0x28] ;  /* 0x00800a0006027b82 */ /* 0x000e240000000800 */
[----:B0-----:R-:W-:-:S04]  /*5b00*/  SHF.R.S32.HI R3, RZ, 0x1f, R2 ;  /* 0x0000001fff037819 */ /* 0x001fc80000011402 */
.L_x_212:
[----:B------:R-:W-:Y:S05]  /*5b10*/  BRX R2 -0x5b20                                                      (*"BRANCH_TARGETS .L_x_213,.L_x_214,.L_x_45"*) ;  /* 0xffffffa402387949 */ /* 0x000fea000383ffff */
.L_x_214:
[----:B-----5:R-:W-:Y:S01]  /*5b20*/  IADD3 R0, PT, PT, R7, 0x1800000, RZ ;  /* 0x0180000007007810 */ /* 0x020fe20007ffe0ff */
[----:B------:R-:W-:Y:S03]  /*5b30*/  BSSY.RECONVERGENT B1, `(.L_x_60) ;  /* 0x000000c000017945 */ /* 0x000fe60003800200 */
[----:B------:R-:W-:-:S04]  /*5b40*/  LOP3.LUT R0, R0, 0x7f800000, RZ, 0xc0, !PT ;  /* 0x7f80000000007812 */ /* 0x000fc800078ec0ff */
[----:B------:R-:W-:-:S13]  /*5b50*/  ISETP.GT.U32.AND P0, PT, R0, 0x1ffffff, PT ;  /* 0x01ffffff0000780c */ /* 0x000fda0003f04070 */
[----:B------:R-:W-:Y:S05]  /*5b60*/  @P0 BRA `(.L_x_61) ;  /* 0x0000000000100947 */ /* 0x000fea0003800000 */
[----:B------:R-:W-:-:S07]  /*5b70*/  MOV R6, 0x5b90 ;  /* 0x00005b9000067802 */ /* 0x000fce0000000f00 */
[----:B------:R-:W-:Y:S05]  /*5b80*/  CALL.REL.NOINC `($__internal_2_$__cuda_sm20_rcp_rn_f32_slowpath) ;  /* 0x0000001400047944 */ /* 0x000fea0003c00000 */
[----:B------:R-:W-:Y:S01]  /*5b90*/  IMAD.MOV.U32 R2, RZ, RZ, R3 ;  /* 0x000000ffff027224 */ /* 0x000fe200078e0003 */
[----:B------:R-:W-:Y:S06]  /*5ba0*/  BRA `(.L_x_62) ;  /* 0x0000000000107947 */ /* 0x000fec0003800000 */
.L_x_61:
[----:B------:R-:W0:Y:S02]  /*5bb0*/  MUFU.RCP R2, R7 ;  /* 0x0000000700027308 */ /* 0x000e240000001000 */
[----:B0-----:R-:W-:-:S04]  /*5bc0*/  FFMA R0, R7, R2, -1 ;  /* 0xbf80000007007423 */ /* 0x001fc80000000002 */
[----:B------:R-:W-:-:S04]  /*5bd0*/  FADD.FTZ R3, -R0, -RZ ;  /* 0x800000ff00037221 */ /* 0x000fc80000010100 */
[----:B------:R-:W-:-:S07]  /*5be0*/  FFMA R2, R2, R3, R2 ;  /* 0x0000000302027223 */ /* 0x000fce0000000002 */
.L_x_62:
[----:B------:R-:W-:Y:S05]  /*5bf0*/  BSYNC.RECONVERGENT B1 ;  /* 0x0000000000017941 */ /* 0x000fea0003800200 */
.L_x_60:
[----:B------:R-:W-:Y:S05]  /*5c00*/  BRA `(.L_x_46) ;  /* 0x0000000800a47947 */ /* 0x000fea0003800000 */
.L_x_213:
[----:B-----5:R-:W-:Y:S02]  /*5c10*/  HFMA2 R0, -RZ, RZ, 0.96630859375, -0.0022525787353515625 ;  /* 0x3bbb989dff007431 */ /* 0x020fe400000001ff */
[----:B------:R-:W-:-:S03]  /*5c20*/  IMAD.MOV.U32 R3, RZ, RZ, 0x437c0000 ;  /* 0x437c0000ff037424 */ /* 0x000fc600078e00ff */
[----:B------:R-:W-:-:S04]  /*5c30*/  FFMA.SAT R0, R7, R0, 0.5 ;  /* 0x3f00000007007423 */ /* 0x000fc80000002000 */
[----:B------:R-:W-:-:S04]  /*5c40*/  FFMA.RM R0, R0, R3, 12582913 ;  /* 0x4b40000100007423 */ /* 0x000fc80000004003 */
[C---:B------:R-:W-:Y:S01]  /*5c50*/  FADD R2, R0.reuse, -12583039 ;  /* 0xcb40007f00027421 */ /* 0x040fe20000000000 */
[----:B------:R-:W-:-:S03]  /*5c60*/  SHF.L.U32 R0, R0, 0x17, RZ ;  /* 0x0000001700007819 */ /* 0x000fc600000006ff */
[----:B------:R-:W-:-:S04]  /*5c70*/  FFMA R2, R7, 1.4426950216293334961, -R2 ;  /* 0x3fb8aa3b07027823 */ /* 0x000fc80000000802 */
[----:B------:R-:W-:-:S06]  /*5c80*/  FFMA R7, R7, 1.925963033500011079e-08, R2 ;  /* 0x32a5706007077823 */ /* 0x000fcc0000000002 */
[----:B------:R-:W0:Y:S02]  /*5c90*/  MUFU.EX2 R7, R7 ;  /* 0x0000000700077308 */ /* 0x000e240000000800 */
[----:B0-----:R-:W-:Y:S01]  /*5ca0*/  FMUL R2, R0, R7 ;  /* 0x0000000700027220 */ /* 0x001fe20000400000 */
[----:B------:R-:W-:Y:S06]  /*5cb0*/  BRA `(.L_x_46) ;  /* 0x0000000800787947 */ /* 0x000fec0003800000 */
.L_x_55:
[----:B------:R-:W-:-:S13]  /*5cc0*/  ISETP.GT.AND P0, PT, R3, 0xf, PT ;  /* 0x0000000f0300780c */ /* 0x000fda0003f04270 */
[----:B------:R-:W-:Y:S05]  /*5cd0*/  @P0 BRA `(.L_x_63) ;  /* 0x0000000000940947 */ /* 0x000fea0003800000 */
[----:B------:R-:W-:-:S05]  /*5ce0*/  IMAD.MOV.U32 R2, RZ, RZ, -0xe ;  /* 0xfffffff2ff027424 */ /* 0x000fca00078e00ff */
[----:B------:R-:W-:-:S04]  /*5cf0*/  VIADDMNMX.U32 R2, R3, R2, 0x2, PT ;  /* 0x0000000203027446 */ /* 0x000fc80003800002 */
[----:B------:R-:W-:-:S04]  /*5d00*/  SHF.L.U32 R6, R2, 0x2, RZ ;  /* 0x0000000202067819 */ /* 0x000fc800000006ff */
[----:B------:R-:W0:Y:S02]  /*5d10*/  LDC R2, c[0x2][R6+0x34] ;  /* 0x00800d0006027b82 */ /* 0x000e240000000800 */
[----:B0-----:R-:W-:-:S04]  /*5d20*/  SHF.R.S32.HI R3, RZ, 0x1f, R2 ;  /* 0x0000001fff037819 */ /* 0x001fc80000011402 */
.L_x_216:
[----:B------:R-:W-:Y:S05]  /*5d30*/  BRX R2 -0x5d40                                                      (*"BRANCH_TARGETS .L_x_217,.L_x_218,.L_x_45"*) ;  /* 0xffffffa002b07949 */ /* 0x000fea000383ffff */
.L_x_218:
[C-C-:B-----5:R-:W-:Y:S01]  /*5d40*/  FADD R8, -R7.reuse, R0.reuse ;  /* 0x0000000007087221 */ /* 0x160fe20000000100 */
[----:B------:R-:W-:Y:S01]  /*5d50*/  FADD R3, R7, -R0 ;  /* 0x8000000007037221 */ /* 0x000fe20000000000 */
[----:B------:R-:W-:Y:S01]  /*5d60*/  UMOV UR4, 0x47ae147b ;  /* 0x47ae147b00047882 */ /* 0x000fe20000000000 */
[----:B------:R-:W-:-:S03]  /*5d70*/  UMOV UR5, 0x3f847ae1 ;  /* 0x3f847ae100057882 */ /* 0x000fc60000000000 */
[----:B------:R-:W0:Y:S08]  /*5d80*/  F2F.F64.F32 R8, R8 ;  /* 0x0000000800087310 */ /* 0x000e300000201800 */
[----:B------:R-:W1:Y:S01]  /*5d90*/  F2F.F64.F32 R2, R3 ;  /* 0x0000000300027310 */ /* 0x000e620000201800 */
[----:B0-----:R-:W-:-:S06]  /*5da0*/  DSETP.GEU.AND P0, PT, R8, UR4, PT ;  /* 0x0000000408007e2a */ /* 0x001fcc000bf0e000 */
[----:B-1----:R-:W-:-:S06]  /*5db0*/  DSETP.LT.AND P0, PT, R2, UR4, !P0 ;  /* 0x0000000402007e2a */ /* 0x002fcc000c701000 */
[----:B------:R-:W-:Y:S01]  /*5dc0*/  FSEL R2, RZ, 1, !P0 ;  /* 0x3f800000ff027808 */ /* 0x000fe20004000000 */
[----:B------:R-:W-:Y:S07]  /*5dd0*/  BRA `(.L_x_46) ;  /* 0x0000000800307947 */ /* 0x000fee0003800000 */
.L_x_217:
[----:B-----5:R-:W-:Y:S01]  /*5de0*/  FMUL R10, R7, R7 ;  /* 0x00000007070a7220 */ /* 0x020fe20000400000 */
[----:B------:R-:W-:Y:S05]  /*5df0*/  BSSY.RECONVERGENT B1, `(.L_x_64) ;  /* 0x000000f000017945 */ /* 0x000fea0003800200 */
[----:B------:R-:W0:Y:S08]  /*5e00*/  F2F.F64.F32 R10, R10 ;  /* 0x0000000a000a7310 */ /* 0x000e300000201800 */
[----:B0-----:R-:W0:Y:S01]  /*5e10*/  MUFU.RCP64H R3, R11 ;  /* 0x0000000b00037308 */ /* 0x001e220000001800 */
        /* <DEDUP_REMOVED lines=8> */
[----:B------:R-:W-:-:S04]  /*5ea0*/  LOP3.LUT R2, R11, 0x7fffffff, RZ, 0xc0, !PT ;  /* 0x7fffffff0b027812 */ /* 0x000fc800078ec0ff */
[----:B------:R-:W-:Y:S02]  /*5eb0*/  IADD3 R3, PT, PT, R2, -0x100000, RZ ;  /* 0xfff0000002037810 */ /* 0x000fe40007ffe0ff */
[----:B------:R-:W-:-:S07]  /*5ec0*/  MOV R2, 0x5ee0 ;  /* 0x00005ee000027802 */ /* 0x000fce0000000f00 */
[----:B------:R-:W-:Y:S05]  /*5ed0*/  CALL.REL.NOINC `($__internal_0_$__cuda_sm20_dblrcp_rn_slowpath_v3) ;  /* 0x0000000800087944 */ /* 0x000fea0003c00000 */
.L_x_65:
[----:B------:R-:W-:Y:S05]  /*5ee0*/  BSYNC.RECONVERGENT B1 ;  /* 0x0000000000017941 */ /* 0x000fea0003800200 */
.L_x_64:
[----:B------:R-:W0:Y:S02]  /*5ef0*/  F2F.F64.F32 R2, R0 ;  /* 0x0000000000027310 */ /* 0x000e240000201800 */
[----:B0-----:R-:W-:-:S06]  /*5f00*/  DMUL R6, R6, -R2 ;  /* 0x8000000206067228 */ /* 0x001fcc0000000000 */
[----:B------:R0:W1:Y:S01]  /*5f10*/  F2F.F32.F64 R2, R6 ;  /* 0x0000000600027310 */ /* 0x0000620000301000 */
[----:B------:R-:W-:Y:S05]  /*5f20*/  BRA `(.L_x_46) ;  /* 0x0000000400dc7947 */ /* 0x000fea0003800000 */
.L_x_63:
[----:B------:R-:W-:-:S13]  /*5f30*/  ISETP.NE.AND P0, PT, R3, 0x10, PT ;  /* 0x000000100300780c */ /* 0x000fda0003f05270 */
[----:B------:R-:W-:Y:S05]  /*5f40*/  @!P0 BRA `(.L_x_66) ;  /* 0x0000000400cc8947 */ /* 0x000fea0003800000 */
[----:B------:R-:W-:Y:S01]  /*5f50*/  ISETP.NE.AND P0, PT, R3, 0x11, PT ;  /* 0x000000110300780c */ /* 0x000fe20003f05270 */
[----:B------:R-:W-:-:S12]  /*5f60*/  IMAD.MOV.U32 R2, RZ, RZ, 0x3f800000 ;  /* 0x3f800000ff027424 */ /* 0x000fd800078e00ff */
[----:B------:R-:W-:Y:S05]  /*5f70*/  @!P0 BRA `(.L_x_67) ;  /* 0x0000000000588947 */ /* 0x000fea0003800000 */
[----:B------:R-:W-:Y:S02]  /*5f80*/  ISETP.NE.AND P0, PT, R3, 0x12, PT ;  /* 0x000000120300780c */ /* 0x000fe40003f05270 */
[----:B------:R-:W-:-:S11]  /*5f90*/  MOV R2, 0x3f800000 ;  /* 0x3f80000000027802 */ /* 0x000fd60000000f00 */
[----:B------:R-:W-:Y:S05]  /*5fa0*/  @!P0 BRA `(.L_x_68) ;  /* 0x0000000000088947 */ /* 0x000fea0003800000 */
.L_x_45:
[----:B-----5:R-:W-:Y:S01]  /*5fb0*/  FADD R2, R7, R0 ;  /* 0x0000000007027221 */ /* 0x020fe20000000000 */
[----:B------:R-:W-:Y:S06]  /*5fc0*/  BRA `(.L_x_46) ;  /* 0x0000000400b47947 */ /* 0x000fec0003800000 */
.L_x_68:
[C---:B-----5:R-:W-:Y:S01]  /*5fd0*/  FMUL R0, |R7|.reuse, 2.8853900432586669922 ;  /* 0x4038aa3b07007820 */ /* 0x060fe20000400200 */
[----:B------:R-:W-:Y:S02]  /*5fe0*/  IMAD.MOV.U32 R6, RZ, RZ, 0x3c80f082 ;  /* 0x3c80f082ff067424 */ /* 0x000fe400078e00ff */
[C---:B------:R-:W-:Y:S01]  /*5ff0*/  FMUL R9, R7.reuse, R7 ;  /* 0x0000000707097220 */ /* 0x040fe20000400000 */
[C---:B------:R-:W-:Y:S02]  /*6000*/  FSETP.GE.AND P1, PT, |R7|.reuse, 0.60000002384185791016, PT ;  /* 0x3f19999a0700780b */ /* 0x040fe40003f26200 */
[----:B------:R-:W-:Y:S01]  /*6010*/  FSETP.GE.AND P0, PT, |R7|, 9.010913848876953125, PT ;  /* 0x41102cb40700780b */ /* 0x000fe20003f06200 */
[----:B------:R-:W0:Y:S01]  /*6020*/  MUFU.EX2 R0, R0 ;  /* 0x0000000000007308 */ /* 0x000e220000000800 */
[----:B------:R-:W-:-:S04]  /*6030*/  FFMA R6, R9, R6, -0.052303962409496307373 ;  /* 0xbd563cae09067423 */ /* 0x000fc80000000006 */
[----:B------:R-:W-:Y:S01]  /*6040*/  FFMA R6, R6, R9, 0.1331529766321182251 ;  /* 0x3e08594106067423 */ /* 0x000fe20000000009 */
[----:B0-----:R-:W-:-:S03]  /*6050*/  FADD R3, R0, 1 ;  /* 0x3f80000000037421 */ /* 0x001fc60000000000 */
[----:B------:R-:W-:-:S04]  /*6060*/  FFMA R0, R6, R9, -0.33332768082618713379 ;  /* 0xbeaaa9ed06007423 */ /* 0x000fc80000000009 */
[----:B------:R-:W-:Y:S01]  /*6070*/  FFMA R0, R0, R9, RZ ;  /* 0x0000000900007223 */ /* 0x000fe200000000ff */
[----:B------:R-:W0:Y:S02]  /*6080*/  MUFU.RCP R3, R3 ;  /* 0x0000000300037308 */ /* 0x000e240000001000 */
[----:B0-----:R-:W-:-:S05]  /*6090*/  FFMA R2, R3, -2, R2 ;  /* 0xc000000003027823 */ /* 0x001fca0000000002 */
[----:B------:R-:W-:-:S04]  /*60a0*/  FSEL R2, R2, 1, !P0 ;  /* 0x3f80000002027808 */ /* 0x000fc80004000000 */
[--C-:B------:R-:W-:Y:S01]  /*60b0*/  LOP3.LUT R2, R2, 0x80000000, R7.reuse, 0xb8, !PT ;  /* 0x8000000002027812 */ /* 0x100fe200078eb807 */
[----:B------:R-:W-:Y:S01]  /*60c0*/  @!P1 FFMA R2, R7, R0, R7 ;  /* 0x0000000007029223 */ /* 0x000fe20000000007 */
[----:B------:R-:W-:Y:S06]  /*60d0*/  BRA `(.L_x_46) ;  /* 0x0000000400707947 */ /* 0x000fec0003800000 */
.L_x_67:
[C---:B-----5:R-:W-:Y:S01]  /*60e0*/  FMUL R6, |R7|.reuse, 16777216 ;  /* 0x4b80000007067820 */ /* 0x060fe20000400200 */
[----:B------:R-:W-:Y:S01]  /*60f0*/  FSETP.GEU.AND P0, PT, |R7|, 1.175494350822287508e-38, PT ;  /* 0x008000000700780b */ /* 0x000fe20003f0e200 */
[----:B------:R-:W-:-:S03]  /*6100*/  HFMA2 R14, -RZ, RZ, 0.771484375, 0.21533203125 ;  /* 0x3a2c32e4ff0e7431 */ /* 0x000fc600000001ff */
[----:B------:R-:W-:-:S04]  /*6110*/  FSEL R6, R6, |R7|, !P0 ;  /* 0x4000000706067208 */ /* 0x000fc80004000000 */
[----:B------:R-:W-:-:S04]  /*6120*/  IADD3 R3, PT, PT, R6, -0x3f3504f3, RZ ;  /* 0xc0cafb0d06037810 */ /* 0x000fc80007ffe0ff */
[----:B------:R-:W-:Y:S02]  /*6130*/  LOP3.LUT R9, R3, 0xff800000, RZ, 0xc0, !PT ;  /* 0xff80000003097812 */ /* 0x000fe400078ec0ff */
[----:B------:R-:W-:-:S03]  /*6140*/  FSEL R3, RZ, -24, P0 ;  /* 0xc1c00000ff037808 */ /* 0x000fc60000000000 */
[----:B------:R-:W-:-:S04]  /*6150*/  IMAD.IADD R6, R6, 0x1, -R9 ;  /* 0x0000000106067824 */ /* 0x000fc800078e0a09 */
[C---:B------:R-:W-:Y:S01]  /*6160*/  FADD R10, R6.reuse, 1 ;  /* 0x3f800000060a7421 */ /* 0x040fe20000000000 */
[----:B------:R-:W-:Y:S01]  /*6170*/  FADD R8, R6, -1 ;  /* 0xbf80000006087421 */ /* 0x000fe20000000000 */
[----:B------:R-:W-:-:S03]  /*6180*/  I2FP.F32.S32 R6, R9 ;  /* 0x0000000900067245 */ /* 0x000fc60000201400 */
[----:B------:R-:W-:Y:S01]  /*6190*/  FADD R11, R8, R8 ;  /* 0x00000008080b7221 */ /* 0x000fe20000000000 */
[----:B------:R-:W0:Y:S01]  /*61a0*/  MUFU.RCP R10, R10 ;  /* 0x0000000a000a7308 */ /* 0x000e220000001000 */
[----:B------:R-:W-:Y:S02]  /*61b0*/  FFMA R6, R6, 1.1920928955078125e-07, R3 ;  /* 0x3400000006067823 */ /* 0x000fe40000000003 */
[----:B0-----:R-:W-:-:S04]  /*61c0*/  FMUL R11, R10, R11 ;  /* 0x0000000b0a0b7220 */ /* 0x001fc80000400000 */
[----:B------:R-:W-:Y:S01]  /*61d0*/  FADD R12, R8, -R11 ;  /* 0x8000000b080c7221 */ /* 0x000fe20000000000 */
[CC--:B------:R-:W-:Y:S01]  /*61e0*/  FMUL R9, R11.reuse, R11.reuse ;  /* 0x0000000b0b097220 */ /* 0x0c0fe20000400000 */
[----:B------:R-:W-:Y:S02]  /*61f0*/  FFMA R3, R11, 1.4426950216293334961, R6 ;  /* 0x3fb8aa3b0b037823 */ /* 0x000fe40000000006 */
[----:B------:R-:W-:Y:S01]  /*6200*/  FADD R13, R12, R12 ;  /* 0x0000000c0c0d7221 */ /* 0x000fe20000000000 */
[C---:B------:R-:W-:Y:S01]  /*6210*/  FFMA R12, R9.reuse, R14, 0.0032181653659790754318 ;  /* 0x3b52e7db090c7423 */ /* 0x040fe2000000000e */
[----:B------:R-:W-:Y:S02]  /*6220*/  FADD R6, R6, -R3 ;  /* 0x8000000306067221 */ /* 0x000fe40000000000 */
[----:B------:R-:W-:Y:S01]  /*6230*/  FFMA R13, R8, -R11, R13 ;  /* 0x8000000b080d7223 */ /* 0x000fe2000000000d */
[----:B------:R-:W-:Y:S01]  /*6240*/  FFMA R12, R9, R12, 0.018033718690276145935 ;  /* 0x3c93bb73090c7423 */ /* 0x000fe2000000000c */
[----:B------:R-:W-:-:S02]  /*6250*/  FFMA R6, R11, 1.4426950216293334961, R6 ;  /* 0x3fb8aa3b0b067823 */ /* 0x000fc40000000006 */
[----:B------:R-:W-:Y:S01]  /*6260*/  FMUL R13, R10, R13 ;  /* 0x0000000d0a0d7220 */ /* 0x000fe20000400000 */
[----:B------:R-:W-:Y:S01]  /*6270*/  FFMA R12, R9, R12, 0.12022458761930465698 ;  /* 0x3df6384f090c7423 */ /* 0x000fe2000000000c */
[----:B------:R-:W-:Y:S02]  /*6280*/  IMAD.MOV.U32 R10, RZ, RZ, 0x391fcb8e ;  /* 0x391fcb8eff0a7424 */ /* 0x000fe400078e00ff */
[----:B------:R-:W-:Y:S01]  /*6290*/  FFMA R6, R13, 1.4426950216293334961, R6 ;  /* 0x3fb8aa3b0d067823 */ /* 0x000fe20000000006 */
[----:B------:R-:W-:-:S03]  /*62a0*/  FMUL R12, R9, R12 ;  /* 0x0000000c090c7220 */ /* 0x000fc60000400000 */
[----:B------:R-:W-:Y:S01]  /*62b0*/  FFMA R6, R11, 1.9251366722983220825e-08, R6 ;  /* 0x32a55e340b067823 */ /* 0x000fe20000000006 */
[----:B------:R-:W-:-:S04]  /*62c0*/  FMUL R8, R12, 3 ;  /* 0x404000000c087820 */ /* 0x000fc80000400000 */
[----:B------:R-:W-:-:S04]  /*62d0*/  FFMA R13, R13, R8, R6 ;  /* 0x000000080d0d7223 */ /* 0x000fc80000000006 */
[----:B------:R-:W-:-:S04]  /*62e0*/  FFMA R12, R11, R12, R13 ;  /* 0x0000000c0b0c7223 */ /* 0x000fc8000000000d */
[----:B------:R-:W-:-:S04]  /*62f0*/  FADD R9, R3, R12 ;  /* 0x0000000c03097221 */ /* 0x000fc80000000000 */
[----:B------:R-:W-:Y:S01]  /*6300*/  FMUL R11, R0, R9 ;  /* 0x00000009000b7220 */ /* 0x000fe20000400000 */
[----:B------:R-:W-:-:S03]  /*6310*/  FADD R3, -R3, R9 ;  /* 0x0000000903037221 */ /* 0x000fc60000000100 */
[----:B------:R-:W0:Y:S01]  /*6320*/  FRND R8, R11 ;  /* 0x0000000b00087307 */ /* 0x000e220000201000 */
[----:B------:R-:W-:Y:S01]  /*6330*/  FADD R3, R12, -R3 ;  /* 0x800000030c037221 */ /* 0x000fe20000000000 */
[C---:B------:R-:W-:Y:S01]  /*6340*/  FFMA R6, R0.reuse, R9, -R11 ;  /* 0x0000000900067223 */ /* 0x040fe2000000080b */
[C---:B------:R-:W-:Y:S02]  /*6350*/  FSETP.GT.AND P1, PT, |R11|.reuse, 152, PT ;  /* 0x431800000b00780b */ /* 0x040fe40003f24200 */
[C---:B------:R-:W-:Y:S01]  /*6360*/  FSETP.GEU.AND P2, PT, R11.reuse, RZ, PT ;  /* 0x000000ff0b00720b */ /* 0x040fe20003f4e000 */
[----:B------:R-:W-:Y:S02]  /*6370*/  FFMA R3, R0, R3, R6 ;  /* 0x0000000300037223 */ /* 0x000fe40000000006 */
[----:B------:R-:W1:Y:S01]  /*6380*/  F2I.NTZ R9, R11 ;  /* 0x0000000b00097305 */ /* 0x000e620000203100 */
[----:B0-----:R-:W-:Y:S01]  /*6390*/  FADD R6, R11, -R8 ;  /* 0x800000080b067221 */ /* 0x001fe20000000000 */
[----:B------:R-:W-:-:S03]  /*63a0*/  FSETP.GT.AND P0, PT, R8, RZ, PT ;  /* 0x000000ff0800720b */ /* 0x000fc60003f04000 */
[----:B------:R-:W-:Y:S01]  /*63b0*/  FADD R3, R3, R6 ;  /* 0x0000000603037221 */ /* 0x000fe20000000000 */
[----:B------:R-:W-:Y:S02]  /*63c0*/  SEL R8, RZ, 0x83000000, P0 ;  /* 0x83000000ff087807 */ /* 0x000fe40000000000 */
[----:B------:R-:W-:Y:S01]  /*63d0*/  FSETP.NEU.AND P0, PT, R0, RZ, PT ;  /* 0x000000ff0000720b */ /* 0x000fe20003f0d000 */
[----:B------:R-:W-:Y:S01]  /*63e0*/  FFMA R6, R3, R10, 0.0013391353422775864601 ;  /* 0x3aaf85ed03067423 */ /* 0x000fe2000000000a */
[----:B------:R-:W-:Y:S01]  /*63f0*/  IADD3 R13, PT, PT, R8, 0x7f000000, RZ ;  /* 0x7f000000080d7810 */ /* 0x000fe20007ffe0ff */
[----:B-1----:R-:W-:Y:S01]  /*6400*/  IMAD R9, R9, 0x800000, -R8 ;  /* 0x0080000009097824 */ /* 0x002fe200078e0a08 */
[----:B------:R-:W-:Y:S01]  /*6410*/  FSETP.EQ.OR P0, PT, R7, 1, !P0 ;  /* 0x3f8000000700780b */ /* 0x000fe20004702400 */
[----:B------:R-:W-:-:S04]  /*6420*/  FFMA R6, R3, R6, 0.0096188392490148544312 ;  /* 0x3c1d985603067423 */ /* 0x000fc80000000006 */
[----:B------:R-:W-:-:S04]  /*6430*/  FFMA R6, R3, R6, 0.055503588169813156128 ;  /* 0x3d6357bb03067423 */ /* 0x000fc80000000006 */
[----:B------:R-:W-:-:S04]  /*6440*/  FFMA R6, R3, R6, 0.24022644758224487305 ;  /* 0x3e75fdec03067423 */ /* 0x000fc80000000006 */
[----:B------:R-:W-:-:S04]  /*6450*/  FFMA R6, R3, R6, 0.69314718246459960938 ;  /* 0x3f31721803067423 */ /* 0x000fc80000000006 */
[----:B------:R-:W-:-:S04]  /*6460*/  FFMA R6, R3, R6, 1 ;  /* 0x3f80000003067423 */ /* 0x000fc80000000006 */
[----:B------:R-:W-:-:S04]  /*6470*/  FMUL R6, R6, R13 ;  /* 0x0000000d06067220 */ /* 0x000fc80000400000 */
[----:B------:R-:W-:Y:S01]  /*6480*/  FMUL R9, R6, R9 ;  /* 0x0000000906097220 */ /* 0x000fe20000400000 */
[----:B------:R-:W-:Y:S01]  /*6490*/  @P1 FSEL R9, RZ, +INF , !P2 ;  /* 0x7f800000ff091808 */ /* 0x000fe20005000000 */
[----:B------:R-:W-:Y:S06]  /*64a0*/  @P0 BRA `(.L_x_46) ;  /* 0x00000000007c0947 */ /* 0x000fec0003800000 */
[----:B------:R-:W-:-:S04]  /*64b0*/  FSETP.NAN.AND P0, PT, |R0|, |R0|, PT ;  /* 0x400000000000720b */ /* 0x000fc80003f08200 */
[----:B------:R-:W-:-:S13]  /*64c0*/  FSETP.NUM.AND P0, PT, |R7|, |R7|, !P0 ;  /* 0x400000070700720b */ /* 0x000fda0004707200 */
[----:B------:R-:W-:Y:S01]  /*64d0*/  @!P0 FADD R2, R7, R0 ;  /* 0x0000000007028221 */ /* 0x000fe20000000000 */
[----:B------:R-:W-:Y:S06]  /*64e0*/  @!P0 BRA `(.L_x_46) ;  /* 0x00000000006c8947 */ /* 0x000fec0003800000 */
[----:B------:R-:W-:Y:S01]  /*64f0*/  FMUL R6, R0, 0.5 ;  /* 0x3f00000000067820 */ /* 0x000fe20000400000 */
[----:B------:R-:W-:-:S04]  /*6500*/  FSETP.NEU.AND P0, PT, |R7|, +INF , PT ;  /* 0x7f8000000700780b */ /* 0x000fc80003f0d200 */
[----:B------:R-:W-:Y:S01]  /*6510*/  FSETP.NEU.AND P0, PT, R7, RZ, P0 ;  /* 0x000000ff0700720b */ /* 0x000fe2000070d000 */
[----:B------:R-:W0:Y:S03]  /*6520*/  FRND.TRUNC R6, R6 ;  /* 0x0000000600067307 */ /* 0x000e26000020d000 */
[----:B------:R-:W-:Y:S01]  /*6530*/  FSETP.GEU.OR P1, PT, R0, RZ, P0 ;  /* 0x000000ff0000720b */ /* 0x000fe2000072e400 */
[----:B0-----:R-:W-:-:S04]  /*6540*/  FADD R3, R6, R6 ;  /* 0x0000000606037221 */ /* 0x001fc80000000000 */
[----:B------:R-:W-:-:S04]  /*6550*/  FADD R8, R0, -R3 ;  /* 0x8000000300087221 */ /* 0x000fc80000000000 */
[----:B------:R-:W-:Y:S01]  /*6560*/  @!P0 FADD R3, R7, R7 ;  /* 0x0000000707038221 */ /* 0x000fe20000000000 */
[----:B------:R-:W-:-:S04]  /*6570*/  FSETP.NEU.AND P2, PT, |R8|, 1, !P0 ;  /* 0x3f8000000800780b */ /* 0x000fc8000474d200 */
[----:B------:R-:W-:-:S09]  /*6580*/  @!P1 LOP3.LUT R3, R3, 0x7f800000, RZ, 0x3c, !PT ;  /* 0x7f80000003039812 */ /* 0x000fd200078e3cff */
[----:B------:R-:W-:-:S04]  /*6590*/  @P2 LOP3.LUT R3, R3, 0x7fffffff, RZ, 0xc0, !PT ;  /* 0x7fffffff03032812 */ /* 0x000fc800078ec0ff */
[----:B------:R-:W-:Y:S01]  /*65a0*/  @!P0 MOV R2, R3 ;  /* 0x0000000300028202 */ /* 0x000fe20000000f00 */
[----:B------:R-:W-:Y:S06]  /*65b0*/  @!P0 BRA `(.L_x_46) ;  /* 0x0000000000388947 */ /* 0x000fec0003800000 */
[----:B------:R-:W-:Y:S02]  /*65c0*/  FSETP.NEU.AND P0, PT, |R0|, +INF , PT ;  /* 0x7f8000000000780b */ /* 0x000fe40003f0d200 */
[----:B------:R-:W-:-:S13]  /*65d0*/  FSETP.EQ.AND P1, PT, R7, -1, PT ;  /* 0xbf8000000700780b */ /* 0x000fda0003f22000 */
[----:B------:R-:W-:Y:S05]  /*65e0*/  @!P0 BRA P1, `(.L_x_46) ;  /* 0x00000000002c8947 */ /* 0x000fea0000800000 */
[----:B------:R-:W-:Y:S01]  /*65f0*/  FSETP.GEU.AND P0, PT, R7, RZ, PT ;  /* 0x000000ff0700720b */ /* 0x000fe20003f0e000 */
[----:B------:R-:W-:-:S12]  /*6600*/  IMAD.MOV.U32 R2, RZ, RZ, R9 ;  /* 0x000000ffff027224 */ /* 0x000fd800078e0009 */
[----:B------:R-:W-:Y:S05]  /*6610*/  @P0 BRA `(.L_x_46) ;  /* 0x0000000000200947 */ /* 0x000fea0003800000 */
[----:B------:R-:W0:Y:S01]  /*6620*/  FRND.FLOOR R3, R0 ;  /* 0x0000000000037307 */ /* 0x000e220000205000 */
[----:B------:R-:W-:-:S04]  /*6630*/  FSETP.NEU.AND P1, PT, |R8|, 1, PT ;  /* 0x3f8000000800780b */ /* 0x000fc80003f2d200 */
[----:B------:R-:W-:Y:S02]  /*6640*/  FSEL R2, R9, -R9, P1 ;  /* 0x8000000909027208 */ /* 0x000fe40000800000 */
[----:B0-----:R-:W-:-:S04]  /*6650*/  FSETP.NEU.AND P0, PT, R0, R3, PT ;  /* 0x000000030000720b */ /* 0x001fc80003f0d000 */
[----:B------:R-:W-:Y:S01]  /*6660*/  FSEL R2, R2, +QNAN , !P0 ;  /* 0x7fffffff02027808 */ /* 0x000fe20004000000 */
[----:B------:R-:W-:Y:S08]  /*6670*/  BRA `(.L_x_46) ;  /* 0x0000000000087947 */ /* 0x000ff00003800000 */
.L_x_66:
[----:B-----5:R-:W-:-:S04]  /*6680*/  FSETP.GT.AND P0, PT, R7, R0, PT ;  /* 0x000000000700720b */ /* 0x020fc80003f04000 */
[----:B------:R-:W-:-:S09]  /*6690*/  FSEL R2, R7, R0, P0 ;  /* 0x0000000007027208 */ /* 0x000fd20000000000 */
.L_x_46:
[----:B------:R-:W-:Y:S05]  /*66a0*/  BSYNC.RECONVERGENT B0 ;  /* 0x0000000000007941 */ /* 0x000fea0003800200 */
.L_x_40:
[----:B------:R-:W0:Y:S02]  /*66b0*/  LDCU.64 UR4, c[0x0][0x380] ;  /* 0x00007000ff0477ac */ /* 0x000e240008000a00 */
[----:B0-----:R-:W-:-:S04]  /*66c0*/  LEA R6, P0, R4, UR4, 0x2 ;  /* 0x0000000404067c11 */ /* 0x001fc8000f8010ff */
[----:B------:R-:W-:-:S05]  /*66d0*/  LEA.HI.X R7, R4, UR5, R5, 0x2, P0 ;  /* 0x0000000504077c11 */ /* 0x000fca00080f1405 */
[----:B-1-3--:R-:W-:Y:S01]  /*66e0*/  STG.E desc[UR8][R6.64], R2 ;  /* 0x0000000206007986 */ /* 0x00afe2000c101908 */
[----:B------:R-:W-:Y:S05]  /*66f0*/  EXIT ;  /* 0x000000000000794d */ /* 0x000fea0003800000 */
        .weak           $__internal_0_$__cuda_sm20_dblrcp_rn_slowpath_v3
        .type           $__internal_0_$__cuda_sm20_dblrcp_rn_slowpath_v3,@function
        .size           $__internal_0_$__cuda_sm20_dblrcp_rn_slowpath_v3,($__internal_1_$__cuda_sm20_div_rn_f64_full - $__internal_0_$__cuda_sm20_dblrcp_rn_slowpath_v3)
$__internal_0_$__cuda_sm20_dblrcp_rn_slowpath_v3:
[----:B------:R-:W-:Y:S01]  /*6700*/  MOV R6, R10 ;  /* 0x0000000a00067202 */ /* 0x000fe20000000f00 */
[----:B------:R-:W-:Y:S01]  /*6710*/  IMAD.MOV.U32 R7, RZ, RZ, R11 ;  /* 0x000000ffff077224 */ /* 0x000fe200078e000b */
[----:B------:R-:W-:Y:S05]  /*6720*/  BSSY.RECONVERGENT B3, `(.L_x_69) ;  /* 0x0000025000037945 */ /* 0x000fea0003800200 */
[----:B------:R-:W-:-:S14]  /*6730*/  DSETP.GTU.AND P0, PT, |R6|, +INF , PT ;  /* 0x7ff000000600742a */ /* 0x000fdc0003f0c200 */
[----:B------:R-:W-:Y:S05]  /*6740*/  @P0 BRA `(.L_x_70) ;  /* 0x0000000000800947 */ /* 0x000fea0003800000 */
[----:B------:R-:W-:-:S04]  /*6750*/  LOP3.LUT R10, R11, 0x7fffffff, RZ, 0xc0, !PT ;  /* 0x7fffffff0b0a7812 */ /* 0x000fc800078ec0ff */
[----:B------:R-:W-:-:S04]  /*6760*/  IADD3 R8, PT, PT, R10, -0x1, RZ ;  /* 0xffffffff0a087810 */ /* 0x000fc80007ffe0ff */
[----:B------:R-:W-:-:S13]  /*6770*/  ISETP.GE.U32.AND P0, PT, R8, 0x7fefffff, PT ;  /* 0x7fefffff0800780c */ /* 0x000fda0003f06070 */
[----:B------:R-:W-:Y:S01]  /*6780*/  @P0 LOP3.LUT R9, R7, 0x7ff00000, RZ, 0x3c, !PT ;  /* 0x7ff0000007090812 */ /* 0x000fe200078e3cff */
[----:B------:R-:W-:Y:S01]  /*6790*/  @P0 IMAD.MOV.U32 R8, RZ, RZ, RZ ;  /* 0x000000ffff080224 */ /* 0x000fe200078e00ff */
[----:B------:R-:W-:Y:S06]  /*67a0*/  @P0 BRA `(.L_x_71) ;  /* 0x0000000000700947 */ /* 0x000fec0003800000 */
[----:B------:R-:W-:-:S13]  /*67b0*/  ISETP.GE.U32.AND P0, PT, R10, 0x1000001, PT ;  /* 0x010000010a00780c */ /* 0x000fda0003f06070 */
[----:B------:R-:W-:Y:S05]  /*67c0*/  @!P0 BRA `(.L_x_72) ;  /* 0x0000000000388947 */ /* 0x000fea0003800000 */
[----:B------:R-:W-:Y:S01]  /*67d0*/  IADD3 R9, PT, PT, R7, -0x3fe00000, RZ ;  /* 0xc020000007097810 */ /* 0x000fe20007ffe0ff */
[----:B------:R-:W-:Y:S01]  /*67e0*/  IMAD.MOV.U32 R8, RZ, RZ, R6 ;  /* 0x000000ffff087224 */ /* 0x000fe200078e0006 */
[----:B------:R-:W-:Y:S02]  /*67f0*/  MOV R10, R3 ;  /* 0x00000003000a7202 */ /* 0x000fe40000000f00 */
[----:B------:R-:W0:Y:S04]  /*6800*/  MUFU.RCP64H R11, R9 ;  /* 0x00000009000b7308 */ /* 0x000e280000001800 */
[----:B0-----:R-:W-:-:S08]  /*6810*/  DFMA R12, -R8, R10, 1 ;  /* 0x3ff00000080c742b */ /* 0x001fd0000000010a */
[----:B------:R-:W-:-:S08]  /*6820*/  DFMA R12, R12, R12, R12 ;  /* 0x0000000c0c0c722b */ /* 0x000fd0000000000c */
[----:B------:R-:W-:-:S08]  /*6830*/  DFMA R12, R10, R12, R10 ;  /* 0x0000000c0a0c722b */ /* 0x000fd0000000000a */
[----:B------:R-:W-:-:S08]  /*6840*/  DFMA R10, -R8, R12, 1 ;  /* 0x3ff00000080a742b */ /* 0x000fd0000000010c */
[----:B------:R-:W-:-:S08]  /*6850*/  DFMA R10, R12, R10, R12 ;  /* 0x0000000a0c0a722b */ /* 0x000fd0000000000c */
[----:B------:R-:W-:-:S08]  /*6860*/  DMUL R10, R10, 2.2250738585072013831e-308 ;  /* 0x001000000a0a7828 */ /* 0x000fd00000000000 */
[----:B------:R-:W-:-:S08]  /*6870*/  DFMA R6, -R6, R10, 1 ;  /* 0x3ff000000606742b */ /* 0x000fd0000000010a */
[----:B------:R-:W-:-:S08]  /*6880*/  DFMA R6, R6, R6, R6 ;  /* 0x000000060606722b */ /* 0x000fd00000000006 */
[----:B------:R-:W-:Y:S01]  /*6890*/  DFMA R8, R10, R6, R10 ;  /* 0x000000060a08722b */ /* 0x000fe2000000000a */
[----:B------:R-:W-:Y:S10]  /*68a0*/  BRA `(.L_x_71) ;  /* 0x0000000000307947 */ /* 0x000ff40003800000 */
.L_x_72:
[----:B------:R-:W-:Y:S01]  /*68b0*/  DMUL R6, R6, 8.11296384146066816958e+31 ;  /* 0x4690000006067828 */ /* 0x000fe20000000000 */
[----:B------:R-:W-:-:S05]  /*68c0*/  IMAD.MOV.U32 R8, RZ, RZ, R3 ;  /* 0x000000ffff087224 */ /* 0x000fca00078e0003 */
[----:B------:R-:W0:Y:S02]  /*68d0*/  MUFU.RCP64H R9, R7 ;  /* 0x0000000700097308 */ /* 0x000e240000001800 */
[----:B0-----:R-:W-:-:S08]  /*68e0*/  DFMA R10, -R6, R8, 1 ;  /* 0x3ff00000060a742b */ /* 0x001fd00000000108 */
[----:B------:R-:W-:-:S08]  /*68f0*/  DFMA R10, R10, R10, R10 ;  /* 0x0000000a0a0a722b */ /* 0x000fd0000000000a */
[----:B------:R-:W-:-:S08]  /*6900*/  DFMA R10, R8, R10, R8 ;  /* 0x0000000a080a722b */ /* 0x000fd00000000008 */
[----:B------:R-:W-:-:S08]  /*6910*/  DFMA R8, -R6, R10, 1 ;  /* 0x3ff000000608742b */ /* 0x000fd0000000010a */
[----:B------:R-:W-:-:S08]  /*6920*/  DFMA R8, R10, R8, R10 ;  /* 0x000000080a08722b */ /* 0x000fd0000000000a */
[----:B------:R-:W-:Y:S01]  /*6930*/  DMUL R8, R8, 8.11296384146066816958e+31 ;  /* 0x4690000008087828 */ /* 0x000fe20000000000 */
[----:B------:R-:W-:Y:S10]  /*6940*/  BRA `(.L_x_71) ;  /* 0x0000000000087947 */ /* 0x000ff40003800000 */
.L_x_70:
[----:B------:R-:W-:Y:S02]  /*6950*/  LOP3.LUT R9, R7, 0x80000, RZ, 0xfc, !PT ;  /* 0x0008000007097812 */ /* 0x000fe400078efcff */
[----:B------:R-:W-:-:S07]  /*6960*/  MOV R8, R6 ;  /* 0x0000000600087202 */ /* 0x000fce0000000f00 */
.L_x_71:
[----:B------:R-:W-:Y:S05]  /*6970*/  BSYNC.RECONVERGENT B3 ;  /* 0x0000000000037941 */ /* 0x000fea0003800200 */
.L_x_69:
[----:B------:R-:W-:Y:S01]  /*6980*/  IMAD.MOV.U32 R3, RZ, RZ, 0x0 ;  /* 0x00000000ff037424 */ /* 0x000fe200078e00ff */
[----:B------:R-:W-:Y:S01]  /*6990*/  MOV R7, R9 ;  /* 0x0000000900077202 */ /* 0x000fe20000000f00 */
[----:B------:R-:W-:Y:S02]  /*69a0*/  IMAD.MOV.U32 R6, RZ, RZ, R8 ;  /* 0x000000ffff067224 */ /* 0x000fe400078e0008 */
[----:B------:R-:W-:Y:S05]  /*69b0*/  RET.REL.NODEC R2 `(_Z9zipKernelPfPiS0_iiS_S0_S0_iS_S0_S0_ii) ;  /* 0xffffff9402907950 */ /* 0x000fea0003c3ffff */
        .weak           $__internal_1_$__cuda_sm20_div_rn_f64_full
        .type           $__internal_1_$__cuda_sm20_div_rn_f64_full,@function
        .size           $__internal_1_$__cuda_sm20_div_rn_f64_full,($__internal_2_$__cuda_sm20_rcp_rn_f32_slowpath - $__internal_1_$__cuda_sm20_div_rn_f64_full)
$__internal_1_$__cuda_sm20_div_rn_f64_full:
[C---:B------:R-:W-:Y:S01]  /*69c0*/  FSETP.GEU.AND P0, PT, |R7|.reuse, 1.469367938527859385e-39, PT ;  /* 0x001000000700780b */ /* 0x040fe20003f0e200 */
[----:B------:R-:W-:Y:S01]  /*69d0*/  IMAD.MOV.U32 R16, RZ, RZ, 0x1 ;  /* 0x00000001ff107424 */ /* 0x000fe200078e00ff */
[----:B------:R-:W-:Y:S01]  /*69e0*/  LOP3.LUT R2, R7, 0x800fffff, RZ, 0xc0, !PT ;  /* 0x800fffff07027812 */ /* 0x000fe200078ec0ff */
[----:B------:R-:W-:Y:S01]  /*69f0*/  IMAD.MOV.U32 R8, RZ, RZ, R12 ;  /* 0x000000ffff087224 */ /* 0x000fe200078e000c */
[----:B------:R-:W-:Y:S01]  /*6a00*/  MOV R9, R13 ;  /* 0x0000000d00097202 */ /* 0x000fe20000000f00 */
[----:B------:R-:W-:Y:S01]  /*6a10*/  BSSY.RECONVERGENT B3, `(.L_x_73) ;  /* 0x0000055000037945 */ /* 0x000fe20003800200 */
[----:B------:R-:W-:Y:S02]  /*6a20*/  LOP3.LUT R3, R2, 0x3ff00000, RZ, 0xfc, !PT ;  /* 0x3ff0000002037812 */ /* 0x000fe400078efcff */
[----:B------:R-:W-:Y:S02]  /*6a30*/  MOV R2, R6 ;  /* 0x0000000600027202 */ /* 0x000fe40000000f00 */
[----:B------:R-:W-:-:S02]  /*6a40*/  FSETP.GEU.AND P2, PT, |R9|, 1.469367938527859385e-39, PT ;  /* 0x001000000900780b */ /* 0x000fc40003f4e200 */
[----:B------:R-:W-:Y:S01]  /*6a50*/  LOP3.LUT R12, R9, 0x7ff00000, RZ, 0xc0, !PT ;  /* 0x7ff00000090c7812 */ /* 0x000fe200078ec0ff */
[----:B------:R-:W-:Y:S01]  /*6a60*/  @!P0 DMUL R2, R6, 8.98846567431157953865e+307 ;  /* 0x7fe0000006028828 */ /* 0x000fe20000000000 */
[----:B------:R-:W-:-:S04]  /*6a70*/  LOP3.LUT R15, R7, 0x7ff00000, RZ, 0xc0, !PT ;  /* 0x7ff00000070f7812 */ /* 0x000fc800078ec0ff */
[C---:B------:R-:W-:Y:S01]  /*6a80*/  ISETP.GE.U32.AND P1, PT, R12.reuse, R15, PT ;  /* 0x0000000f0c00720c */ /* 0x040fe20003f26070 */
[----:B------:R-:W0:Y:S04]  /*6a90*/  MUFU.RCP64H R17, R3 ;  /* 0x0000000300117308 */ /* 0x000e280000001800 */
[----:B------:R-:W-:Y:S02]  /*6aa0*/  @!P2 LOP3.LUT R13, R7, 0x7ff00000, RZ, 0xc0, !PT ;  /* 0x7ff00000070da812 */ /* 0x000fe400078ec0ff */
[----:B------:R-:W-:Y:S02]  /*6ab0*/  @!P2 MOV R18, RZ ;  /* 0x000000ff0012a202 */ /* 0x000fe40000000f00 */
[----:B------:R-:W-:Y:S02]  /*6ac0*/  @!P2 ISETP.GE.U32.AND P3, PT, R12, R13, PT ;  /* 0x0000000d0c00a20c */ /* 0x000fe40003f66070 */
[----:B------:R-:W-:-:S04]  /*6ad0*/  MOV R13, 0x1ca00000 ;  /* 0x1ca00000000d7802 */ /* 0x000fc80000000f00 */
[----:B------:R-:W-:Y:S01]  /*6ae0*/  @!P2 SEL R19, R13, 0x63400000, !P3 ;  /* 0x634000000d13a807 */ /* 0x000fe20005800000 */
[----:B0-----:R-:W-:-:S03]  /*6af0*/  DFMA R10, R16, -R2, 1 ;  /* 0x3ff00000100a742b */ /* 0x001fc60000000802 */
[----:B------:R-:W-:-:S04]  /*6b00*/  @!P2 LOP3.LUT R19, R19, 0x80000000, R9, 0xf8, !PT ;  /* 0x800000001313a812 */ /* 0x000fc800078ef809 */
[----:B------:R-:W-:Y:S01]  /*6b10*/  @!P2 LOP3.LUT R19, R19, 0x100000, RZ, 0xfc, !PT ;  /* 0x001000001313a812 */ /* 0x000fe200078efcff */
[----:B------:R-:W-:-:S08]  /*6b20*/  DFMA R10, R10, R10, R10 ;  /* 0x0000000a0a0a722b */ /* 0x000fd0000000000a */
[----:B------:R-:W-:Y:S01]  /*6b30*/  DFMA R16, R16, R10, R16 ;  /* 0x0000000a1010722b */ /* 0x000fe20000000010 */
[----:B------:R-:W-:Y:S01]  /*6b40*/  SEL R11, R13, 0x63400000, !P1 ;  /* 0x634000000d0b7807 */ /* 0x000fe20004800000 */
[----:B------:R-:W-:-:S03]  /*6b50*/  IMAD.MOV.U32 R10, RZ, RZ, R8 ;  /* 0x000000ffff0a7224 */ /* 0x000fc600078e0008 */
[----:B------:R-:W-:-:S03]  /*6b60*/  LOP3.LUT R11, R11, 0x800fffff, R9, 0xf8, !PT ;  /* 0x800fffff0b0b7812 */ /* 0x000fc600078ef809 */
[----:B------:R-:W-:-:S03]  /*6b70*/  DFMA R20, R16, -R2, 1 ;  /* 0x3ff000001014742b */ /* 0x000fc60000000802 */
[----:B------:R-:W-:-:S05]  /*6b80*/  @!P2 DFMA R10, R10, 2, -R18 ;  /* 0x400000000a0aa82b */ /* 0x000fca0000000812 */
[----:B------:R-:W-:Y:S01]  /*6b90*/  DFMA R16, R16, R20, R16 ;  /* 0x000000141010722b */ /* 0x000fe20000000010 */
[----:B------:R-:W-:Y:S01]  /*6ba0*/  IMAD.MOV.U32 R21, RZ, RZ, R12 ;  /* 0x000000ffff157224 */ /* 0x000fe200078e000c */
[----:B------:R-:W-:Y:S02]  /*6bb0*/  MOV R20, R15 ;  /* 0x0000000f00147202 */ /* 0x000fe40000000f00 */
[----:B------:R-:W-:Y:S02]  /*6bc0*/  @!P0 LOP3.LUT R20, R3, 0x7ff00000, RZ, 0xc0, !PT ;  /* 0x7ff0000003148812 */ /* 0x000fe400078ec0ff */
[----:B------:R-:W-:Y:S02]  /*6bd0*/  @!P2 LOP3.LUT R21, R11, 0x7ff00000, RZ, 0xc0, !PT ;  /* 0x7ff000000b15a812 */ /* 0x000fe400078ec0ff */
[----:B------:R-:W-:Y:S01]  /*6be0*/  DMUL R18, R16, R10 ;  /* 0x0000000a10127228 */ /* 0x000fe20000000000 */
[----:B------:R-:W-:Y:S02]  /*6bf0*/  IADD3 R23, PT, PT, R20, -0x1, RZ ;  /* 0xffffffff14177810 */ /* 0x000fe40007ffe0ff */
[----:B------:R-:W-:-:S05]  /*6c00*/  VIADD R22, R21, 0xffffffff ;  /* 0xffffffff15167836 */ /* 0x000fca0000000000 */
[----:B------:R-:W-:Y:S01]  /*6c10*/  DFMA R14, R18, -R2, R10 ;  /* 0x80000002120e722b */ /* 0x000fe2000000000a */
[----:B------:R-:W-:-:S04]  /*6c20*/  ISETP.GT.U32.AND P0, PT, R22, 0x7feffffe, PT ;  /* 0x7feffffe1600780c */ /* 0x000fc80003f04070 */
[----:B------:R-:W-:-:S03]  /*6c30*/  ISETP.GT.U32.OR P0, PT, R23, 0x7feffffe, P0 ;  /* 0x7feffffe1700780c */ /* 0x000fc60000704470 */
[----:B------:R-:W-:-:S10]  /*6c40*/  DFMA R14, R16, R14, R18 ;  /* 0x0000000e100e722b */ /* 0x000fd40000000012 */
[----:B------:R-:W-:Y:S05]  /*6c50*/  @P0 BRA `(.L_x_74) ;  /* 0x00000000006c0947 */ /* 0x000fea0003800000 */
[----:B------:R-:W-:-:S04]  /*6c60*/  LOP3.LUT R9, R7, 0x7ff00000, RZ, 0xc0, !PT ;  /* 0x7ff0000007097812 */ /* 0x000fc800078ec0ff */
[CC--:B------:R-:W-:Y:S02]  /*6c70*/  VIADDMNMX R8, R12.reuse, -R9.reuse, 0xb9600000, !PT ;  /* 0xb96000000c087446 */ /* 0x0c0fe40007800909 */
[----:B------:R-:W-:Y:S02]  /*6c80*/  ISETP.GE.U32.AND P0, PT, R12, R9, PT ;  /* 0x000000090c00720c */ /* 0x000fe40003f06070 */
[----:B------:R-:W-:Y:S02]  /*6c90*/  VIMNMX R8, PT, PT, R8, 0x46a00000, PT ;  /* 0x46a0000008087848 */ /* 0x000fe40003fe0100 */
[----:B------:R-:W-:-:S05]  /*6ca0*/  SEL R13, R13, 0x63400000, !P0 ;  /* 0x634000000d0d7807 */ /* 0x000fca0004000000 */
[----:B------:R-:W-:Y:S02]  /*6cb0*/  IMAD.IADD R16, R8, 0x1, -R13 ;  /* 0x0000000108107824 */ /* 0x000fe400078e0a0d */
[----:B------:R-:W-:-:S03]  /*6cc0*/  IMAD.MOV.U32 R8, RZ, RZ, RZ ;  /* 0x000000ffff087224 */ /* 0x000fc600078e00ff */
[----:B------:R-:W-:-:S06]  /*6cd0*/  IADD3 R9, PT, PT, R16, 0x7fe00000, RZ ;  /* 0x7fe0000010097810 */ /* 0x000fcc0007ffe0ff */
[----:B------:R-:W-:-:S10]  /*6ce0*/  DMUL R12, R14, R8 ;  /* 0x000000080e0c7228 */ /* 0x000fd40000000000 */
[----:B------:R-:W-:-:S13]  /*6cf0*/  FSETP.GTU.AND P0, PT, |R13|, 1.469367938527859385e-39, PT ;  /* 0x001000000d00780b */ /* 0x000fda0003f0c200 */
[----:B------:R-:W-:Y:S05]  /*6d00*/  @P0 BRA `(.L_x_75) ;  /* 0x0000000000940947 */ /* 0x000fea0003800000 */
[----:B------:R-:W-:Y:S01]  /*6d10*/  DFMA R2, R14, -R2, R10 ;  /* 0x800000020e02722b */ /* 0x000fe2000000000a */
[----:B------:R-:W-:-:S09]  /*6d20*/  MOV R8, RZ ;  /* 0x000000ff00087202 */ /* 0x000fd20000000f00 */
[C---:B------:R-:W-:Y:S02]  /*6d30*/  FSETP.NEU.AND P0, PT, R3.reuse, RZ, PT ;  /* 0x000000ff0300720b */ /* 0x040fe40003f0d000 */
[----:B------:R-:W-:-:S04]  /*6d40*/  LOP3.LUT R7, R3, 0x80000000, R7, 0x48, !PT ;  /* 0x8000000003077812 */ /* 0x000fc800078e4807 */
[----:B------:R-:W-:-:S07]  /*6d50*/  LOP3.LUT R9, R7, R9, RZ, 0xfc, !PT ;  /* 0x0000000907097212 */ /* 0x000fce00078efcff */
[----:B------:R-:W-:Y:S05]  /*6d60*/  @!P0 BRA `(.L_x_75) ;  /* 0x00000000007c8947 */ /* 0x000fea0003800000 */
[----:B------:R-:W-:Y:S01]  /*6d70*/  IMAD.MOV R3, RZ, RZ, -R16 ;  /* 0x000000ffff037224 */ /* 0x000fe200078e0a10 */
[----:B------:R-:W-:Y:S01]  /*6d80*/  MOV R2, RZ ;  /* 0x000000ff00027202 */ /* 0x000fe20000000f00 */
[----:B------:R-:W-:-:S05]  /*6d90*/  DMUL.RP R8, R14, R8 ;  /* 0x000000080e087228 */ /* 0x000fca0000008000 */
[----:B------:R-:W-:-:S05]  /*6da0*/  DFMA R2, R12, -R2, R14 ;  /* 0x800000020c02722b */ /* 0x000fca000000000e */
[----:B------:R-:W-:Y:S02]  /*6db0*/  LOP3.LUT R7, R9, R7, RZ, 0x3c, !PT ;  /* 0x0000000709077212 */ /* 0x000fe400078e3cff */
[----:B------:R-:W-:-:S04]  /*6dc0*/  IADD3 R2, PT, PT, -R16, -0x43300000, RZ ;  /* 0xbcd0000010027810 */ /* 0x000fc80007ffe1ff */
[----:B------:R-:W-:-:S04]  /*6dd0*/  FSETP.NEU.AND P0, PT, |R3|, R2, PT ;  /* 0x000000020300720b */ /* 0x000fc80003f0d200 */
[----:B------:R-:W-:Y:S02]  /*6de0*/  FSEL R12, R8, R12, !P0 ;  /* 0x0000000c080c7208 */ /* 0x000fe40004000000 */
[----:B------:R-:W-:Y:S01]  /*6df0*/  FSEL R13, R7, R13, !P0 ;  /* 0x0000000d070d7208 */ /* 0x000fe20004000000 */
[----:B------:R-:W-:Y:S06]  /*6e00*/  BRA `(.L_x_75) ;  /* 0x0000000000547947 */ /* 0x000fec0003800000 */
.L_x_74:
[----:B------:R-:W-:-:S14]  /*6e10*/  DSETP.NAN.AND P0, PT, R8, R8, PT ;  /* 0x000000080800722a */ /* 0x000fdc0003f08000 */
[----:B------:R-:W-:Y:S05]  /*6e20*/  @P0 BRA `(.L_x_76) ;  /* 0x0000000000440947 */ /* 0x000fea0003800000 */
[----:B------:R-:W-:-:S14]  /*6e30*/  DSETP.NAN.AND P0, PT, R6, R6, PT ;  /* 0x000000060600722a */ /* 0x000fdc0003f08000 */
[----:B------:R-:W-:Y:S05]  /*6e40*/  @P0 BRA `(.L_x_77) ;  /* 0x0000000000300947 */ /* 0x000fea0003800000 */
[----:B------:R-:W-:Y:S01]  /*6e50*/  ISETP.NE.AND P0, PT, R21, R20, PT ;  /* 0x000000141500720c */ /* 0x000fe20003f05270 */
[----:B------:R-:W-:Y:S01]  /*6e60*/  IMAD.MOV.U32 R12, RZ, RZ, 0x0 ;  /* 0x00000000ff0c7424 */ /* 0x000fe200078e00ff */
[----:B------:R-:W-:-:S11]  /*6e70*/  MOV R13, 0xfff80000 ;  /* 0xfff80000000d7802 */ /* 0x000fd60000000f00 */
[----:B------:R-:W-:Y:S05]  /*6e80*/  @!P0 BRA `(.L_x_75) ;  /* 0x0000000000348947 */ /* 0x000fea0003800000 */
[----:B------:R-:W-:Y:S02]  /*6e90*/  ISETP.NE.AND P0, PT, R21, 0x7ff00000, PT ;  /* 0x7ff000001500780c */ /* 0x000fe40003f05270 */
[----:B------:R-:W-:Y:S02]  /*6ea0*/  LOP3.LUT R13, R9, 0x80000000, R7, 0x48, !PT ;  /* 0x80000000090d7812 */ /* 0x000fe400078e4807 */
[----:B------:R-:W-:-:S13]  /*6eb0*/  ISETP.EQ.OR P0, PT, R20, RZ, !P0 ;  /* 0x000000ff1400720c */ /* 0x000fda0004702670 */
[----:B------:R-:W-:Y:S01]  /*6ec0*/  @P0 LOP3.LUT R2, R13, 0x7ff00000, RZ, 0xfc, !PT ;  /* 0x7ff000000d020812 */ /* 0x000fe200078efcff */
[----:B------:R-:W-:Y:S01]  /*6ed0*/  @!P0 IMAD.MOV.U32 R12, RZ, RZ, RZ ;  /* 0x000000ffff0c8224 */ /* 0x000fe200078e00ff */
[----:B------:R-:W-:-:S03]  /*6ee0*/  @P0 MOV R12, RZ ;  /* 0x000000ff000c0202 */ /* 0x000fc60000000f00 */
[----:B------:R-:W-:Y:S01]  /*6ef0*/  @P0 IMAD.MOV.U32 R13, RZ, RZ, R2 ;  /* 0x000000ffff0d0224 */ /* 0x000fe200078e0002 */
[----:B------:R-:W-:Y:S06]  /*6f00*/  BRA `(.L_x_75) ;  /* 0x0000000000147947 */ /* 0x000fec0003800000 */
.L_x_77:
[----:B------:R-:W-:Y:S02]  /*6f10*/  LOP3.LUT R13, R7, 0x80000, RZ, 0xfc, !PT ;  /* 0x00080000070d7812 */ /* 0x000fe400078efcff */
[----:B------:R-:W-:Y:S01]  /*6f20*/  MOV R12, R6 ;  /* 0x00000006000c7202 */ /* 0x000fe20000000f00 */
[----:B------:R-:W-:Y:S06]  /*6f30*/  BRA `(.L_x_75) ;  /* 0x0000000000087947 */ /* 0x000fec0003800000 */
.L_x_76:
[----:B------:R-:W-:Y:S01]  /*6f40*/  LOP3.LUT R13, R9, 0x80000, RZ, 0xfc, !PT ;  /* 0x00080000090d7812 */ /* 0x000fe200078efcff */
[----:B------:R-:W-:-:S07]  /*6f50*/  IMAD.MOV.U32 R12, RZ, RZ, R8 ;  /* 0x000000ffff0c7224 */ /* 0x000fce00078e0008 */
.L_x_75:
[----:B------:R-:W-:Y:S05]  /*6f60*/  BSYNC.RECONVERGENT B3 ;  /* 0x0000000000037941 */ /* 0x000fea0003800200 */
.L_x_73:
[----:B------:R-:W-:Y:S01]  /*6f70*/  MOV R2, R0 ;  /* 0x0000000000027202 */ /* 0x000fe20000000f00 */
[----:B------:R-:W-:-:S04]  /*6f80*/  IMAD.MOV.U32 R3, RZ, RZ, 0x0 ;  /* 0x00000000ff037424 */ /* 0x000fc800078e00ff */
[----:B------:R-:W-:Y:S05]  /*6f90*/  RET.REL.NODEC R2 `(_Z9zipKernelPfPiS0_iiS_S0_S0_iS_S0_S0_ii) ;  /* 0xffffff9002187950 */ /* 0x000fea0003c3ffff */
        .weak           $__internal_2_$__cuda_sm20_rcp_rn_f32_slowpath
        .type           $__internal_2_$__cuda_sm20_rcp_rn_f32_slowpath,@function
        .size           $__internal_2_$__cuda_sm20_rcp_rn_f32_slowpath,(.L_x_277 - $__internal_2_$__cuda_sm20_rcp_rn_f32_slowpath)
$__internal_2_$__cuda_sm20_rcp_rn_f32_slowpath:
[----:B------:R-:W-:Y:S01]  /*6fa0*/  SHF.L.U32 R0, R7, 0x1, RZ ;  /* 0x0000000107007819 */ /* 0x000fe200000006ff */
[----:B------:R-:W-:Y:S03]  /*6fb0*/  BSSY.RECONVERGENT B2, `(.L_x_78) ;  /* 0x0000031000027945 */ /* 0x000fe60003800200 */
[----:B------:R-:W-:Y:S01]  /*6fc0*/  SHF.R.U32.HI R9, RZ, 0x18, R0 ;  /* 0x00000018ff097819 */ /* 0x000fe20000011600 */
[----:B------:R-:W-:-:S03]  /*6fd0*/  IMAD.MOV.U32 R0, RZ, RZ, R7 ;  /* 0x000000ffff007224 */ /* 0x000fc600078e0007 */
[----:B------:R-:W-:-:S13]  /*6fe0*/  ISETP.NE.U32.AND P0, PT, R9, RZ, PT ;  /* 0x000000ff0900720c */ /* 0x000fda0003f05070 */
[----:B------:R-:W-:Y:S05]  /*6ff0*/  @P0 BRA `(.L_x_79) ;  /* 0x0000000000280947 */ /* 0x000fea0003800000 */
[----:B------:R-:W-:-:S04]  /*7000*/  SHF.L.U32 R2, R0, 0x1, RZ ;  /* 0x0000000100027819 */ /* 0x000fc800000006ff */
[----:B------:R-:W-:-:S13]  /*7010*/  ISETP.NE.AND P0, PT, R2, RZ, PT ;  /* 0x000000ff0200720c */ /* 0x000fda0003f05270 */
[----:B------:R-:W-:Y:S01]  /*7020*/  @P0 FFMA R7, R0, 1.84467440737095516160e+19, RZ ;  /* 0x5f80000000070823 */ /* 0x000fe200000000ff */
[----:B------:R-:W-:Y:S08]  /*7030*/  @!P0 MUFU.RCP R3, R0 ;  /* 0x0000000000038308 */ /* 0x000ff00000001000 */
[----:B------:R-:W0:Y:S02]  /*7040*/  @P0 MUFU.RCP R2, R7 ;  /* 0x0000000700020308 */ /* 0x000e240000001000 */
[----:B0-----:R-:W-:-:S04]  /*7050*/  @P0 FFMA R8, R7, R2, -1 ;  /* 0xbf80000007080423 */ /* 0x001fc80000000002 */
[----:B------:R-:W-:-:S04]  /*7060*/  @P0 FADD.FTZ R9, -R8, -RZ ;  /* 0x800000ff08090221 */ /* 0x000fc80000010100 */
[----:B------:R-:W-:-:S04]  /*7070*/  @P0 FFMA R2, R2, R9, R2 ;  /* 0x0000000902020223 */ /* 0x000fc80000000002 */
[----:B------:R-:W-:Y:S01]  /*7080*/  @P0 FFMA R3, R2, 1.84467440737095516160e+19, RZ ;  /* 0x5f80000002030823 */ /* 0x000fe200000000ff */
[----:B------:R-:W-:Y:S06]  /*7090*/  BRA `(.L_x_80) ;  /* 0x0000000000887947 */ /* 0x000fec0003800000 */
.L_x_79:
[----:B------:R-:W-:-:S05]  /*70a0*/  VIADD R11, R9, 0xffffff03 ;  /* 0xffffff03090b7836 */ /* 0x000fca0000000000 */
[----:B------:R-:W-:-:S13]  /*70b0*/  ISETP.GT.U32.AND P0, PT, R11, 0x1, PT ;  /* 0x000000010b00780c */ /* 0x000fda0003f04070 */
[----:B------:R-:W-:Y:S05]  /*70c0*/  @P0 BRA `(.L_x_81) ;  /* 0x0000000000780947 */ /* 0x000fea0003800000 */
[----:B------:R-:W-:Y:S01]  /*70d0*/  LOP3.LUT R2, R0, 0x7fffff, RZ, 0xc0, !PT ;  /* 0x007fffff00027812 */ /* 0x000fe200078ec0ff */
[----:B------:R-:W-:-:S03]  /*70e0*/  HFMA2 R10, -RZ, RZ, 0, 1.78813934326171875e-07 ;  /* 0x00000003ff0a7431 */ /* 0x000fc600000001ff */
[----:B------:R-:W-:-:S04]  /*70f0*/  LOP3.LUT R2, R2, 0x3f800000, RZ, 0xfc, !PT ;  /* 0x3f80000002027812 */ /* 0x000fc800078efcff */
[----:B------:R-:W0:Y:S01]  /*7100*/  MUFU.RCP R3, R2 ;  /* 0x0000000200037308 */ /* 0x000e220000001000 */
[----:B------:R-:W-:Y:S01]  /*7110*/  SHF.L.U32 R10, R10, R11, RZ ;  /* 0x0000000b0a0a7219 */ /* 0x000fe200000006ff */
[----:B0-----:R-:W-:-:S04]  /*7120*/  FFMA R7, R2, R3, -1 ;  /* 0xbf80000002077423 */ /* 0x001fc80000000003 */
[----:B------:R-:W-:-:S04]  /*7130*/  FADD.FTZ R8, -R7, -RZ ;  /* 0x800000ff07087221 */ /* 0x000fc80000010100 */
[CCC-:B------:R-:W-:Y:S01]  /*7140*/  FFMA.RM R7, R3.reuse, R8.reuse, R3.reuse ;  /* 0x0000000803077223 */ /* 0x1c0fe20000004003 */
[----:B------:R-:W-:-:S04]  /*7150*/  FFMA.RP R8, R3, R8, R3 ;  /* 0x0000000803087223 */ /* 0x000fc80000008003 */
[C---:B------:R-:W-:Y:S02]  /*7160*/  LOP3.LUT R3, R7.reuse, 0x7fffff, RZ, 0xc0, !PT ;  /* 0x007fffff07037812 */ /* 0x040fe400078ec0ff */
[----:B------:R-:W-:Y:S02]  /*7170*/  FSETP.NEU.FTZ.AND P0, PT, R7, R8, PT ;  /* 0x000000080700720b */ /* 0x000fe40003f1d000 */
[----:B------:R-:W-:Y:S02]  /*7180*/  LOP3.LUT R3, R3, 0x800000, RZ, 0xfc, !PT ;  /* 0x0080000003037812 */ /* 0x000fe400078efcff */
[----:B------:R-:W-:Y:S02]  /*7190*/  SEL R7, RZ, 0xffffffff, !P0 ;  /* 0xffffffffff077807 */ /* 0x000fe40004000000 */
[----:B------:R-:W-:-:S03]  /*71a0*/  LOP3.LUT R10, R10, R3, RZ, 0xc0, !PT ;  /* 0x000000030a0a7212 */ /* 0x000fc600078ec0ff */
[----:B------:R-:W-:Y:S01]  /*71b0*/  IMAD.MOV R2, RZ, RZ, -R7 ;  /* 0x000000ffff027224 */ /* 0x000fe200078e0a07 */
[----:B------:R-:W-:-:S04]  /*71c0*/  SHF.R.U32.HI R10, RZ, R11, R10 ;  /* 0x0000000bff0a7219 */ /* 0x000fc8000001160a */
[----:B------:R-:W-:Y:S02]  /*71d0*/  LOP3.LUT P1, RZ, R2, R11, R3, 0xf8, !PT ;  /* 0x0000000b02ff7212 */ /* 0x000fe4000782f803 */
[C---:B------:R-:W-:Y:S02]  /*71e0*/  LOP3.LUT P0, RZ, R10.reuse, 0x1, RZ, 0xc0, !PT ;  /* 0x000000010aff7812 */ /* 0x040fe4000780c0ff */
[----:B------:R-:W-:-:S04]  /*71f0*/  LOP3.LUT P2, RZ, R10, 0x2, RZ, 0xc0, !PT ;  /* 0x000000020aff7812 */ /* 0x000fc8000784c0ff */
[----:B------:R-:W-:Y:S02]  /*7200*/  PLOP3.LUT P0, PT, P0, P1, P2, 0xe0, 0x0 ;  /* 0x000000000000781c */ /* 0x000fe40000703c20 */
[----:B------:R-:W-:Y:S02]  /*7210*/  LOP3.LUT P1, RZ, R0, 0x7fffff, RZ, 0xc0, !PT ;  /* 0x007fffff00ff7812 */ /* 0x000fe4000782c0ff */
[----:B------:R-:W-:-:S04]  /*7220*/  SEL R2, RZ, 0x1, !P0 ;  /* 0x00000001ff027807 */ /* 0x000fc80004000000 */
[----:B------:R-:W-:-:S04]  /*7230*/  IADD3 R2, PT, PT, -R2, RZ, RZ ;  /* 0x000000ff02027210 */ /* 0x000fc80007ffe1ff */
[----:B------:R-:W-:Y:S01]  /*7240*/  ISETP.GE.AND P0, PT, R2, RZ, PT ;  /* 0x000000ff0200720c */ /* 0x000fe20003f06270 */
[----:B------:R-:W-:-:S05]  /*7250*/  VIADD R2, R9, 0xffffff04 ;  /* 0xffffff0409027836 */ /* 0x000fca0000000000 */
[----:B------:R-:W-:-:S07]  /*7260*/  SHF.R.U32.HI R3, RZ, R2, R3 ;  /* 0x00000002ff037219 */ /* 0x000fce0000011603 */
[----:B------:R-:W-:-:S05]  /*7270*/  @!P0 IADD3 R3, PT, PT, R3, 0x1, RZ ;  /* 0x0000000103038810 */ /* 0x000fca0007ffe0ff */
[----:B------:R-:W-:-:S05]  /*7280*/  @!P1 IMAD.SHL.U32 R3, R3, 0x2, RZ ;  /* 0x0000000203039824 */ /* 0x000fca00078e00ff */
[----:B------:R-:W-:Y:S01]  /*7290*/  LOP3.LUT R3, R3, 0x80000000, R0, 0xf8, !PT ;  /* 0x8000000003037812 */ /* 0x000fe200078ef800 */
[----:B------:R-:W-:Y:S06]  /*72a0*/  BRA `(.L_x_80) ;  /* 0x0000000000047947 */ /* 0x000fec0003800000 */
.L_x_81:
[----:B------:R0:W1:Y:S02]  /*72b0*/  MUFU.RCP R3, R0 ;  /* 0x0000000000037308 */ /* 0x0000640000001000 */
.L_x_80:
[----:B------:R-:W-:Y:S05]  /*72c0*/  BSYNC.RECONVERGENT B2 ;  /* 0x0000000000027941 */ /* 0x000fea0003800200 */
.L_x_78:
[----:B------:R-:W-:-:S04]  /*72d0*/  MOV R7, 0x0 ;  /* 0x0000000000077802 */ /* 0x000fc80000000f00 */
[----:B01----:R-:W-:Y:S05]  /*72e0*/  RET.REL.NODEC R6 `(_Z9zipKernelPfPiS0_iiS_S0_S0_iS_S0_S0_ii) ;  /* 0xffffff8c06447950 */ /* 0x003fea0003c3ffff */
.L_x_82:
[----:B------:R-:W-:-:S00]  /*72f0*/  BRA `(.L_x_82) ;  /* 0xfffffffc00fc7947 */ /* 0x000fc0000383ffff */
[----:B------:R-:W-:-:S00]  /*7300*/  NOP ;  /* 0x0000000000007918 */ /* 0x000fc00000000000 */
[----:B------:R-:W-:-:S00]  /*7310*/  NOP ;  /* 0x0000000000007918 */ /* 0x000fc00000000000 */
[----:B------:R-:W-:-:S00]  /*7320*/  NOP ;  /* 0x0000000000007918 */ /* 0x000fc00000000000 */
[----:B------:R-:W-:-:S00]  /*7330*/  NOP ;  /* 0x0000000000007918 */ /* 0x000fc00000000000 */
[----:B------:R-:W-:-:S00]  /*7340*/  NOP ;  /* 0x0000000000007918 */ /* 0x000fc00000000000 */
[----:B------:R-:W-:-:S00]  /*7350*/  NOP ;  /* 0x0000000000007918 */ /* 0x000fc00000000000 */
[----:B------:R-:W-:-:S00]  /*7360*/  NOP ;  /* 0x0000000000007918 */ /* 0x000fc00000000000 */
[----:B------:R-:W-:-:S00]  /*7370*/  NOP ;  /* 0x0000000000007918 */ /* 0x000fc00000000000 */
.L_x_277:


//--------------------- .text._Z12reduceKernelPfPiS0_iS_S0_S0_ifii --------------------------
	.section	.text._Z12reduceKernelPfPiS0_iS_S0_S0_ifii,"ax",@progbits
	.align	128
        .global         _Z12reduceKernelPfPiS0_iS_S0_S0_ifii
        .type           _Z12reduceKernelPfPiS0_iS_S0_S0_ifii,@function
        .size           _Z12reduceKernelPfPiS0_iS_S0_S0_ifii,(.L_x_280 - _Z12reduceKernelPfPiS0_iS_S0_S0_ifii)
        .other          _Z12reduceKernelPfPiS0_iS_S0_S0_ifii,@"STO_CUDA_ENTRY STV_DEFAULT"
_Z12reduceKernelPfPiS0_iS_S0_S0_ifii:
.text._Z12reduceKernelPfPiS0_iS_S0_S0_ifii:
        /* <DEDUP_REMOVED lines=10> */
[----:B------:R-:W1:Y:S01]  /*00a0*/  LDCU UR4, c[0x0][0x3bc] ;  /* 0x00007780ff0477ac */ /* 0x000e620008000800 */
[----:B------:R-:W2:Y:S01]  /*00b0*/  LDCU.64 UR8, c[0x0][0x358] ;  /* 0x00006b00ff0877ac */ /* 0x000ea20008000a00 */
[----:B0-----:R-:W-:Y:S01]  /*00c0*/  UISETP.GE.AND UP0, UPT, UR5, 0x1, UPT ;  /* 0x000000010500788c */ /* 0x001fe2000bf06270 */
[----:B-1----:R-:W-:-:S08]  /*00d0*/  IMAD.U32 R2, RZ, RZ, UR4 ;  /* 0x00000004ff027e24 */ /* 0x002fd0000f8e00ff */
[----:B--2---:R-:W-:Y:S05]  /*00e0*/  BRA.U !UP0, `(.L_x_83) ;  /* 0x0000001d08f47547 */ /* 0x004fea000b800000 */
[----:B------:R-:W0:Y:S01]  /*00f0*/  LDCU UR4, c[0x0][0x3c0] ;  /* 0x00007800ff0477ac */ /* 0x000e220008000800 */
[----:B------:R-:W-:Y:S01]  /*0100*/  MOV R15, R0 ;  /* 0x00000000000f7202 */ /* 0x000fe20000000f00 */
[----:B------:R-:W-:Y:S02]  /*0110*/  UISETP.GE.U32.AND UP1, UPT, UR5, 0x8, UPT ;  /* 0x000000080500788c */ /* 0x000fe4000bf26070 */
[----:B------:R-:W-:-:S04]  /*0120*/  ULOP3.LUT UR6, UR5, 0x7, URZ, 0xc0, !UPT ;  /* 0x0000000705067892 */ /* 0x000fc8000f8ec0ff */
[----:B------:R-:W-:Y:S01]  /*0130*/  UISETP.NE.AND UP0, UPT, UR6, URZ, UPT ;  /* 0x000000ff0600728c */ /* 0x000fe2000bf05270 */
[----:B0-----:R-:W-:Y:S02]  /*0140*/  IMAD.U32 R3, RZ, RZ, UR4 ;  /* 0x00000004ff037e24 */ /* 0x001fe4000f8e00ff */
[----:B------:R-:W-:Y:S08]  /*0150*/  BRA.U !UP1, `(.L_x_84) ;  /* 0x0000001109147547 */ /* 0x000ff0000b800000 */
[----:B------:R-:W0:Y:S01]  /*0160*/  LDC.64 R4, c[0x0][0x388] ;  /* 0x0000e200ff047b82 */ /* 0x000e220000000a00 */
[----:B------:R-:W-:Y:S01]  /*0170*/  MOV R15, R0 ;  /* 0x00000000000f7202 */ /* 0x000fe20000000f00 */
[----:B------:R-:W-:Y:S01]  /*0180*/  IMAD.U32 R3, RZ, RZ, UR4 ;  /* 0x00000004ff037e24 */ /* 0x000fe2000f8e00ff */
[----:B------:R-:W-:Y:S01]  /*0190*/  ULOP3.LUT UR5, UR5, 0x7ffffff8, URZ, 0xc0, !UPT ;  /* 0x7ffffff805057892 */ /* 0x000fe2000f8ec0ff */
[----:B------:R-:W-:-:S11]  /*01a0*/  UMOV UR4, URZ ;  /* 0x000000ff00047c82 */ /* 0x000fd60008000000 */
.L_x_85:
[----:B-1----:R-:W-:-:S04]  /*01b0*/  VIADD R14, R3, 0xffffffff ;  /* 0xffffffff030e7836 */ /* 0x002fc80000000000 */
[----:B0-----:R-:W-:-:S05]  /*01c0*/  IMAD.WIDE.U32 R6, R14, 0x4, R4 ;  /* 0x000000040e067825 */ /* 0x001fca00078e0004 */
[----:B------:R-:W2:Y:S01]  /*01d0*/  LDG.E R12, desc[UR8][R6.64] ;  /* 0x00000008060c7981 */ /* 0x000ea2000c1e1900 */
[C---:B------:R-:W-:Y:S01]  /*01e0*/  VIADD R13, R3.reuse, 0xfffffffe ;  /* 0xfffffffe030d7836 */ /* 0x040fe20000000000 */
[----:B------:R-:W-:-:S03]  /*01f0*/  IADD3 R11, PT, PT, R3, -0x3, RZ ;  /* 0xfffffffd030b7810 */ /* 0x000fc60007ffe0ff */
[----:B------:R-:W-:-:S06]  /*0200*/  IMAD.WIDE.U32 R18, R13, 0x4, R4 ;  /* 0x000000040d127825 */ /* 0x000fcc00078e0004 */
[----:B------:R-:W3:Y:S01]  /*0210*/  LDG.E R18, desc[UR8][R18.64] ;  /* 0x0000000812127981 */ /* 0x000ee2000c1e1900 */
[----:B------:R-:W-:-:S04]  /*0220*/  IMAD.WIDE.U32 R20, R11, 0x4, R4 ;  /* 0x000000040b147825 */ /* 0x000fc800078e0004 */
[----:B------:R-:W-:Y:S01]  /*0230*/  VIADD R10, R3, 0xfffffffc ;  /* 0xfffffffc030a7836 */ /* 0x000fe20000000000 */
[----:B------:R3:W4:Y:S03]  /*0240*/  LDG.E R17, desc[UR8][R20.64] ;  /* 0x0000000814117981 */ /* 0x000726000c1e1900 */
[----:B------:R-:W-:-:S05]  /*0250*/  IMAD.WIDE.U32 R22, R10, 0x4, R4 ;  /* 0x000000040a167825 */ /* 0x000fca00078e0004 */
[----:B------:R4:W5:Y:S01]  /*0260*/  LDG.E R16, desc[UR8][R22.64] ;  /* 0x0000000816107981 */ /* 0x000962000c1e1900 */
[----:B------:R-:W-:Y:S02]  /*0270*/  IABS R24, R15 ;  /* 0x0000000f00187213 */ /* 0x000fe40000000000 */
[----:B--2---:R-:W-:-:S04]  /*0280*/  IABS R8, R12 ;  /* 0x0000000c00087213 */ /* 0x004fc80000000000 */
[----:B------:R-:W0:Y:S01]  /*0290*/  I2F.RP R9, R8 ;  /* 0x0000000800097306 */ /* 0x000e220000209400 */
[----:B---3--:R-:W-:-:S07]  /*02a0*/  IABS R21, R18 ;  /* 0x0000001200157213 */ /* 0x008fce0000000000 */
[----:B------:R-:W-:Y:S01]  /*02b0*/  I2F.RP R19, R21 ;  /* 0x0000001500137306 */ /* 0x000fe20000209400 */
[----:B----4-:R-:W-:-:S07]  /*02c0*/  IABS R22, R17 ;  /* 0x0000001100167213 */ /* 0x010fce0000000000 */
[----:B0-----:R-:W0:Y:S01]  /*02d0*/  MUFU.RCP R9, R9 ;  /* 0x0000000900097308 */ /* 0x001e220000001000 */
[----:B-----5:R-:W-:-:S07]  /*02e0*/  IABS R20, R16 ;  /* 0x0000001000147213 */ /* 0x020fce0000000000 */
[----:B------:R-:W-:Y:S01]  /*02f0*/  I2F.RP R25, R22 ;  /* 0x0000001600197306 */ /* 0x000fe20000209400 */
[----:B0-----:R-:W-:-:S07]  /*0300*/  VIADD R6, R9, 0xffffffe ;  /* 0x0ffffffe09067836 */ /* 0x001fce0000000000 */
[----:B------:R-:W0:Y:S08]  /*0310*/  MUFU.RCP R9, R19 ;  /* 0x0000001300097308 */ /* 0x000e300000001000 */
[----:B------:R1:W2:Y:S02]  /*0320*/  F2I.FTZ.U32.TRUNC.NTZ R7, R6 ;  /* 0x0000000600077305 */ /* 0x0002a4000021f000 */
[----:B-1----:R-:W-:Y:S01]  /*0330*/  IMAD.MOV.U32 R6, RZ, RZ, RZ ;  /* 0x000000ffff067224 */ /* 0x002fe200078e00ff */
[----:B0-----:R-:W-:-:S02]  /*0340*/  IADD3 R9, PT, PT, R9, 0xffffffe, RZ ;  /* 0x0ffffffe09097810 */ /* 0x001fc40007ffe0ff */
[----:B--2---:R-:W-:-:S04]  /*0350*/  IADD3 R23, PT, PT, RZ, -R7, RZ ;  /* 0x80000007ff177210 */ /* 0x004fc80007ffe0ff */
[----:B------:R-:W0:Y:S01]  /*0360*/  F2I.FTZ.U32.TRUNC.NTZ R9, R9 ;  /* 0x0000000900097305 */ /* 0x000e22000021f000 */
[----:B------:R-:W-:-:S04]  /*0370*/  IMAD R23, R23, R8, RZ ;  /* 0x0000000817177224 */ /* 0x000fc800078e02ff */
[----:B------:R-:W-:Y:S01]  /*0380*/  IMAD.HI.U32 R7, R7, R23, R6 ;  /* 0x0000001707077227 */ /* 0x000fe200078e0006 */
[----:B------:R-:W-:Y:S02]  /*0390*/  IABS R23, R12 ;  /* 0x0000000c00177213 */ /* 0x000fe40000000000 */
[----:B------:R0:W1:Y:S03]  /*03a0*/  MUFU.RCP R6, R25 ;  /* 0x0000001900067308 */ /* 0x0000660000001000 */
[----:B------:R-:W-:Y:S02]  /*03b0*/  IMAD.MOV R26, RZ, RZ, -R23 ;  /* 0x000000ffff1a7224 */ /* 0x000fe400078e0a17 */
[----:B------:R-:W-:-:S03]  /*03c0*/  IMAD.HI.U32 R19, R7, R24, RZ ;  /* 0x0000001807137227 */ /* 0x000fc600078e00ff */
[----:B------:R-:W2:Y:S01]  /*03d0*/  I2F.RP R23, R20 ;  /* 0x0000001400177306 */ /* 0x000ea20000209400 */
[----:B------:R-:W-:Y:S02]  /*03e0*/  IMAD R7, R19, R26, R24 ;  /* 0x0000001a13077224 */ /* 0x000fe400078e0218 */
[----:B0-----:R-:W-:-:S03]  /*03f0*/  IMAD.MOV R25, RZ, RZ, -R9 ;  /* 0x000000ffff197224 */ /* 0x001fc600078e0a09 */
[----:B------:R-:W-:Y:S01]  /*0400*/  ISETP.GT.U32.AND P1, PT, R8, R7, PT ;  /* 0x000000070800720c */ /* 0x000fe20003f24070 */
[----:B-1----:R-:W-:Y:S02]  /*0410*/  VIADD R24, R6, 0xffffffe ;  /* 0x0ffffffe06187836 */ /* 0x002fe40000000000 */
[----:B------:R-:W-:Y:S01]  /*0420*/  IMAD.MOV.U32 R6, RZ, RZ, R25 ;  /* 0x000000ffff067224 */ /* 0x000fe200078e0019 */
[----:B--2---:R-:W0:Y:S03]  /*0430*/  MUFU.RCP R23, R23 ;  /* 0x0000001700177308 */ /* 0x004e260000001000 */
[----:B------:R-:W-:Y:S01]  /*0440*/  IMAD R25, R6, R21, RZ ;  /* 0x0000001506197224 */ /* 0x000fe200078e02ff */
[----:B------:R-:W-:-:S05]  /*0450*/  LOP3.LUT R6, R15, R12, RZ, 0x3c, !PT ;  /* 0x0000000c0f067212 */ /* 0x000fca00078e3cff */
[-C--:B------:R-:W-:Y:S02]  /*0460*/  @!P1 IADD3 R7, PT, PT, R7, -R8.reuse, RZ ;  /* 0x8000000807079210 */ /* 0x080fe40007ffe0ff */
[----:B------:R-:W-:Y:S01]  /*0470*/  ISETP.GE.AND P2, PT, R6, RZ, PT ;  /* 0x000000ff0600720c */ /* 0x000fe20003f46270 */
[----:B------:R-:W-:Y:S01]  /*0480*/  IMAD.MOV.U32 R6, RZ, RZ, RZ ;  /* 0x000000ffff067224 */ /* 0x000fe200078e00ff */
[----:B------:R-:W-:Y:S01]  /*0490*/  ISETP.GE.U32.AND P0, PT, R7, R8, PT ;  /* 0x000000080700720c */ /* 0x000fe20003f06070 */
[----:B------:R-:W-:Y:S01]  /*04a0*/  IMAD.MOV.U32 R8, RZ, RZ, RZ ;  /* 0x000000ffff087224 */ /* 0x000fe200078e00ff */
[----:B------:R-:W1:Y:S01]  /*04b0*/  F2I.FTZ.U32.TRUNC.NTZ R7, R24 ;  /* 0x0000001800077305 */ /* 0x000e62000021f000 */
[----:B------:R-:W-:Y:S02]  /*04c0*/  @!P1 IADD3 R19, PT, PT, R19, 0x1, RZ ;  /* 0x0000000113139810 */ /* 0x000fe40007ffe0ff */
[----:B------:R-:W-:Y:S01]  /*04d0*/  IMAD.HI.U32 R8, R9, R25, R8 ;  /* 0x0000001909087227 */ /* 0x000fe200078e0008 */
[----:B------:R-:W-:-:S03]  /*04e0*/  ISETP.NE.AND P1, PT, R12, RZ, PT ;  /* 0x000000ff0c00720c */ /* 0x000fc60003f25270 */
[----:B0-----:R-:W-:-:S04]  /*04f0*/  VIADD R9, R23, 0xffffffe ;  /* 0x0ffffffe17097836 */ /* 0x001fc80000000000 */
[----:B------:R-:W-:Y:S02]  /*0500*/  @P0 VIADD R19, R19, 0x1 ;  /* 0x0000000113130836 */ /* 0x000fe40000000000 */
[----:B------:R-:W0:Y:S01]  /*0510*/  F2I.FTZ.U32.TRUNC.NTZ R9, R9 ;  /* 0x0000000900097305 */ /* 0x000e22000021f000 */
[----:B-1----:R-:W-:Y:S01]  /*0520*/  IADD3 R23, PT, PT, RZ, -R7, RZ ;  /* 0x80000007ff177210 */ /* 0x002fe20007ffe0ff */
[----:B------:R-:W-:Y:S02]  /*0530*/  @!P2 IMAD.MOV R19, RZ, RZ, -R19 ;  /* 0x000000ffff13a224 */ /* 0x000fe400078e0a13 */
[----:B------:R-:W-:Y:S02]  /*0540*/  @!P1 LOP3.LUT R19, RZ, R12, RZ, 0x33, !PT ;  /* 0x0000000cff139212 */ /* 0x000fe400078e33ff */
[----:B------:R-:W-:-:S04]  /*0550*/  IMAD R23, R23, R22, RZ ;  /* 0x0000001617177224 */ /* 0x000fc800078e02ff */
[----:B------:R-:W-:Y:S01]  /*0560*/  IMAD.HI.U32 R23, R7, R23, R6 ;  /* 0x0000001707177227 */ /* 0x000fe200078e0006 */
[----:B------:R-:W-:Y:S02]  /*0570*/  IABS R7, R19 ;  /* 0x0000001300077213 */ /* 0x000fe40000000000 */
[----:B------:R-:W-:Y:S02]  /*0580*/  IABS R6, R18 ;  /* 0x0000001200067213 */ /* 0x000fe40000000000 */
[----:B0-----:R-:W-:Y:S01]  /*0590*/  IADD3 R25, PT, PT, RZ, -R9, RZ ;  /* 0x80000009ff197210 */ /* 0x001fe20007ffe0ff */
[----:B------:R-:W-:-:S04]  /*05a0*/  IMAD.HI.U32 R24, R8, R7, RZ ;  /* 0x0000000708187227 */ /* 0x000fc800078e00ff */
[----:B------:R-:W-:Y:S02]  /*05b0*/  IMAD R25, R25, R20, RZ ;  /* 0x0000001419197224 */ /* 0x000fe400078e02ff */
[----:B------:R-:W-:Y:S02]  /*05c0*/  IMAD.MOV.U32 R8, RZ, RZ, RZ ;  /* 0x000000ffff087224 */ /* 0x000fe400078e00ff */
[----:B------:R-:W-:Y:S02]  /*05d0*/  IMAD.MOV R26, RZ, RZ, -R6 ;  /* 0x000000ffff1a7224 */ /* 0x000fe400078e0a06 */
[----:B------:R-:W-:Y:S01]  /*05e0*/  IMAD.HI.U32 R25, R9, R25, R8 ;  /* 0x0000001909197227 */ /* 0x000fe200078e0008 */
[----:B------:R-:W-:-:S03]  /*05f0*/  IADD3 R8, PT, PT, R3, -0x5, RZ ;  /* 0xfffffffb03087810 */ /* 0x000fc60007ffe0ff */
[----:B------:R-:W-:Y:S02]  /*0600*/  IMAD R26, R24, R26, R7 ;  /* 0x0000001a181a7224 */ /* 0x000fe400078e0207 */
[----:B------:R-:W-:-:S05]  /*0610*/  IMAD.WIDE.U32 R6, R8, 0x4, R4 ;  /* 0x0000000408067825 */ /* 0x000fca00078e0004 */
[----:B------:R0:W2:Y:S01]  /*0620*/  LDG.E R9, desc[UR8][R6.64] ;  /* 0x0000000806097981 */ /* 0x0000a2000c1e1900 */
[----:B------:R-:W-:Y:S02]  /*0630*/  ISETP.GT.U32.AND P1, PT, R21, R26, PT ;  /* 0x0000001a1500720c */ /* 0x000fe40003f24070 */
[----:B0-----:R-:W-:-:S11]  /*0640*/  IABS R7, R17 ;  /* 0x0000001100077213 */ /* 0x001fd60000000000 */
[----:B------:R-:W-:Y:S02]  /*0650*/  @!P1 IMAD.IADD R26, R26, 0x1, -R21 ;  /* 0x000000011a1a9824 */ /* 0x000fe400078e0a15 */
[----:B------:R-:W-:Y:S01]  /*0660*/  @!P1 VIADD R24, R24, 0x1 ;  /* 0x0000000118189836 */ /* 0x000fe20000000000 */
[----:B------:R-:W-:Y:S01]  /*0670*/  ISETP.NE.AND P1, PT, R18, RZ, PT ;  /* 0x000000ff1200720c */ /* 0x000fe20003f25270 */
[----:B------:R-:W-:Y:S01]  /*0680*/  IMAD.MOV R7, RZ, RZ, -R7 ;  /* 0x000000ffff077224 */ /* 0x000fe200078e0a07 */
[----:B------:R-:W-:Y:S02]  /*0690*/  ISETP.GE.U32.AND P0, PT, R26, R21, PT ;  /* 0x000000151a00720c */ /* 0x000fe40003f06070 */
[----:B------:R-:W-:-:S04]  /*06a0*/  LOP3.LUT R21, R19, R18, RZ, 0x3c, !PT ;  /* 0x0000001213157212 */ /* 0x000fc800078e3cff */
[----:B------:R-:W-:-:S07]  /*06b0*/  ISETP.GE.AND P2, PT, R21, RZ, PT ;  /* 0x000000ff1500720c */ /* 0x000fce0003f46270 */
[----:B------:R-:W-:-:S06]  /*06c0*/  @P0 IADD3 R24, PT, PT, R24, 0x1, RZ ;  /* 0x0000000118180810 */ /* 0x000fcc0007ffe0ff */
[----:B------:R-:W-:Y:S01]  /*06d0*/  @!P2 IMAD.MOV R24, RZ, RZ, -R24 ;  /* 0x000000ffff18a224 */ /* 0x000fe200078e0a18 */
[----:B------:R-:W-:-:S04]  /*06e0*/  @!P1 LOP3.LUT R24, RZ, R18, RZ, 0x33, !PT ;  /* 0x00000012ff189212 */ /* 0x000fc800078e33ff */
[----:B------:R-:W-:-:S05]  /*06f0*/  IABS R6, R24 ;  /* 0x0000001800067213 */ /* 0x000fca0000000000 */
[----:B------:R-:W-:-:S04]  /*0700*/  IMAD.HI.U32 R21, R23, R6, RZ ;  /* 0x0000000617157227 */ /* 0x000fc800078e00ff */
[----:B------:R-:W-:Y:S01]  /*0710*/  IMAD R7, R21, R7, R6 ;  /* 0x0000000715077224 */ /* 0x000fe200078e0206 */
[----:B------:R-:W-:-:S04]  /*0720*/  LOP3.LUT R6, R24, R17, RZ, 0x3c, !PT ;  /* 0x0000001118067212 */ /* 0x000fc800078e3cff */
[----:B------:R-:W-:Y:S02]  /*0730*/  ISETP.GT.U32.AND P1, PT, R22, R7, PT ;  /* 0x000000071600720c */ /* 0x000fe40003f24070 */
[----:B------:R-:W-:-:S11]  /*0740*/  ISETP.GE.AND P2, PT, R6, RZ, PT ;  /* 0x000000ff0600720c */ /* 0x000fd60003f46270 */
[-C--:B------:R-:W-:Y:S01]  /*0750*/  @!P1 IADD3 R7, PT, PT, R7, -R22.reuse, RZ ;  /* 0x8000001607079210 */ /* 0x080fe20007ffe0ff */
[----:B------:R-:W-:Y:S01]  /*0760*/  @!P1 VIADD R21, R21, 0x1 ;  /* 0x0000000115159836 */ /* 0x000fe20000000000 */
[----:B------:R-:W-:Y:S02]  /*0770*/  ISETP.NE.AND P1, PT, R17, RZ, PT ;  /* 0x000000ff1100720c */ /* 0x000fe40003f25270 */
[----:B------:R-:W-:Y:S02]  /*0780*/  ISETP.GE.U32.AND P0, PT, R7, R22, PT ;  /* 0x000000160700720c */ /* 0x000fe40003f06070 */
[----:B------:R-:W-:-:S05]  /*0790*/  IABS R7, R16 ;  /* 0x0000001000077213 */ /* 0x000fca0000000000 */
[----:B------:R-:W-:-:S06]  /*07a0*/  IMAD.MOV R27, RZ, RZ, -R7 ;  /* 0x000000ffff1b7224 */ /* 0x000fcc00078e0a07 */
[----:B------:R-:W-:-:S05]  /*07b0*/  @P0 VIADD R21, R21, 0x1 ;  /* 0x0000000115150836 */ /* 0x000fca0000000000 */
[----:B------:R-:W-:Y:S02]  /*07c0*/  @!P2 IADD3 R21, PT, PT, -R21, RZ, RZ ;  /* 0x000000ff1515a210 */ /* 0x000fe40007ffe1ff */
[----:B------:R-:W-:-:S04]  /*07d0*/  @!P1 LOP3.LUT R21, RZ, R17, RZ, 0x33, !PT ;  /* 0x00000011ff159212 */ /* 0x000fc800078e33ff */
[----:B------:R-:W-:-:S05]  /*07e0*/  IABS R28, R21 ;  /* 0x00000015001c7213 */ /* 0x000fca0000000000 */
[----:B------:R-:W-:Y:S01]  /*07f0*/  IMAD.HI.U32 R23, R25, R28, RZ ;  /* 0x0000001c19177227 */ /* 0x000fe200078e00ff */
[----:B------:R-:W-:-:S03]  /*0800*/  IADD3 R25, PT, PT, -R19, RZ, RZ ;  /* 0x000000ff13197210 */ /* 0x000fc60007ffe1ff */
[----:B------:R-:W-:Y:S02]  /*0810*/  IMAD R27, R23, R27, R28 ;  /* 0x0000001b171b7224 */ /* 0x000fe400078e021c */
[----:B------:R-:W-:Y:S01]  /*0820*/  IMAD R25, R12, R25, R15 ;  /* 0x000000190c197224 */ /* 0x000fe200078e020f */
[----:B------:R-:W-:Y:S02]  /*0830*/  IADD3 R12, PT, PT, R3, -0x6, RZ ;  /* 0xfffffffa030c7810 */ /* 0x000fe40007ffe0ff */
[----:B------:R-:W-:-:S13]  /*0840*/  ISETP.GT.U32.AND P1, PT, R20, R27, PT ;  /* 0x0000001b1400720c */ /* 0x000fda0003f24070 */
[----:B------:R-:W-:-:S05]  /*0850*/  @!P1 IMAD.IADD R27, R27, 0x1, -R20 ;  /* 0x000000011b1b9824 */ /* 0x000fca00078e0a14 */
[----:B------:R-:W-:Y:S02]  /*0860*/  ISETP.GE.U32.AND P0, PT, R27, R20, PT ;  /* 0x000000141b00720c */ /* 0x000fe40003f06070 */
[----:B--2---:R-:W-:-:S04]  /*0870*/  IABS R22, R9 ;  /* 0x0000000900167213 */ /* 0x004fc80000000000 */
[----:B------:R-:W0:Y:S08]  /*0880*/  I2F.RP R26, R22 ;  /* 0x00000016001a7306 */ /* 0x000e300000209400 */
[----:B0-----:R-:W0:Y:S02]  /*0890*/  MUFU.RCP R6, R26 ;  /* 0x0000001a00067308 */ /* 0x001e240000001000 */
[----:B0-----:R-:W-:-:S06]  /*08a0*/  VIADD R6, R6, 0xffffffe ;  /* 0x0ffffffe06067836 */ /* 0x001fcc0000000000 */
[----:B------:R0:W1:Y:S02]  /*08b0*/  F2I.FTZ.U32.TRUNC.NTZ R7, R6 ;  /* 0x0000000600077305 */ /* 0x000064000021f000 */
[----:B0-----:R-:W-:Y:S02]  /*08c0*/  IMAD.MOV.U32 R6, RZ, RZ, RZ ;  /* 0x000000ffff067224 */ /* 0x001fe400078e00ff */
[----:B-1----:R-:W-:-:S04]  /*08d0*/  IMAD.MOV R15, RZ, RZ, -R7 ;  /* 0x000000ffff0f7224 */ /* 0x002fc800078e0a07 */
[----:B------:R-:W-:-:S04]  /*08e0*/  IMAD R15, R15, R22, RZ ;  /* 0x000000160f0f7224 */ /* 0x000fc800078e02ff */
[----:B------:R-:W-:-:S04]  /*08f0*/  IMAD.HI.U32 R20, R7, R15, R6 ;  /* 0x0000000f07147227 */ /* 0x000fc800078e0006 */
[----:B------:R-:W-:-:S05]  /*0900*/  IMAD.WIDE.U32 R6, R12, 0x4, R4 ;  /* 0x000000040c067825 */ /* 0x000fca00078e0004 */
[----:B------:R0:W2:Y:S01]  /*0910*/  LDG.E R15, desc[UR8][R6.64] ;  /* 0x00000008060f7981 */ /* 0x0000a2000c1e1900 */
[----:B------:R-:W-:Y:S01]  /*0920*/  IMAD R26, R14, 0x4, R1 ;  /* 0x000000040e1a7824 */ /* 0x000fe200078e0201 */
[----:B------:R-:W-:Y:S02]  /*0930*/  LOP3.LUT R27, R21, R16, RZ, 0x3c, !PT ;  /* 0x00000010151b7212 */ /* 0x000fe400078e3cff */
[----:B------:R-:W-:Y:S02]  /*0940*/  @!P1 IADD3 R23, PT, PT, R23, 0x1, RZ ;  /* 0x0000000117179810 */ /* 0x000fe40007ffe0ff */
[----:B------:R-:W-:Y:S01]  /*0950*/  ISETP.GE.AND P2, PT, R27, RZ, PT ;  /* 0x000000ff1b00720c */ /* 0x000fe20003f46270 */
[----:B------:R1:W-:Y:S01]  /*0960*/  STL [R26], R25 ;  /* 0x000000191a007387 */ /* 0x0003e20000100800 */
[----:B------:R-:W-:Y:S01]  /*0970*/  ISETP.NE.AND P1, PT, R16, RZ, PT ;  /* 0x000000ff1000720c */ /* 0x000fe20003f25270 */
[----:B------:R-:W-:Y:S01]  /*0980*/  @P0 VIADD R23, R23, 0x1 ;  /* 0x0000000117170836 */ /* 0x000fe20000000000 */
[----:B0-----:R-:W-:-:S04]  /*0990*/  IABS R7, R9 ;  /* 0x0000000900077213 */ /* 0x001fc80000000000 */
[----:B------:R-:W-:Y:S01]  /*09a0*/  IADD3 R7, PT, PT, RZ, -R7, RZ ;  /* 0x80000007ff077210 */ /* 0x000fe20007ffe0ff */
[----:B-1----:R-:W-:-:S04]  /*09b0*/  IMAD.MOV R25, RZ, RZ, -R24 ;  /* 0x000000ffff197224 */ /* 0x002fc800078e0a18 */
[----:B------:R-:W-:Y:S02]  /*09c0*/  @!P2 IMAD.MOV R23, RZ, RZ, -R23 ;  /* 0x000000ffff17a224 */ /* 0x000fe400078e0a17 */
[----:B------:R-:W-:Y:S01]  /*09d0*/  @!P1 LOP3.LUT R23, RZ, R16, RZ, 0x33, !PT ;  /* 0x00000010ff179212 */ /* 0x000fe200078e33ff */
[----:B------:R-:W-:Y:S02]  /*09e0*/  IMAD R25, R18, R25, R19 ;  /* 0x0000001912197224 */ /* 0x000fe400078e0213 */
[----:B------:R-:W-:Y:S01]  /*09f0*/  VIADD R18, R3, 0xfffffff9 ;  /* 0xfffffff903127836 */ /* 0x000fe20000000000 */
[----:B------:R-:W-:-:S05]  /*0a00*/  IABS R27, R23 ;  /* 0x00000017001b7213 */ /* 0x000fca0000000000 */
[----:B------:R-:W-:-:S04]  /*0a10*/  IMAD.HI.U32 R20, R20, R27, RZ ;  /* 0x0000001b14147227 */ /* 0x000fc800078e00ff */
[----:B------:R-:W-:-:S05]  /*0a20*/  IMAD R27, R20, R7, R27 ;  /* 0x00000007141b7224 */ /* 0x000fca00078e021b */
        /* <DEDUP_REMOVED lines=8> */
[----:B0-----:R-:W-:Y:S01]  /*0ab0*/  HFMA2 R6, -RZ, RZ, 0, 0 ;  /* 0x00000000ff067431 */ /* 0x001fe200000001ff */
[----:B-1----:R-:W-:-:S05]  /*0ac0*/  IADD3 R19, PT, PT, RZ, -R7, RZ ;  /* 0x80000007ff137210 */ /* 0x002fca0007ffe0ff */
[----:B------:R-:W-:-:S04]  /*0ad0*/  IMAD R19, R19, R14, RZ ;  /* 0x0000000e13137224 */ /* 0x000fc800078e02ff */
[----:B------:R-:W-:-:S04]  /*0ae0*/  IMAD.HI.U32 R22, R7, R19, R6 ;  /* 0x0000001307167227 */ /* 0x000fc800078e0006 */
[----:B------:R-:W-:-:S05]  /*0af0*/  IMAD.WIDE.U32 R6, R18, 0x4, R4 ;  /* 0x0000000412067825 */ /* 0x000fca00078e0004 */
[----:B------:R0:W2:Y:S01]  /*0b00*/  LDG.E R19, desc[UR8][R6.64] ;  /* 0x0000000806137981 */ /* 0x0000a2000c1e1900 */
[----:B------:R-:W-:Y:S01]  /*0b10*/  IMAD R26, R13, 0x4, R1 ;  /* 0x000000040d1a7824 */ /* 0x000fe200078e0201 */
[----:B------:R-:W-:Y:S01]  /*0b20*/  @!P1 IADD3 R20, PT, PT, R20, 0x1, RZ ;  /* 0x0000000114149810 */ /* 0x000fe20007ffe0ff */
[----:B------:R-:W-:Y:S01]  /*0b30*/  VIADD R3, R3, 0xfffffff8 ;  /* 0xfffffff803037836 */ /* 0x000fe20000000000 */
[----:B------:R-:W-:Y:S02]  /*0b40*/  ISETP.NE.AND P1, PT, R9, RZ, PT ;  /* 0x000000ff0900720c */ /* 0x000fe40003f25270 */
[----:B------:R1:W-:Y:S01]  /*0b50*/  STL [R26], R25 ;  /* 0x000000191a007387 */ /* 0x0003e20000100800 */
[----:B------:R-:W-:Y:S01]  /*0b60*/  @P0 VIADD R20, R20, 0x1 ;  /* 0x0000000114140836 */ /* 0x000fe20000000000 */
[----:B0-----:R-:W-:-:S04]  /*0b70*/  IABS R6, R15 ;  /* 0x0000000f00067213 */ /* 0x001fc80000000000 */
[----:B-1----:R-:W-:Y:S02]  /*0b80*/  IADD3 R26, PT, PT, RZ, -R6, RZ ;  /* 0x80000006ff1a7210 */ /* 0x002fe40007ffe0ff */
[----:B--2---:R-:W-:-:S05]  /*0b90*/  IABS R27, R19 ;  /* 0x00000013001b7213 */ /* 0x004fca0000000000 */
[----:B------:R-:W-:Y:S01]  /*0ba0*/  IMAD.MOV.U32 R13, RZ, RZ, R27 ;  /* 0x000000ffff0d7224 */ /* 0x000fe200078e001b */
[----:B------:R-:W-:-:S03]  /*0bb0*/  LOP3.LUT R27, R23, R9, RZ, 0x3c, !PT ;  /* 0x00000009171b7212 */ /* 0x000fc600078e3cff */
[----:B------:R-:W0:Y:S01]  /*0bc0*/  I2F.RP R28, R13 ;  /* 0x0000000d001c7306 */ /* 0x000e220000209400 */
[----:B------:R-:W-:-:S13]  /*0bd0*/  ISETP.GE.AND P2, PT, R27, RZ, PT ;  /* 0x000000ff1b00720c */ /* 0x000fda0003f46270 */
[----:B------:R-:W-:Y:S01]  /*0be0*/  @!P2 IMAD.MOV R20, RZ, RZ, -R20 ;  /* 0x000000ffff14a224 */ /* 0x000fe200078e0a14 */
[----:B0-----:R-:W0:Y:S01]  /*0bf0*/  MUFU.RCP R28, R28 ;  /* 0x0000001c001c7308 */ /* 0x001e220000001000 */
[----:B------:R-:W-:-:S04]  /*0c00*/  @!P1 LOP3.LUT R20, RZ, R9, RZ, 0x33, !PT ;  /* 0x00000009ff149212 */ /* 0x000fc800078e33ff */
[----:B------:R-:W-:-:S05]  /*0c10*/  IABS R25, R20 ;  /* 0x0000001400197213 */ /* 0x000fca0000000000 */
[----:B------:R-:W-:-:S04]  /*0c20*/  IMAD.HI.U32 R22, R22, R25, RZ ;  /* 0x0000001916167227 */ /* 0x000fc800078e00ff */
[----:B------:R-:W-:Y:S02]  /*0c30*/  IMAD R25, R22, R26, R25 ;  /* 0x0000001a16197224 */ /* 0x000fe400078e0219 */
[----:B------:R-:W-:Y:S02]  /*0c40*/  IMAD.MOV R26, RZ, RZ, -R21 ;  /* 0x000000ffff1a7224 */ /* 0x000fe400078e0a15 */
[----:B0-----:R-:W-:Y:S01]  /*0c50*/  VIADD R6, R28, 0xffffffe ;  /* 0x0ffffffe1c067836 */ /* 0x001fe20000000000 */
[----:B------:R-:W-:Y:S01]  /*0c60*/  ISETP.GT.U32.AND P1, PT, R14, R25, PT ;  /* 0x000000190e00720c */ /* 0x000fe20003f24070 */
[----:B------:R-:W-:Y:S02]  /*0c70*/  IMAD R17, R17, R26, R24 ;  /* 0x0000001a11117224 */ /* 0x000fe400078e0218 */
[----:B------:R0:W1:Y:S02]  /*0c80*/  F2I.FTZ.U32.TRUNC.NTZ R7, R6 ;  /* 0x0000000600077305 */ /* 0x000064000021f000 */
[----:B0-----:R-:W-:-:S08]  /*0c90*/  MOV R6, RZ ;  /* 0x000000ff00067202 */ /* 0x001fd00000000f00 */
[----:B------:R-:W-:Y:S01]  /*0ca0*/  @!P1 IMAD.IADD R25, R25, 0x1, -R14 ;  /* 0x0000000119199824 */ /* 0x000fe200078e0a0e */
[----:B-1----:R-:W-:-:S04]  /*0cb0*/  IADD3 R24, PT, PT, RZ, -R7, RZ ;  /* 0x80000007ff187210 */ /* 0x002fc80007ffe0ff */
[----:B------:R-:W-:Y:S01]  /*0cc0*/  ISETP.GE.U32.AND P0, PT, R25, R14, PT ;  /* 0x0000000e1900720c */ /* 0x000fe20003f06070 */
[----:B------:R-:W-:-:S04]  /*0cd0*/  IMAD R27, R24, R13, RZ ;  /* 0x0000000d181b7224 */ /* 0x000fc800078e02ff */
[----:B------:R-:W-:-:S04]  /*0ce0*/  IMAD.HI.U32 R24, R7, R27, R6 ;  /* 0x0000001b07187227 */ /* 0x000fc800078e0006 */
[----:B------:R-:W-:-:S05]  /*0cf0*/  IMAD.WIDE.U32 R6, R3, 0x4, R4 ;  /* 0x0000000403067825 */ /* 0x000fca00078e0004 */
[----:B------:R0:W2:Y:S01]  /*0d00*/  LDG.E R14, desc[UR8][R6.64] ;  /* 0x00000008060e7981 */ /* 0x0000a2000c1e1900 */
[----:B------:R-:W-:Y:S01]  /*0d10*/  LOP3.LUT R25, R20, R15, RZ, 0x3c, !PT ;  /* 0x0000000f14197212 */ /* 0x000fe200078e3cff */
[----:B------:R-:W-:Y:S01]  /*0d20*/  @!P1 VIADD R22, R22, 0x1 ;  /* 0x0000000116169836 */ /* 0x000fe20000000000 */
[----:B------:R-:W-:Y:S01]  /*0d30*/  ISETP.NE.AND P1, PT, R15, RZ, PT ;  /* 0x000000ff0f00720c */ /* 0x000fe20003f25270 */
[--C-:B------:R-:W-:Y:S01]  /*0d40*/  IMAD R8, R8, 0x4, R1.reuse ;  /* 0x0000000408087824 */ /* 0x100fe200078e0201 */
[----:B------:R-:W-:Y:S01]  /*0d50*/  ISETP.GE.AND P2, PT, R25, RZ, PT ;  /* 0x000000ff1900720c */ /* 0x000fe20003f46270 */
[----:B------:R-:W-:Y:S01]  /*0d60*/  @P0 VIADD R22, R22, 0x1 ;  /* 0x0000000116160836 */ /* 0x000fe20000000000 */
[----:B------:R-:W-:Y:S01]  /*0d70*/  IABS R25, R19 ;  /* 0x0000001300197213 */ /* 0x000fe20000000000 */
[----:B------:R-:W-:Y:S01]  /*0d80*/  IMAD R18, R18, 0x4, R1 ;  /* 0x0000000412127824 */ /* 0x000fe200078e0201 */
[----:B------:R-:W-:-:S03]  /*0d90*/  UIADD3 UR4, UPT, UPT, UR4, 0x8, URZ ;  /* 0x0000000804047890 */ /* 0x000fc6000fffe0ff */
[----:B------:R-:W-:Y:S01]  /*0da0*/  IMAD.MOV R26, RZ, RZ, -R25 ;  /* 0x000000ffff1a7224 */ /* 0x000fe200078e0a19 */
[----:B------:R-:W-:-:S05]  /*0db0*/  UISETP.NE.AND UP1, UPT, UR4, UR5, UPT ;  /* 0x000000050400728c */ /* 0x000fca000bf25270 */
[----:B------:R-:W-:Y:S02]  /*0dc0*/  @!P2 IADD3 R22, PT, PT, -R22, RZ, RZ ;  /* 0x000000ff1616a210 */ /* 0x000fe40007ffe1ff */
[----:B------:R-:W-:-:S04]  /*0dd0*/  @!P1 LOP3.LUT R22, RZ, R15, RZ, 0x33, !PT ;  /* 0x0000000fff169212 */ /* 0x000fc800078e33ff */
[----:B0-----:R-:W-:-:S05]  /*0de0*/  IABS R7, R22 ;  /* 0x0000001600077213 */ /* 0x001fca0000000000 */
[----:B------:R-:W-:-:S04]  /*0df0*/  IMAD.HI.U32 R6, R24, R7, RZ ;  /* 0x0000000718067227 */ /* 0x000fc800078e00ff */
[----:B------:R-:W-:-:S05]  /*0e00*/  IMAD R26, R6, R26, R7 ;  /* 0x0000001a061a7224 */ /* 0x000fca00078e0207 */
[----:B------:R-:W-:-:S13]  /*0e10*/  ISETP.GT.U32.AND P1, PT, R13, R26, PT ;  /* 0x0000001a0d00720c */ /* 0x000fda0003f24070 */
[-C--:B------:R-:W-:Y:S01]  /*0e20*/  @!P1 IADD3 R26, PT, PT, R26, -R13.reuse, RZ ;  /* 0x8000000d1a1a9210 */ /* 0x080fe20007ffe0ff */
[----:B------:R-:W-:Y:S01]  /*0e30*/  @!P1 VIADD R6, R6, 0x1 ;  /* 0x0000000106069836 */ /* 0x000fe20000000000 */
[----:B------:R-:W-:Y:S02]  /*0e40*/  ISETP.NE.AND P1, PT, R19, RZ, PT ;  /* 0x000000ff1300720c */ /* 0x000fe40003f25270 */
[----:B------:R-:W-:Y:S01]  /*0e50*/  ISETP.GE.U32.AND P0, PT, R26, R13, PT ;  /* 0x0000000d1a00720c */ /* 0x000fe20003f06070 */
[----:B------:R-:W-:Y:S01]  /*0e60*/  IMAD R26, R11, 0x4, R1 ;  /* 0x000000040b1a7824 */ /* 0x000fe200078e0201 */
[----:B------:R-:W-:-:S04]  /*0e70*/  LOP3.LUT R13, R22, R19, RZ, 0x3c, !PT ;  /* 0x00000013160d7212 */ /* 0x000fc800078e3cff */
[----:B------:R-:W-:Y:S01]  /*0e80*/  ISETP.GE.AND P2, PT, R13, RZ, PT ;  /* 0x000000ff0d00720c */ /* 0x000fe20003f46270 */
[----:B------:R0:W-:Y:S06]  /*0e90*/  STL [R26], R17 ;  /* 0x000000111a007387 */ /* 0x0001ec0000100800 */
[----:B------:R-:W-:-:S04]  /*0ea0*/  @P0 IADD3 R6, PT, PT, R6, 0x1, RZ ;  /* 0x0000000106060810 */ /* 0x000fc80007ffe0ff */
[----:B------:R-:W-:Y:S01]  /*0eb0*/  MOV R11, R6 ;  /* 0x00000006000b7202 */ /* 0x000fe20000000f00 */
[----:B------:R-:W-:-:S04]  /*0ec0*/  IMAD.MOV.U32 R6, RZ, RZ, RZ ;  /* 0x000000ffff067224 */ /* 0x000fc800078e00ff */
[----:B------:R-:W-:Y:S01]  /*0ed0*/  @!P2 IMAD.MOV R11, RZ, RZ, -R11 ;  /* 0x000000ffff0ba224 */ /* 0x000fe200078e0a0b */
[----:B------:R-:W-:Y:S02]  /*0ee0*/  @!P1 LOP3.LUT R11, RZ, R19, RZ, 0x33, !PT ;  /* 0x00000013ff0b9212 */ /* 0x000fe400078e33ff */
[----:B--2---:R-:W-:-:S05]  /*0ef0*/  IABS R25, R14 ;  /* 0x0000000e00197213 */ /* 0x004fca0000000000 */
[----:B------:R-:W-:-:S04]  /*0f00*/  IMAD.MOV.U32 R24, RZ, RZ, R25 ;  /* 0x000000ffff187224 */ /* 0x000fc800078e0019 */
[----:B------:R-:W1:Y:S08]  /*0f10*/  I2F.RP R25, R24 ;  /* 0x0000001800197306 */ /* 0x000e700000209400 */
[----:B-1----:R-:W1:Y:S02]  /*0f20*/  MUFU.RCP R25, R25 ;  /* 0x0000001900197308 */ /* 0x002e640000001000 */
[----:B-1----:R-:W-:-:S06]  /*0f30*/  VIADD R7, R25, 0xffffffe ;  /* 0x0ffffffe19077836 */ /* 0x002fcc0000000000 */
[----:B------:R-:W1:Y:S02]  /*0f40*/  F2I.FTZ.U32.TRUNC.NTZ R7, R7 ;  /* 0x0000000700077305 */ /* 0x000e64000021f000 */
[----:B-1----:R-:W-:-:S04]  /*0f50*/  IMAD.MOV R13, RZ, RZ, -R7 ;  /* 0x000000ffff0d7224 */ /* 0x002fc800078e0a07 */
[----:B------:R-:W-:-:S04]  /*0f60*/  IMAD R13, R13, R24, RZ ;  /* 0x000000180d0d7224 */ /* 0x000fc800078e02ff */
[----:B------:R-:W-:Y:S01]  /*0f70*/  IMAD.HI.U32 R6, R7, R13, R6 ;  /* 0x0000000d07067227 */ /* 0x000fe200078e0006 */
[----:B------:R-:W-:Y:S02]  /*0f80*/  IABS R13, R14 ;  /* 0x0000000e000d7213 */ /* 0x000fe40000000000 */
[----:B------:R-:W-:Y:S02]  /*0f90*/  IABS R7, R11 ;  /* 0x0000000b00077213 */ /* 0x000fe40000000000 */
[----:B------:R-:W-:-:S03]  /*0fa0*/  IADD3 R13, PT, PT, RZ, -R13, RZ ;  /* 0x8000000dff0d7210 */ /* 0x000fc60007ffe0ff */
[----:B------:R-:W-:-:S04]  /*0fb0*/  IMAD.HI.U32 R6, R6, R7, RZ ;  /* 0x0000000706067227 */ /* 0x000fc800078e00ff */
[----:B------:R-:W-:Y:S02]  /*0fc0*/  IMAD R7, R6, R13, R7 ;  /* 0x0000000d06077224 */ /* 0x000fe400078e0207 */
[----:B------:R-:W-:-:S03]  /*0fd0*/  IMAD.MOV R13, RZ, RZ, -R11 ;  /* 0x000000ffff0d7224 */ /* 0x000fc600078e0a0b */
[----:B------:R-:W-:Y:S01]  /*0fe0*/  ISETP.GT.U32.AND P1, PT, R24, R7, PT ;  /* 0x000000071800720c */ /* 0x000fe20003f24070 */
[----:B------:R-:W-:Y:S02]  /*0ff0*/  IMAD R19, R19, R13, R22 ;  /* 0x0000000d13137224 */ /* 0x000fe400078e0216 */
[----:B------:R-:W-:-:S10]  /*1000*/  IMAD R13, R3, 0x4, R1 ;  /* 0x00000004030d7824 */ /* 0x000fd400078e0201 */
[----:B------:R-:W-:Y:S02]  /*1010*/  @!P1 IMAD.IADD R7, R7, 0x1, -R24 ;  /* 0x0000000107079824 */ /* 0x000fe400078e0a18 */
[----:B------:R-:W-:Y:S01]  /*1020*/  @!P1 VIADD R6, R6, 0x1 ;  /* 0x0000000106069836 */ /* 0x000fe20000000000 */
[----:B------:R-:W-:Y:S02]  /*1030*/  ISETP.NE.AND P1, PT, R14, RZ, PT ;  /* 0x000000ff0e00720c */ /* 0x000fe40003f25270 */
[----:B------:R-:W-:Y:S01]  /*1040*/  ISETP.GE.U32.AND P0, PT, R7, R24, PT ;  /* 0x000000180700720c */ /* 0x000fe20003f06070 */
[----:B------:R-:W-:Y:S01]  /*1050*/  IMAD.MOV R24, RZ, RZ, -R20 ;  /* 0x000000ffff187224 */ /* 0x000fe200078e0a14 */
[----:B------:R-:W-:-:S03]  /*1060*/  LOP3.LUT R7, R11, R14, RZ, 0x3c, !PT ;  /* 0x0000000e0b077212 */ /* 0x000fc600078e3cff */
[--C-:B------:R-:W-:Y:S01]  /*1070*/  IMAD R9, R9, R24, R23.reuse ;  /* 0x0000001809097224 */ /* 0x100fe200078e0217 */
[----:B------:R-:W-:Y:S01]  /*1080*/  ISETP.GE.AND P2, PT, R7, RZ, PT ;  /* 0x000000ff0700720c */ /* 0x000fe20003f46270 */
[----:B------:R-:W-:-:S04]  /*1090*/  IMAD.MOV R7, RZ, RZ, -R23 ;  /* 0x000000ffff077224 */ /* 0x000fc800078e0a17 */
[----:B------:R-:W-:Y:S02]  /*10a0*/  IMAD R16, R16, R7, R21 ;  /* 0x0000000710107224 */ /* 0x000fe400078e0215 */
[----:B------:R-:W-:Y:S01]  /*10b0*/  @P0 IADD3 R6, PT, PT, R6, 0x1, RZ ;  /* 0x0000000106060810 */ /* 0x000fe20007ffe0ff */
[----:B------:R-:W-:-:S04]  /*10c0*/  IMAD.MOV R7, RZ, RZ, -R22 ;  /* 0x000000ffff077224 */ /* 0x000fc800078e0a16 */
[----:B------:R-:W-:Y:S01]  /*10d0*/  IMAD R20, R15, R7, R20 ;  /* 0x000000070f147224 */ /* 0x000fe200078e0214 */
[----:B------:R-:W-:Y:S01]  /*10e0*/  @!P2 IADD3 R6, PT, PT, -R6, RZ, RZ ;  /* 0x000000ff0606a210 */ /* 0x000fe20007ffe1ff */
[----:B------:R-:W-:Y:S01]  /*10f0*/  IMAD R7, R10, 0x4, R1 ;  /* 0x000000040a077824 */ /* 0x000fe200078e0201 */
[----:B------:R-:W-:-:S04]  /*1100*/  @!P1 LOP3.LUT R6, RZ, R14, RZ, 0x33, !PT ;  /* 0x0000000eff069212 */ /* 0x000fc800078e33ff */
[----:B0-----:R-:W-:Y:S01]  /*1110*/  IADD3 R17, PT, PT, -R6, RZ, RZ ;  /* 0x000000ff06117210 */ /* 0x001fe20007ffe1ff */
[----:B------:R1:W-:Y:S01]  /*1120*/  STL [R7], R16 ;  /* 0x0000001007007387 */ /* 0x0003e20000100800 */
[----:B------:R-:W-:-:S03]  /*1130*/  MOV R15, R6 ;  /* 0x00000006000f7202 */ /* 0x000fc60000000f00 */
[----:B------:R-:W-:Y:S01]  /*1140*/  IMAD R14, R14, R17, R11 ;  /* 0x000000110e0e7224 */ /* 0x000fe200078e020b */
[----:B------:R-:W-:Y:S01]  /*1150*/  LEA R11, R12, R1, 0x2 ;  /* 0x000000010c0b7211 */ /* 0x000fe200078e10ff */
[----:B------:R1:W-:Y:S04]  /*1160*/  STL [R8], R9 ;  /* 0x0000000908007387 */ /* 0x0003e80000100800 */
[----:B------:R1:W-:Y:S04]  /*1170*/  STL [R11], R20 ;  /* 0x000000140b007387 */ /* 0x0003e80000100800 */
[----:B------:R1:W-:Y:S04]  /*1180*/  STL [R18], R19 ;  /* 0x0000001312007387 */ /* 0x0003e80000100800 */
[----:B------:R1:W-:Y:S01]  /*1190*/  STL [R13], R14 ;  /* 0x0000000e0d007387 */ /* 0x0003e20000100800 */
[----:B------:R-:W-:Y:S05]  /*11a0*/  BRA.U UP1, `(.L_x_85) ;  /* 0xfffffff101007547 */ /* 0x000fea000b83ffff */
.L_x_84:
[----:B------:R-:W-:Y:S05]  /*11b0*/  BRA.U !UP0, `(.L_x_83) ;  /* 0x0000000d08c07547 */ /* 0x000fea000b800000 */
[----:B------:R-:W0:Y:S01]  /*11c0*/  LDCU UR4, c[0x0][0x3c0] ;  /* 0x00007800ff0477ac */ /* 0x000e220008000800 */
[----:B------:R-:W-:Y:S02]  /*11d0*/  UISETP.GE.U32.AND UP0, UPT, UR6, 0x4, UPT ;  /* 0x000000040600788c */ /* 0x000fe4000bf06070 */
[----:B0-----:R-:W-:-:S04]  /*11e0*/  ULOP3.LUT UR5, UR4, 0x3, URZ, 0xc0, !UPT ;  /* 0x0000000304057892 */ /* 0x001fc8000f8ec0ff */
[----:B------:R-:W-:-:S03]  /*11f0*/  UISETP.NE.AND UP1, UPT, UR5, URZ, UPT ;  /* 0x000000ff0500728c */ /* 0x000fc6000bf25270 */
[----:B------:R-:W-:Y:S08]  /*1200*/  BRA.U !UP0, `(.L_x_86) ;  /* 0x0000000908147547 */ /* 0x000ff0000b800000 */
[----:B------:R-:W0:Y:S01]  /*1210*/  LDC.64 R4, c[0x0][0x388] ;  /* 0x0000e200ff047b82 */ /* 0x000e220000000a00 */
[----:B-1----:R-:W-:-:S04]  /*1220*/  VIADD R8, R3, 0xffffffff ;  /* 0xffffffff03087836 */ /* 0x002fc80000000000 */
[----:B0-----:R-:W-:-:S06]  /*1230*/  IMAD.WIDE.U32 R12, R8, 0x4, R4 ;  /* 0x00000004080c7825 */ /* 0x001fcc00078e0004 */
[----:B------:R-:W2:Y:S01]  /*1240*/  LDG.E R12, desc[UR8][R12.64] ;  /* 0x000000080c0c7981 */ /* 0x000ea2000c1e1900 */
[----:B------:R-:W-:-:S04]  /*1250*/  VIADD R10, R3, 0xfffffffe ;  /* 0xfffffffe030a7836 */ /* 0x000fc80000000000 */
[----:B------:R-:W-:-:S05]  /*1260*/  IMAD.WIDE.U32 R16, R10, 0x4, R4 ;  /* 0x000000040a107825 */ /* 0x000fca00078e0004 */
[----:B------:R-:W3:Y:S01]  /*1270*/  LDG.E R6, desc[UR8][R16.64] ;  /* 0x0000000810067981 */ /* 0x000ee2000c1e1900 */
[----:B------:R-:W-:-:S05]  /*1280*/  IADD3 R14, PT, PT, R3, -0x3, RZ ;  /* 0xfffffffd030e7810 */ /* 0x000fca0007ffe0ff */
[----:B------:R-:W-:-:S05]  /*1290*/  IMAD.WIDE.U32 R18, R14, 0x4, R4 ;  /* 0x000000040e127825 */ /* 0x000fca00078e0004 */
[----:B------:R0:W4:Y:S01]  /*12a0*/  LDG.E R7, desc[UR8][R18.64] ;  /* 0x0000000812077981 */ /* 0x000122000c1e1900 */
[----:B------:R-:W-:-:S04]  /*12b0*/  VIADD R3, R3, 0xfffffffc ;  /* 0xfffffffc03037836 */ /* 0x000fc80000000000 */
[----:B------:R-:W-:-:S05]  /*12c0*/  IMAD.WIDE.U32 R20, R3, 0x4, R4 ;  /* 0x0000000403147825 */ /* 0x000fca00078e0004 */
[----:B------:R1:W5:Y:S01]  /*12d0*/  LDG.E R9, desc[UR8][R20.64] ;  /* 0x0000000814097981 */ /* 0x000362000c1e1900 */
[----:B0-----:R-:W-:Y:S02]  /*12e0*/  IABS R18, R15 ;  /* 0x0000000f00127213 */ /* 0x001fe40000000000 */
[-C--:B--2---:R-:W-:Y:S02]  /*12f0*/  IABS R13, R12.reuse ;  /* 0x0000000c000d7213 */ /* 0x084fe40000000000 */
[----:B------:R-:W-:Y:S02]  /*1300*/  IABS R19, R12 ;  /* 0x0000000c00137213 */ /* 0x000fe40000000000 */
[----:B------:R-:W0:Y:S02]  /*1310*/  I2F.RP R22, R13 ;  /* 0x0000000d00167306 */ /* 0x000e240000209400 */
[----:B------:R-:W-:Y:S02]  /*1320*/  IADD3 R19, PT, PT, RZ, -R19, RZ ;  /* 0x80000013ff137210 */ /* 0x000fe40007ffe0ff */
[----:B---3--:R-:W-:-:S02]  /*1330*/  IABS R11, R6 ;  /* 0x00000006000b7213 */ /* 0x008fc40000000000 */
[----:B-1----:R-:W-:Y:S02]  /*1340*/  IABS R20, R6 ;  /* 0x0000000600147213 */ /* 0x002fe40000000000 */
[----:B0-----:R-:W0:Y:S02]  /*1350*/  MUFU.RCP R22, R22 ;  /* 0x0000001600167308 */ /* 0x001e240000001000 */
[----:B0-----:R-:W-:-:S06]  /*1360*/  VIADD R4, R22, 0xffffffe ;  /* 0x0ffffffe16047836 */ /* 0x001fcc0000000000 */
[----:B------:R0:W1:Y:S02]  /*1370*/  F2I.FTZ.U32.TRUNC.NTZ R5, R4 ;  /* 0x0000000400057305 */ /* 0x000064000021f000 */
[----:B0-----:R-:W-:Y:S01]  /*1380*/  IMAD.MOV.U32 R4, RZ, RZ, RZ ;  /* 0x000000ffff047224 */ /* 0x001fe200078e00ff */
[----:B-1----:R-:W-:-:S05]  /*1390*/  IADD3 R16, PT, PT, RZ, -R5, RZ ;  /* 0x80000005ff107210 */ /* 0x002fca0007ffe0ff */
[----:B------:R-:W-:Y:S02]  /*13a0*/  IMAD R17, R16, R13, RZ ;  /* 0x0000000d10117224 */ /* 0x000fe400078e02ff */
[----:B------:R-:W-:Y:S02]  /*13b0*/  IMAD.MOV.U32 R16, RZ, RZ, R18 ;  /* 0x000000ffff107224 */ /* 0x000fe400078e0012 */
[----:B------:R-:W-:Y:S02]  /*13c0*/  IMAD.HI.U32 R5, R5, R17, R4 ;  /* 0x0000001105057227 */ /* 0x000fe400078e0004 */
[----:B------:R-:W0:Y:S04]  /*13d0*/  I2F.RP R17, R11 ;  /* 0x0000000b00117306 */ /* 0x000e280000209400 */
[----:B------:R-:W-:-:S04]  /*13e0*/  IMAD.HI.U32 R4, R5, R16, RZ ;  /* 0x0000001005047227 */ /* 0x000fc800078e00ff */
[----:B------:R-:W-:-:S05]  /*13f0*/  IMAD R16, R4, R19, R16 ;  /* 0x0000001304107224 */ /* 0x000fca00078e0210 */
[----:B------:R-:W-:Y:S01]  /*1400*/  ISETP.GT.U32.AND P1, PT, R13, R16, PT ;  /* 0x000000100d00720c */ /* 0x000fe20003f24070 */
[----:B0-----:R-:W0:-:S12]  /*1410*/  MUFU.RCP R17, R17 ;  /* 0x0000001100117308 */ /* 0x001e180000001000 */
[----:B------:R-:W-:Y:S01]  /*1420*/  @!P1 IMAD.IADD R16, R16, 0x1, -R13 ;  /* 0x0000000110109824 */ /* 0x000fe200078e0a0d */
[----:B------:R-:W-:Y:S02]  /*1430*/  @!P1 IADD3 R4, PT, PT, R4, 0x1, RZ ;  /* 0x0000000104049810 */ /* 0x000fe40007ffe0ff */
[----:B------:R-:W-:Y:S02]  /*1440*/  ISETP.NE.AND P1, PT, R12, RZ, PT ;  /* 0x000000ff0c00720c */ /* 0x000fe40003f25270 */
[----:B------:R-:W-:Y:S01]  /*1450*/  ISETP.GE.U32.AND P0, PT, R16, R13, PT ;  /* 0x0000000d1000720c */ /* 0x000fe20003f06070 */
[----:B0-----:R-:W-:Y:S01]  /*1460*/  VIADD R5, R17, 0xffffffe ;  /* 0x0ffffffe11057836 */ /* 0x001fe20000000000 */
[----:B------:R-:W-:Y:S02]  /*1470*/  LOP3.LUT R13, R15, R12, RZ, 0x3c, !PT ;  /* 0x0000000c0f0d7212 */ /* 0x000fe400078e3cff */
[----:B----4-:R-:W-:Y:S02]  /*1480*/  IABS R16, R7 ;  /* 0x0000000700107213 */ /* 0x010fe40000000000 */
[----:B------:R-:W-:Y:S01]  /*1490*/  ISETP.GE.AND P2, PT, R13, RZ, PT ;  /* 0x000000ff0d00720c */ /* 0x000fe20003f46270 */
[----:B------:R-:W0:Y:S06]  /*14a0*/  F2I.FTZ.U32.TRUNC.NTZ R5, R5 ;  /* 0x0000000500057305 */ /* 0x000e2c000021f000 */
[----:B------:R-:W-:-:S02]  /*14b0*/  @P0 VIADD R4, R4, 0x1 ;  /* 0x0000000104040836 */ /* 0x000fc40000000000 */
[----:B------:R-:W1:Y:S02]  /*14c0*/  I2F.RP R17, R16 ;  /* 0x0000001000117306 */ /* 0x000e640000209400 */
[----:B------:R-:W-:-:S04]  /*14d0*/  IMAD.MOV.U32 R13, RZ, RZ, R4 ;  /* 0x000000ffff0d7224 */ /* 0x000fc800078e0004 */
[----:B------:R-:W-:Y:S01]  /*14e0*/  @!P2 IMAD.MOV R13, RZ, RZ, -R13 ;  /* 0x000000ffff0da224 */ /* 0x000fe200078e0a0d */
[----:B0-----:R-:W-:Y:S02]  /*14f0*/  IADD3 R4, PT, PT, RZ, -R5, RZ ;  /* 0x80000005ff047210 */ /* 0x001fe40007ffe0ff */
[----:B------:R-:W-:-:S03]  /*1500*/  @!P1 LOP3.LUT R13, RZ, R12, RZ, 0x33, !PT ;  /* 0x0000000cff0d9212 */ /* 0x000fc600078e33ff */
[----:B------:R-:W-:Y:S01]  /*1510*/  IMAD R19, R4, R11, RZ ;  /* 0x0000000b04137224 */ /* 0x000fe200078e02ff */
[----:B------:R-:W-:Y:S01]  /*1520*/  IABS R18, R13 ;  /* 0x0000000d00127213 */ /* 0x000fe20000000000 */
[----:B------:R-:W-:Y:S01]  /*1530*/  IMAD.MOV.U32 R4, RZ, RZ, RZ ;  /* 0x000000ffff047224 */ /* 0x000fe200078e00ff */
[----:B-1----:R-:W0:Y:S03]  /*1540*/  MUFU.RCP R17, R17 ;  /* 0x0000001100117308 */ /* 0x002e260000001000 */
[----:B------:R-:W-:Y:S01]  /*1550*/  IMAD.HI.U32 R4, R5, R19, R4 ;  /* 0x0000001305047227 */ /* 0x000fe200078e0004 */
[----:B------:R-:W-:Y:S02]  /*1560*/  IADD3 R19, PT, PT, RZ, -R20, RZ ;  /* 0x80000014ff137210 */ /* 0x000fe40007ffe0ff */
[----:B------:R-:W-:Y:S01]  /*1570*/  IABS R20, R7 ;  /* 0x0000000700147213 */ /* 0x000fe20000000000 */
[----:B------:R-:W-:-:S03]  /*1580*/  IMAD.MOV.U32 R5, RZ, RZ, R18 ;  /* 0x000000ffff057224 */ /* 0x000fc600078e0012 */
[----:B------:R-:W-:Y:S01]  /*1590*/  IADD3 R20, PT, PT, RZ, -R20, RZ ;  /* 0x80000014ff147210 */ /* 0x000fe20007ffe0ff */
[----:B------:R-:W-:-:S04]  /*15a0*/  IMAD.HI.U32 R18, R4, R5, RZ ;  /* 0x0000000504127227 */ /* 0x000fc800078e00ff */
[----:B------:R-:W-:Y:S01]  /*15b0*/  IMAD R4, R18, R19, R5 ;  /* 0x0000001312047224 */ /* 0x000fe200078e0205 */
[----:B0-----:R-:W-:-:S04]  /*15c0*/  IADD3 R5, PT, PT, R17, 0xffffffe, RZ ;  /* 0x0ffffffe11057810 */ /* 0x001fc80007ffe0ff */
[----:B------:R-:W-:Y:S02]  /*15d0*/  ISETP.GT.U32.AND P1, PT, R11, R4, PT ;  /* 0x000000040b00720c */ /* 0x000fe40003f24070 */
[----:B------:R-:W0:Y:S11]  /*15e0*/  F2I.FTZ.U32.TRUNC.NTZ R5, R5 ;  /* 0x0000000500057305 */ /* 0x000e36000021f000 */
[----:B------:R-:W-:-:S02]  /*15f0*/  @!P1 IMAD.IADD R4, R4, 0x1, -R11 ;  /* 0x0000000104049824 */ /* 0x000fc400078e0a0b */
[----:B------:R-:W-:Y:S01]  /*1600*/  @!P1 VIADD R18, R18, 0x1 ;  /* 0x0000000112129836 */ /* 0x000fe20000000000 */
[----:B------:R-:W-:Y:S02]  /*1610*/  ISETP.NE.AND P1, PT, R6, RZ, PT ;  /* 0x000000ff0600720c */ /* 0x000fe40003f25270 */
[----:B------:R-:W-:Y:S02]  /*1620*/  ISETP.GE.U32.AND P0, PT, R4, R11, PT ;  /* 0x0000000b0400720c */ /* 0x000fe40003f06070 */
[----:B------:R-:W-:Y:S02]  /*1630*/  LOP3.LUT R4, R13, R6, RZ, 0x3c, !PT ;  /* 0x000000060d047212 */ /* 0x000fe400078e3cff */
[----:B0-----:R-:W-:Y:S02]  /*1640*/  IADD3 R17, PT, PT, RZ, -R5, RZ ;  /* 0x80000005ff117210 */ /* 0x001fe40007ffe0ff */
[----:B------:R-:W-:Y:S01]  /*1650*/  ISETP.GE.AND P2, PT, R4, RZ, PT ;  /* 0x000000ff0400720c */ /* 0x000fe20003f46270 */
[----:B------:R-:W-:Y:S01]  /*1660*/  IMAD.MOV.U32 R4, RZ, RZ, RZ ;  /* 0x000000ffff047224 */ /* 0x000fe200078e00ff */
[----:B-----5:R-:W-:Y:S01]  /*1670*/  IABS R11, R9 ;  /* 0x00000009000b7213 */ /* 0x020fe20000000000 */
[----:B------:R-:W-:-:S04]  /*1680*/  IMAD R17, R17, R16, RZ ;  /* 0x0000001011117224 */ /* 0x000fc800078e02ff */
[----:B------:R-:W-:Y:S02]  /*1690*/  @P0 VIADD R18, R18, 0x1 ;  /* 0x0000000112120836 */ /* 0x000fe40000000000 */
[----:B------:R-:W-:Y:S02]  /*16a0*/  IMAD.HI.U32 R4, R5, R17, R4 ;  /* 0x0000001105047227 */ /* 0x000fe400078e0004 */
[----:B------:R-:W0:Y:S02]  /*16b0*/  I2F.RP R17, R11 ;  /* 0x0000000b00117306 */ /* 0x000e240000209400 */
[----:B------:R-:W-:Y:S01]  /*16c0*/  @!P2 IMAD.MOV R18, RZ, RZ, -R18 ;  /* 0x000000ffff12a224 */ /* 0x000fe200078e0a12 */
[----:B------:R-:W-:-:S04]  /*16d0*/  @!P1 LOP3.LUT R18, RZ, R6, RZ, 0x33, !PT ;  /* 0x00000006ff129212 */ /* 0x000fc800078e33ff */
[----:B------:R-:W-:-:S05]  /*16e0*/  IABS R19, R18 ;  /* 0x0000001200137213 */ /* 0x000fca0000000000 */
[----:B------:R-:W-:Y:S02]  /*16f0*/  IMAD.MOV.U32 R5, RZ, RZ, R19 ;  /* 0x000000ffff057224 */ /* 0x000fe400078e0013 */
[----:B------:R-:W-:Y:S01]  /*1700*/  IMAD.MOV.U32 R19, RZ, RZ, R20 ;  /* 0x000000ffff137224 */ /* 0x000fe200078e0014 */
[----:B0-----:R-:W0:Y:S01]  /*1710*/  MUFU.RCP R17, R17 ;  /* 0x0000001100117308 */ /* 0x001e220000001000 */
[----:B------:R-:W-:Y:S01]  /*1720*/  IMAD.HI.U32 R4, R4, R5, RZ ;  /* 0x0000000504047227 */ /* 0x000fe200078e00ff */
[----:B------:R-:W-:-:S03]  /*1730*/  IABS R20, R9 ;  /* 0x0000000900147213 */ /* 0x000fc60000000000 */
[----:B------:R-:W-:Y:S02]  /*1740*/  IMAD R5, R4, R19, R5 ;  /* 0x0000001304057224 */ /* 0x000fe400078e0205 */
[----:B------:R-:W-:-:S03]  /*1750*/  IMAD.MOV R20, RZ, RZ, -R20 ;  /* 0x000000ffff147224 */ /* 0x000fc600078e0a14 */
[----:B------:R-:W-:Y:S01]  /*1760*/  ISETP.GT.U32.AND P1, PT, R16, R5, PT ;  /* 0x000000051000720c */ /* 0x000fe20003f24070 */
[----:B0-----:R-:W-:-:S12]  /*1770*/  VIADD R19, R17, 0xffffffe ;  /* 0x0ffffffe11137836 */ /* 0x001fd80000000000 */
[-C--:B------:R-:W-:Y:S01]  /*1780*/  @!P1 IADD3 R5, PT, PT, R5, -R16.reuse, RZ ;  /* 0x8000001005059210 */ /* 0x080fe20007ffe0ff */
[----:B------:R-:W-:Y:S01]  /*1790*/  @!P1 VIADD R4, R4, 0x1 ;  /* 0x0000000104049836 */ /* 0x000fe20000000000 */
[----:B------:R-:W-:Y:S02]  /*17a0*/  ISETP.NE.AND P1, PT, R7, RZ, PT ;  /* 0x000000ff0700720c */ /* 0x000fe40003f25270 */
[----:B------:R-:W-:Y:S02]  /*17b0*/  ISETP.GE.U32.AND P0, PT, R5, R16, PT ;  /* 0x000000100500720c */ /* 0x000fe40003f06070 */
[----:B------:R-:W-:Y:S01]  /*17c0*/  LOP3.LUT R16, R18, R7, RZ, 0x3c, !PT ;  /* 0x0000000712107212 */ /* 0x000fe200078e3cff */
[----:B------:R-:W0:Y:S03]  /*17d0*/  F2I.FTZ.U32.TRUNC.NTZ R5, R19 ;  /* 0x0000001300057305 */ /* 0x000e26000021f000 */
[----:B------:R-:W-:-:S07]  /*17e0*/  ISETP.GE.AND P2, PT, R16, RZ, PT ;  /* 0x000000ff1000720c */ /* 0x000fce0003f46270 */
[----:B------:R-:W-:-:S05]  /*17f0*/  @P0 IADD3 R4, PT, PT, R4, 0x1, RZ ;  /* 0x0000000104040810 */ /* 0x000fca0007ffe0ff */
[----:B------:R-:W-:Y:S02]  /*1800*/  IMAD.MOV.U32 R16, RZ, RZ, R4 ;  /* 0x000000ffff107224 */ /* 0x000fe400078e0004 */
[----:B0-----:R-:W-:-:S03]  /*1810*/  IMAD.MOV R4, RZ, RZ, -R5 ;  /* 0x000000ffff047224 */ /* 0x001fc600078e0a05 */
[----:B------:R-:W-:Y:S01]  /*1820*/  @!P2 IADD3 R16, PT, PT, -R16, RZ, RZ ;  /* 0x000000ff1010a210 */ /* 0x000fe20007ffe1ff */
[----:B------:R-:W-:Y:S01]  /*1830*/  IMAD R17, R4, R11, RZ ;  /* 0x0000000b04117224 */ /* 0x000fe200078e02ff */
[----:B------:R-:W-:Y:S01]  /*1840*/  @!P1 LOP3.LUT R16, RZ, R7, RZ, 0x33, !PT ;  /* 0x00000007ff109212 */ /* 0x000fe200078e33ff */
[----:B------:R-:W-:-:S03]  /*1850*/  IMAD.MOV.U32 R4, RZ, RZ, RZ ;  /* 0x000000ffff047224 */ /* 0x000fc600078e00ff */
[----:B------:R-:W-:Y:S01]  /*1860*/  IABS R19, R16 ;  /* 0x0000001000137213 */ /* 0x000fe20000000000 */
[----:B------:R-:W-:-:S03]  /*1870*/  IMAD.HI.U32 R4, R5, R17, R4 ;  /* 0x0000001105047227 */ /* 0x000fc600078e0004 */
[----:B------:R-:W-:Y:S01]  /*1880*/  MOV R5, R19 ;  /* 0x0000001300057202 */ /* 0x000fe20000000f00 */
[----:B------:R-:W-:-:S04]  /*1890*/  IMAD.MOV R17, RZ, RZ, -R16 ;  /* 0x000000ffff117224 */ /* 0x000fc800078e0a10 */
[----:B------:R-:W-:-:S04]  /*18a0*/  IMAD.HI.U32 R4, R4, R5, RZ ;  /* 0x0000000504047227 */ /* 0x000fc800078e00ff */
[----:B------:R-:W-:Y:S01]  /*18b0*/  IMAD R20, R4, R20, R5 ;  /* 0x0000001404147224 */ /* 0x000fe200078e0205 */
[----:B------:R-:W-:-:S04]  /*18c0*/  LOP3.LUT R5, R16, R9, RZ, 0x3c, !PT ;  /* 0x0000000910057212 */ /* 0x000fc800078e3cff */
[----:B------:R-:W-:Y:S02]  /*18d0*/  ISETP.GT.U32.AND P1, PT, R11, R20, PT ;  /* 0x000000140b00720c */ /* 0x000fe40003f24070 */
[----:B------:R-:W-:Y:S01]  /*18e0*/  ISETP.GE.AND P2, PT, R5, RZ, PT ;  /* 0x000000ff0500720c */ /* 0x000fe20003f46270 */
[----:B------:R-:W-:-:S04]  /*18f0*/  IMAD.MOV R5, RZ, RZ, -R13 ;  /* 0x000000ffff057224 */ /* 0x000fc800078e0a0d */
[----:B------:R-:W-:Y:S01]  /*1900*/  IMAD R12, R12, R5, R15 ;  /* 0x000000050c0c7224 */ /* 0x000fe200078e020f */
[----:B------:R-:W-:-:S05]  /*1910*/  LEA R5, R8, R1, 0x2 ;  /* 0x0000000108057211 */ /* 0x000fca00078e10ff */
[----:B------:R-:W-:Y:S01]  /*1920*/  @!P1 IMAD.IADD R20, R20, 0x1, -R11 ;  /* 0x0000000114149824 */ /* 0x000fe200078e0a0b */
[----:B------:R0:W-:Y:S01]  /*1930*/  STL [R5], R12 ;  /* 0x0000000c05007387 */ /* 0x0001e20000100800 */
[----:B------:R-:W-:Y:S01]  /*1940*/  @!P1 VIADD R4, R4, 0x1 ;  /* 0x0000000104049836 */ /* 0x000fe20000000000 */
[----:B------:R-:W-:Y:S02]  /*1950*/  ISETP.NE.AND P1, PT, R9, RZ, PT ;  /* 0x000000ff0900720c */ /* 0x000fe40003f25270 */
[----:B------:R-:W-:Y:S02]  /*1960*/  ISETP.GE.U32.AND P0, PT, R20, R11, PT ;  /* 0x0000000b1400720c */ /* 0x000fe40003f06070 */
[----:B------:R-:W-:Y:S01]  /*1970*/  IADD3 R11, PT, PT, -R18, RZ, RZ ;  /* 0x000000ff120b7210 */ /* 0x000fe20007ffe1ff */
[----:B------:R-:W-:Y:S02]  /*1980*/  IMAD R18, R7, R17, R18 ;  /* 0x0000001107127224 */ /* 0x000fe400078e0212 */
[----:B------:R-:W-:-:S02]  /*1990*/  IMAD R7, R10, 0x4, R1 ;  /* 0x000000040a077824 */ /* 0x000fc400078e0201 */
[----:B------:R-:W-:Y:S01]  /*19a0*/  IMAD R6, R6, R11, R13 ;  /* 0x0000000b06067224 */ /* 0x000fe200078e020d */
[----:B------:R-:W-:-:S04]  /*19b0*/  LEA R11, R3, R1, 0x2 ;  /* 0x00000001030b7211 */ /* 0x000fc800078e10ff */
[----:B------:R0:W-:Y:S01]  /*19c0*/  STL [R7], R6 ;  /* 0x0000000607007387 */ /* 0x0001e20000100800 */
[----:B------:R-:W-:-:S05]  /*19d0*/  @P0 IADD3 R4, PT, PT, R4, 0x1, RZ ;  /* 0x0000000104040810 */ /* 0x000fca0007ffe0ff */
[----:B------:R-:W-:Y:S01]  /*19e0*/  @!P2 IMAD.MOV R4, RZ, RZ, -R4 ;  /* 0x000000ffff04a224 */ /* 0x000fe200078e0a04 */
[----:B------:R-:W-:-:S05]  /*19f0*/  @!P1 LOP3.LUT R4, RZ, R9, RZ, 0x33, !PT ;  /* 0x00000009ff049212 */ /* 0x000fca00078e33ff */
[--C-:B------:R-:W-:Y:S02]  /*1a00*/  IMAD.MOV R19, RZ, RZ, -R4.reuse ;  /* 0x000000ffff137224 */ /* 0x100fe400078e0a04 */
[----:B------:R-:W-:Y:S02]  /*1a10*/  IMAD.MOV.U32 R15, RZ, RZ, R4 ;  /* 0x000000ffff0f7224 */ /* 0x000fe400078e0004 */
[----:B------:R-:W-:Y:S02]  /*1a20*/  IMAD R16, R9, R19, R16 ;  /* 0x0000001309107224 */ /* 0x000fe400078e0210 */
[----:B------:R-:W-:-:S05]  /*1a30*/  IMAD R9, R14, 0x4, R1 ;  /* 0x000000040e097824 */ /* 0x000fca00078e0201 */
[----:B------:R0:W-:Y:S04]  /*1a40*/  STL [R9], R18 ;  /* 0x0000001209007387 */ /* 0x0001e80000100800 */
[----:B------:R0:W-:Y:S02]  /*1a50*/  STL [R11], R16 ;  /* 0x000000100b007387 */ /* 0x0001e40000100800 */
.L_x_86:
[----:B------:R-:W-:Y:S05]  /*1a60*/  BRA.U !UP1, `(.L_x_83) ;  /* 0x0000000509947547 */ /* 0x000fea000b800000 */
[----:B------:R-:W-:Y:S02]  /*1a70*/  UISETP.NE.AND UP0, UPT, UR5, 0x1, UPT ;  /* 0x000000010500788c */ /* 0x000fe4000bf05270 */
[----:B------:R-:W-:-:S04]  /*1a80*/  ULOP3.LUT UR4, UR4, 0x1, URZ, 0xc0, !UPT ;  /* 0x0000000104047892 */ /* 0x000fc8000f8ec0ff */
[----:B------:R-:W-:-:S03]  /*1a90*/  UISETP.NE.U32.AND UP1, UPT, UR4, 0x1, UPT ;  /* 0x000000010400788c */ /* 0x000fc6000bf25070 */
[----:B------:R-:W-:Y:S08]  /*1aa0*/  BRA.U !UP0, `(.L_x_87) ;  /* 0x0000000508107547 */ /* 0x000ff0000b800000 */
[----:B01----:R-:W0:Y:S01]  /*1ab0*/  LDC.64 R12, c[0x0][0x388] ;  /* 0x0000e200ff0c7b82 */ /* 0x003e220000000a00 */
[----:B------:R-:W-:-:S04]  /*1ac0*/  VIADD R4, R3, 0xffffffff ;  /* 0xffffffff03047836 */ /* 0x000fc80000000000 */
[----:B0-----:R-:W-:-:S06]  /*1ad0*/  IMAD.WIDE.U32 R6, R4, 0x4, R12 ;  /* 0x0000000404067825 */ /* 0x001fcc00078e000c */
[----:B------:R-:W2:Y:S01]  /*1ae0*/  LDG.E R6, desc[UR8][R6.64] ;  /* 0x0000000806067981 */ /* 0x000ea2000c1e1900 */
[----:B------:R-:W-:-:S05]  /*1af0*/  IADD3 R3, PT, PT, R3, -0x2, RZ ;  /* 0xfffffffe03037810 */ /* 0x000fca0007ffe0ff */
[----:B------:R-:W-:-:S05]  /*1b00*/  IMAD.WIDE.U32 R12, R3, 0x4, R12 ;  /* 0x00000004030c7825 */ /* 0x000fca00078e000c */
[----:B------:R0:W3:Y:S02]  /*1b10*/  LDG.E R5, desc[UR8][R12.64] ;  /* 0x000000080c057981 */ /* 0x0000e4000c1e1900 */
[----:B0-----:R-:W-:Y:S02]  /*1b20*/  IABS R12, R15 ;  /* 0x0000000f000c7213 */ /* 0x001fe40000000000 */
[----:B--2---:R-:W-:-:S04]  /*1b30*/  IABS R10, R6 ;  /* 0x00000006000a7213 */ /* 0x004fc80000000000 */
[----:B------:R-:W0:Y:S01]  /*1b40*/  I2F.RP R11, R10 ;  /* 0x0000000a000b7306 */ /* 0x000e220000209400 */
[----:B---3--:R-:W-:-:S07]  /*1b50*/  IABS R14, R5 ;  /* 0x00000005000e7213 */ /* 0x008fce0000000000 */
[----:B0-----:R-:W0:Y:S02]  /*1b60*/  MUFU.RCP R11, R11 ;  /* 0x0000000b000b7308 */ /* 0x001e240000001000 */
[----:B0-----:R-:W-:-:S06]  /*1b70*/  VIADD R8, R11, 0xffffffe ;  /* 0x0ffffffe0b087836 */ /* 0x001fcc0000000000 */
[----:B------:R0:W1:Y:S02]  /*1b80*/  F2I.FTZ.U32.TRUNC.NTZ R9, R8 ;  /* 0x0000000800097305 */ /* 0x000064000021f000 */
[----:B0-----:R-:W-:Y:S02]  /*1b90*/  IMAD.MOV.U32 R8, RZ, RZ, RZ ;  /* 0x000000ffff087224 */ /* 0x001fe400078e00ff */
[----:B-1----:R-:W-:-:S04]  /*1ba0*/  IMAD.MOV R7, RZ, RZ, -R9 ;  /* 0x000000ffff077224 */ /* 0x002fc800078e0a09 */
[----:B------:R-:W-:Y:S01]  /*1bb0*/  IMAD R13, R7, R10, RZ ;  /* 0x0000000a070d7224 */ /* 0x000fe200078e02ff */
[----:B------:R-:W-:Y:S02]  /*1bc0*/  MOV R7, R14 ;  /* 0x0000000e00077202 */ /* 0x000fe40000000f00 */
[----:B------:R-:W-:Y:S01]  /*1bd0*/  IABS R14, R6 ;  /* 0x00000006000e7213 */ /* 0x000fe20000000000 */
[----:B------:R-:W-:Y:S01]  /*1be0*/  IMAD.HI.U32 R9, R9, R13, R8 ;  /* 0x0000000d09097227 */ /* 0x000fe200078e0008 */
[----:B------:R-:W0:Y:S03]  /*1bf0*/  I2F.RP R11, R7 ;  /* 0x00000007000b7306 */ /* 0x000e260000209400 */
[----:B------:R-:W-:Y:S02]  /*1c00*/  IMAD.MOV R13, RZ, RZ, -R14 ;  /* 0x000000ffff0d7224 */ /* 0x000fe400078e0a0e */
[----:B------:R-:W-:-:S04]  /*1c10*/  IMAD.HI.U32 R8, R9, R12, RZ ;  /* 0x0000000c09087227 */ /* 0x000fc800078e00ff */
[----:B------:R-:W-:Y:S01]  /*1c20*/  IMAD R9, R8, R13, R12 ;  /* 0x0000000d08097224 */ /* 0x000fe200078e020c */
[----:B------:R-:W-:-:S04]  /*1c30*/  IABS R13, R5 ;  /* 0x00000005000d7213 */ /* 0x000fc80000000000 */
[----:B------:R-:W-:Y:S01]  /*1c40*/  ISETP.GT.U32.AND P1, PT, R10, R9, PT ;  /* 0x000000090a00720c */ /* 0x000fe20003f24070 */
[----:B0-----:R-:W0:Y:S01]  /*1c50*/  MUFU.RCP R11, R11 ;  /* 0x0000000b000b7308 */ /* 0x001e220000001000 */
[----:B------:R-:W-:-:S11]  /*1c60*/  IMAD.MOV R13, RZ, RZ, -R13 ;  /* 0x000000ffff0d7224 */ /* 0x000fd600078e0a0d */
[-C--:B------:R-:W-:Y:S01]  /*1c70*/  @!P1 IADD3 R9, PT, PT, R9, -R10.reuse, RZ ;  /* 0x8000000a09099210 */ /* 0x080fe20007ffe0ff */
[----:B------:R-:W-:Y:S01]  /*1c80*/  @!P1 VIADD R8, R8, 0x1 ;  /* 0x0000000108089836 */ /* 0x000fe20000000000 */
[----:B------:R-:W-:Y:S02]  /*1c90*/  ISETP.NE.AND P1, PT, R6, RZ, PT ;  /* 0x000000ff0600720c */ /* 0x000fe40003f25270 */
[----:B------:R-:W-:Y:S01]  /*1ca0*/  ISETP.GE.U32.AND P0, PT, R9, R10, PT ;  /* 0x0000000a0900720c */ /* 0x000fe20003f06070 */
[----:B0-----:R-:W-:Y:S01]  /*1cb0*/  VIADD R12, R11, 0xffffffe ;  /* 0x0ffffffe0b0c7836 */ /* 0x001fe20000000000 */
[----:B------:R-:W-:-:S03]  /*1cc0*/  LOP3.LUT R10, R15, R6, RZ, 0x3c, !PT ;  /* 0x000000060f0a7212 */ /* 0x000fc600078e3cff */
[----:B------:R-:W0:Y:S01]  /*1cd0*/  F2I.FTZ.U32.TRUNC.NTZ R9, R12 ;  /* 0x0000000c00097305 */ /* 0x000e22000021f000 */
        /* <DEDUP_REMOVED lines=11> */
[----:B------:R-:W-:-:S04]  /*1d90*/  IMAD.MOV.U32 R10, RZ, RZ, R13 ;  /* 0x000000ffff0a7224 */ /* 0x000fc800078e000d */
[----:B------:R-:W-:-:S04]  /*1da0*/  IMAD.HI.U32 R8, R8, R9, RZ ;  /* 0x0000000908087227 */ /* 0x000fc800078e00ff */
[----:B------:R-:W-:Y:S01]  /*1db0*/  IMAD R10, R8, R10, R9 ;  /* 0x0000000a080a7224 */ /* 0x000fe200078e0209 */
[----:B------:R-:W-:-:S04]  /*1dc0*/  IADD3 R9, PT, PT, -R14, RZ, RZ ;  /* 0x000000ff0e097210 */ /* 0x000fc80007ffe1ff */
[----:B------:R-:W-:Y:S01]  /*1dd0*/  ISETP.GT.U32.AND P1, PT, R7, R10, PT ;  /* 0x0000000a0700720c */ /* 0x000fe20003f24070 */
[----:B------:R-:W-:-:S12]  /*1de0*/  IMAD R6, R6, R9, R15 ;  /* 0x0000000906067224 */ /* 0x000fd800078e020f */
[----:B------:R-:W-:Y:S01]  /*1df0*/  @!P1 IMAD.IADD R10, R10, 0x1, -R7 ;  /* 0x000000010a0a9824 */ /* 0x000fe200078e0a07 */
[----:B------:R-:W-:Y:S02]  /*1e00*/  @!P1 IADD3 R8, PT, PT, R8, 0x1, RZ ;  /* 0x0000000108089810 */ /* 0x000fe40007ffe0ff */
[----:B------:R-:W-:Y:S02]  /*1e10*/  ISETP.NE.AND P1, PT, R5, RZ, PT ;  /* 0x000000ff0500720c */ /* 0x000fe40003f25270 */
[----:B------:R-:W-:Y:S02]  /*1e20*/  ISETP.GE.U32.AND P0, PT, R10, R7, PT ;  /* 0x000000070a00720c */ /* 0x000fe40003f06070 */
[----:B------:R-:W-:-:S04]  /*1e30*/  LOP3.LUT R7, R14, R5, RZ, 0x3c, !PT ;  /* 0x000000050e077212 */ /* 0x000fc800078e3cff */
[----:B------:R-:W-:Y:S01]  /*1e40*/  ISETP.GE.AND P2, PT, R7, RZ, PT ;  /* 0x000000ff0700720c */ /* 0x000fe20003f46270 */
[----:B------:R-:W-:Y:S01]  /*1e50*/  IMAD R7, R4, 0x4, R1 ;  /* 0x0000000404077824 */ /* 0x000fe200078e0201 */
[----:B------:R-:W-:-:S04]  /*1e60*/  LEA R4, R3, R1, 0x2 ;  /* 0x0000000103047211 */ /* 0x000fc800078e10ff */
[----:B------:R2:W-:Y:S01]  /*1e70*/  STL [R7], R6 ;  /* 0x0000000607007387 */ /* 0x0005e20000100800 */
[----:B------:R-:W-:-:S06]  /*1e80*/  @P0 VIADD R8, R8, 0x1 ;  /* 0x0000000108080836 */ /* 0x000fcc0000000000 */
[----:B------:R-:W-:Y:S01]  /*1e90*/  @!P2 IMAD.MOV R8, RZ, RZ, -R8 ;  /* 0x000000ffff08a224 */ /* 0x000fe200078e0a08 */
[----:B------:R-:W-:-:S05]  /*1ea0*/  @!P1 LOP3.LUT R8, RZ, R5, RZ, 0x33, !PT ;  /* 0x00000005ff089212 */ /* 0x000fca00078e33ff */
[--C-:B------:R-:W-:Y:S02]  /*1eb0*/  IMAD.MOV R10, RZ, RZ, -R8.reuse ;  /* 0x000000ffff0a7224 */ /* 0x100fe400078e0a08 */
[----:B------:R-:W-:Y:S02]  /*1ec0*/  IMAD.MOV.U32 R15, RZ, RZ, R8 ;  /* 0x000000ffff0f7224 */ /* 0x000fe400078e0008 */
[----:B------:R-:W-:-:S05]  /*1ed0*/  IMAD R5, R5, R10, R14 ;  /* 0x0000000a05057224 */ /* 0x000fca00078e020e */
[----:B------:R2:W-:Y:S02]  /*1ee0*/  STL [R4], R5 ;  /* 0x0000000504007387 */ /* 0x0005e40000100800 */
.L_x_87:
[----:B------:R-:W-:Y:S05]  /*1ef0*/  BRA.U UP1, `(.L_x_83) ;  /* 0x0000000101707547 */ /* 0x000fea000b800000 */
[----:B0-2---:R-:W0:Y:S01]  /*1f00*/  LDC.64 R4, c[0x0][0x388] ;  /* 0x0000e200ff047b82 */ /* 0x005e220000000a00 */
[----:B------:R-:W-:-:S04]  /*1f10*/  VIADD R10, R3, 0xffffffff ;  /* 0xffffffff030a7836 */ /* 0x000fc80000000000 */
[----:B0-----:R-:W-:-:S06]  /*1f20*/  IMAD.WIDE.U32 R4, R10, 0x4, R4 ;  /* 0x000000040a047825 */ /* 0x001fcc00078e0004 */
[----:B------:R0:W1:Y:S01]  /*1f30*/  LDG.E R5, desc[UR8][R4.64] ;  /* 0x0000000804057981 */ /* 0x000062000c1e1900 */
[----:B------:R-:W-:Y:S02]  /*1f40*/  ISETP.GE.AND P2, PT, R15, RZ, PT ;  /* 0x000000ff0f00720c */ /* 0x000fe40003f46270 */
[----:B0-----:R-:W-:Y:S02]  /*1f50*/  IABS R4, R15 ;  /* 0x0000000f00047213 */ /* 0x001fe40000000000 */
[-C--:B-1----:R-:W-:Y:S02]  /*1f60*/  IABS R8, R5.reuse ;  /* 0x0000000500087213 */ /* 0x082fe40000000000 */
[----:B------:R-:W-:Y:S02]  /*1f70*/  IABS R11, R5 ;  /* 0x00000005000b7213 */ /* 0x000fe40000000000 */
[----:B------:R-:W0:Y:S08]  /*1f80*/  I2F.RP R3, R8 ;  /* 0x0000000800037306 */ /* 0x000e300000209400 */
[----:B0-----:R-:W0:Y:S02]  /*1f90*/  MUFU.RCP R3, R3 ;  /* 0x0000000300037308 */ /* 0x001e240000001000 */
[----:B0-----:R-:W-:-:S02]  /*1fa0*/  IADD3 R6, PT, PT, R3, 0xffffffe, RZ ;  /* 0x0ffffffe03067810 */ /* 0x001fc40007ffe0ff */
[----:B------:R-:W-:-:S04]  /*1fb0*/  IADD3 R3, PT, PT, RZ, -R11, RZ ;  /* 0x8000000bff037210 */ /* 0x000fc80007ffe0ff */
[----:B------:R0:W1:Y:S02]  /*1fc0*/  F2I.FTZ.U32.TRUNC.NTZ R7, R6 ;  /* 0x0000000600077305 */ /* 0x000064000021f000 */
[----:B0-----:R-:W-:Y:S02]  /*1fd0*/  IMAD.MOV.U32 R6, RZ, RZ, RZ ;  /* 0x000000ffff067224 */ /* 0x001fe400078e00ff */
[----:B-1----:R-:W-:-:S04]  /*1fe0*/  IMAD.MOV R9, RZ, RZ, -R7 ;  /* 0x000000ffff097224 */ /* 0x002fc800078e0a07 */
[----:B------:R-:W-:-:S04]  /*1ff0*/  IMAD R9, R9, R8, RZ ;  /* 0x0000000809097224 */ /* 0x000fc800078e02ff */
[----:B------:R-:W-:-:S06]  /*2000*/  IMAD.HI.U32 R7, R7, R9, R6 ;  /* 0x0000000907077227 */ /* 0x000fcc00078e0006 */
[----:B------:R-:W-:-:S04]  /*2010*/  IMAD.HI.U32 R7, R7, R4, RZ ;  /* 0x0000000407077227 */ /* 0x000fc800078e00ff */
[----:B------:R-:W-:Y:S02]  /*2020*/  IMAD R7, R7, R3, R4 ;  /* 0x0000000307077224 */ /* 0x000fe400078e0204 */
[----:B------:R-:W-:-:S03]  /*2030*/  IMAD R4, R10, 0x4, R1 ;  /* 0x000000040a047824 */ /* 0x000fc600078e0201 */
[----:B------:R-:W-:-:S13]  /*2040*/  ISETP.GT.U32.AND P0, PT, R8, R7, PT ;  /* 0x000000070800720c */ /* 0x000fda0003f04070 */
[----:B------:R-:W-:Y:S01]  /*2050*/  @!P0 IMAD.IADD R7, R7, 0x1, -R8 ;  /* 0x0000000107078824 */ /* 0x000fe200078e0a08 */
[----:B------:R-:W-:-:S04]  /*2060*/  ISETP.NE.AND P0, PT, R5, RZ, PT ;  /* 0x000000ff0500720c */ /* 0x000fc80003f05270 */
[----:B------:R-:W-:-:S13]  /*2070*/  ISETP.GT.U32.AND P1, PT, R8, R7, PT ;  /* 0x000000070800720c */ /* 0x000fda0003f24070 */
[----:B------:R-:W-:-:S05]  /*2080*/  @!P1 IMAD.IADD R7, R7, 0x1, -R8 ;  /* 0x0000000107079824 */ /* 0x000fca00078e0a08 */
[----:B------:R-:W-:Y:S02]  /*2090*/  @!P2 IADD3 R7, PT, PT, -R7, RZ, RZ ;  /* 0x000000ff0707a210 */ /* 0x000fe40007ffe1ff */
[----:B------:R-:W-:-:S05]  /*20a0*/  @!P0 LOP3.LUT R7, RZ, R5, RZ, 0x33, !PT ;  /* 0x00000005ff078212 */ /* 0x000fca00078e33ff */
[----:B------:R3:W-:Y:S02]  /*20b0*/  STL [R4], R7 ;  /* 0x0000000704007387 */ /* 0x0007e40000100800 */
.L_x_83:
[----:B0-2---:R-:W0:Y:S08]  /*20c0*/  LDC R6, c[0x0][0x3b8] ;  /* 0x0000ee00ff067b82 */ /* 0x005e300000000800 */
[----:B---3--:R-:W0:Y:S02]  /*20d0*/  LDC.64 R4, c[0x0][0x3a8] ;  /* 0x0000ea00ff047b82 */ /* 0x008e240000000a00 */
[----:B0-----:R-:W-:-:S05]  /*20e0*/  IMAD.WIDE R4, R6, 0x4, R4 ;  /* 0x0000000406047825 */ /* 0x001fca00078e0204 */
[----:B------:R-:W2:Y:S02]  /*20f0*/  LDG.E R3, desc[UR8][R4.64] ;  /* 0x0000000804037981 */ /* 0x000ea4000c1e1900 */
[----:B--2---:R-:W-:-:S13]  /*2100*/  ISETP.GE.AND P0, PT, R3, 0x1, PT ;  /* 0x000000010300780c */ /* 0x004fda0003f06270 */
[----:B------:R-:W-:Y:S05]  /*2110*/  @!P0 BRA `(.L_x_88) ;  /* 0x0000002400388947 */ /* 0x000fea0003800000 */
[----:B-1----:R-:W0:Y:S01]  /*2120*/  LDC R9, c[0x0][0x3c0] ;  /* 0x0000f000ff097b82 */ /* 0x002e220000000800 */
[----:B------:R-:W-:Y:S02]  /*2130*/  IMAD R4, R6, 0x4, R1 ;  /* 0x0000000406047824 */ /* 0x000fe400078e0201 */
[----:B------:R-:W-:Y:S01]  /*2140*/  HFMA2 R5, -RZ, RZ, 0, 0 ;  /* 0x00000000ff057431 */ /* 0x000fe200000001ff */
[C---:B0-----:R-:W-:Y:S02]  /*2150*/  LOP3.LUT R6, R9.reuse, 0x7ffffff0, RZ, 0xc0, !PT ;  /* 0x7ffffff009067812 */ /* 0x041fe400078ec0ff */
[C---:B------:R-:W-:Y:S02]  /*2160*/  LOP3.LUT R7, R9.reuse, 0xf, RZ, 0xc0, !PT ;  /* 0x0000000f09077812 */ /* 0x040fe400078ec0ff */
[C---:B------:R-:W-:Y:S01]  /*2170*/  LOP3.LUT R8, R9.reuse, 0x7, RZ, 0xc0, !PT ;  /* 0x0000000709087812 */ /* 0x040fe200078ec0ff */
[----:B------:R-:W-:Y:S01]  /*2180*/  IMAD.MOV R10, RZ, RZ, -R6 ;  /* 0x000000ffff0a7224 */ /* 0x000fe200078e0a06 */
[----:B------:R-:W-:-:S07]  /*2190*/  LOP3.LUT R9, R9, 0x3, RZ, 0xc0, !PT ;  /* 0x0000000309097812 */ /* 0x000fce00078ec0ff */
.L_x_123:
[----:B0-----:R-:W0:Y:S01]  /*21a0*/  LDCU UR4, c[0x0][0x3c0] ;  /* 0x00007800ff0477ac */ /* 0x001e220008000800 */
[----:B-1----:R1:W-:Y:S01]  /*21b0*/  STL [R4], R5 ;  /* 0x0000000504007387 */ /* 0x0023e20000100800 */
[----:B---3--:R-:W-:Y:S02]  /*21c0*/  MOV R11, R2 ;  /* 0x00000002000b7202 */ /* 0x008fe40000000f00 */
[----:B----4-:R-:W-:Y:S01]  /*21d0*/  CS2R R12, SRZ ;  /* 0x00000000000c7805 */ /* 0x010fe2000001ff00 */
[----:B-1----:R-:W-:-:S05]  /*21e0*/  VIADD R5, R5, 0x1 ;  /* 0x0000000105057836 */ /* 0x002fca0000000000 */
[----:B------:R-:W-:Y:S01]  /*21f0*/  ISETP.NE.AND P1, PT, R5, R3, PT ;  /* 0x000000030500720c */ /* 0x000fe20003f25270 */
[----:B0-----:R-:W-:-:S09]  /*2200*/  UISETP.GE.AND UP0, UPT, UR4, 0x1, UPT ;  /* 0x000000010400788c */ /* 0x001fd2000bf06270 */
[----:B--2--5:R-:W-:Y:S05]  /*2210*/  BRA.U !UP0, `(.L_x_89) ;  /* 0x0000000508f87547 */ /* 0x024fea000b800000 */
[----:B------:R-:W-:Y:S01]  /*2220*/  UISETP.GE.U32.AND UP0, UPT, UR4, 0x10, UPT ;  /* 0x000000100400788c */ /* 0x000fe2000bf06070 */
[----:B------:R-:W-:-:S08]  /*2230*/  CS2R R20, SRZ ;  /* 0x0000000000147805 */ /* 0x000fd0000001ff00 */
[----:B------:R-:W-:Y:S05]  /*2240*/  BRA.U !UP0, `(.L_x_90) ;  /* 0x0000000108e47547 */ /* 0x000fea000b800000 */
[----:B------:R-:W0:Y:S01]  /*2250*/  LDCU.64 UR4, c[0x0][0x3b0] ;  /* 0x00007600ff0477ac */ /* 0x000e220008000a00 */
[----:B------:R-:W-:Y:S01]  /*2260*/  VIADD R16, R1, 0x20 ;  /* 0x0000002001107836 */ /* 0x000fe20000000000 */
[----:B------:R-:W-:Y:S01]  /*2270*/  MOV R17, R10 ;  /* 0x0000000a00117202 */ /* 0x000fe20000000f00 */
[----:B------:R-:W-:Y:S01]  /*2280*/  IMAD.MOV.U32 R21, RZ, RZ, RZ ;  /* 0x000000ffff157224 */ /* 0x000fe200078e00ff */
[----:B0-----:R-:W-:-:S04]  /*2290*/  UIADD3 UR4, UP0, UPT, UR4, 0x20, URZ ;  /* 0x0000002004047890 */ /* 0x001fc8000ff1e0ff */
[----:B------:R-:W-:Y:S02]  /*22a0*/  UIADD3.X UR5, UPT, UPT, URZ, UR5, URZ, UP0, !UPT ;  /* 0x00000005ff057290 */ /* 0x000fe400087fe4ff */
[----:B------:R-:W-:-:S04]  /*22b0*/  IMAD.U32 R14, RZ, RZ, UR4 ;  /* 0x00000004ff0e7e24 */ /* 0x000fc8000f8e00ff */
[----:B------:R-:W-:-:S07]  /*22c0*/  IMAD.U32 R15, RZ, RZ, UR5 ;  /* 0x00000005ff0f7e24 */ /* 0x000fce000f8e00ff */
.L_x_91:
[----:B------:R-:W-:Y:S01]  /*22d0*/  MOV R18, R14 ;  /* 0x0000000e00127202 */ /* 0x000fe20000000f00 */
[----:B------:R-:W-:Y:S01]  /*22e0*/  IMAD.MOV.U32 R19, RZ, RZ, R15 ;  /* 0x000000ffff137224 */ /* 0x000fe200078e000f */
[----:B------:R-:W2:Y:S04]  /*22f0*/  LDL.64 R12, [R16+-0x18] ;  /* 0xffffe800100c7983 */ /* 0x000ea80000100a00 */
[----:B------:R-:W3:Y:S04]  /*2300*/  LDL.64 R14, [R16+-0x20] ;  /* 0xffffe000100e7983 */ /* 0x000ee80000100a00 */
[----:B------:R-:W3:Y:S04]  /*2310*/  LDG.E R22, desc[UR8][R18.64+-0x20] ;  /* 0xffffe00812167981 */ /* 0x000ee8000c1e1900 */
[----:B------:R-:W4:Y:S04]  /*2320*/  LDG.E R24, desc[UR8][R18.64+-0x1c] ;  /* 0xffffe40812187981 */ /* 0x000f28000c1e1900 */
[----:B------:R-:W2:Y:S04]  /*2330*/  LDG.E R23, desc[UR8][R18.64+-0x18] ;  /* 0xffffe80812177981 */ /* 0x000ea8000c1e1900 */
[----:B------:R-:W5:Y:S01]  /*2340*/  LDG.E R20, desc[UR8][R18.64+-0x14] ;  /* 0xffffec0812147981 */ /* 0x000f62000c1e1900 */
[----:B---3--:R-:W-:-:S03]  /*2350*/  IMAD R14, R14, R22, R21 ;  /* 0x000000160e0e7224 */ /* 0x008fc600078e0215 */
[----:B------:R-:W3:Y:S01]  /*2360*/  LDG.E R21, desc[UR8][R18.64+-0x10] ;  /* 0xfffff00812157981 */ /* 0x000ee2000c1e1900 */
[----:B----4-:R-:W-:-:S03]  /*2370*/  IMAD R24, R15, R24, R14 ;  /* 0x000000180f187224 */ /* 0x010fc600078e020e */
[----:B------:R-:W3:Y:S01]  /*2380*/  LDL.64 R14, [R16+-0x10] ;  /* 0xfffff000100e7983 */ /* 0x000ee20000100a00 */
[----:B--2---:R-:W-:-:S03]  /*2390*/  IMAD R12, R12, R23, R24 ;  /* 0x000000170c0c7224 */ /* 0x004fc600078e0218 */
[----:B------:R-:W2:Y:S01]  /*23a0*/  LDG.E R24, desc[UR8][R18.64+-0xc] ;  /* 0xfffff40812187981 */ /* 0x000ea2000c1e1900 */
[----:B-----5:R-:W-:-:S03]  /*23b0*/  IMAD R22, R13, R20, R12 ;  /* 0x000000140d167224 */ /* 0x020fc600078e020c */
[----:B------:R-:W4:Y:S04]  /*23c0*/  LDL.64 R12, [R16+-0x8] ;  /* 0xfffff800100c7983 */ /* 0x000f280000100a00 */
[----:B------:R-:W4:Y:S04]  /*23d0*/  LDG.E R23, desc[UR8][R18.64+-0x8] ;  /* 0xfffff80812177981 */ /* 0x000f28000c1e1900 */
[----:B------:R-:W5:Y:S01]  /*23e0*/  LDG.E R20, desc[UR8][R18.64+-0x4] ;  /* 0xfffffc0812147981 */ /* 0x000f62000c1e1900 */
[----:B---3--:R-:W-:-:S03]  /*23f0*/  IMAD R14, R14, R21, R22 ;  /* 0x000000150e0e7224 */ /* 0x008fc600078e0216 */
[----:B------:R-:W3:Y:S01]  /*2400*/  LDG.E R21, desc[UR8][R18.64] ;  /* 0x0000000812157981 */ /* 0x000ee2000c1e1900 */
[----:B--2---:R-:W-:-:S03]  /*2410*/  IMAD R24, R15, R24, R14 ;  /* 0x000000180f187224 */ /* 0x004fc600078e020e */
[----:B------:R-:W3:Y:S01]  /*2420*/  LDL.64 R14, [R16] ;  /* 0x00000000100e7983 */ /* 0x000ee20000100a00 */
[----:B----4-:R-:W-:-:S03]  /*2430*/  IMAD R12, R12, R23, R24 ;  /* 0x000000170c0c7224 */ /* 0x010fc600078e0218 */
[----:B------:R-:W2:Y:S01]  /*2440*/  LDG.E R24, desc[UR8][R18.64+0x4] ;  /* 0x0000040812187981 */ /* 0x000ea2000c1e1900 */
[----:B-----5:R-:W-:-:S03]  /*2450*/  IMAD R22, R13, R20, R12 ;  /* 0x000000140d167224 */ /* 0x020fc600078e020c */
[----:B------:R-:W4:Y:S04]  /*2460*/  LDL.64 R12, [R16+0x8] ;  /* 0x00000800100c7983 */ /* 0x000f280000100a00 */
[----:B------:R-:W4:Y:S04]  /*2470*/  LDG.E R23, desc[UR8][R18.64+0x8] ;  /* 0x0000080812177981 */ /* 0x000f28000c1e1900 */
[----:B------:R-:W5:Y:S01]  /*2480*/  LDG.E R20, desc[UR8][R18.64+0xc] ;  /* 0x00000c0812147981 */ /* 0x000f62000c1e1900 */
[----:B---3--:R-:W-:-:S03]  /*2490*/  IMAD R14, R14, R21, R22 ;  /* 0x000000150e0e7224 */ /* 0x008fc600078e0216 */
[----:B------:R-:W3:Y:S01]  /*24a0*/  LDG.E R21, desc[UR8][R18.64+0x10] ;  /* 0x0000100812157981 */ /* 0x000ee2000c1e1900 */
[----:B--2---:R-:W-:-:S03]  /*24b0*/  IMAD R24, R15, R24, R14 ;  /* 0x000000180f187224 */ /* 0x004fc600078e020e */
[----:B------:R-:W3:Y:S01]  /*24c0*/  LDL.64 R14, [R16+0x10] ;  /* 0x00001000100e7983 */ /* 0x000ee20000100a00 */
[----:B----4-:R-:W-:-:S03]  /*24d0*/  IMAD R12, R12, R23, R24 ;  /* 0x000000170c0c7224 */ /* 0x010fc600078e0218 */
[----:B------:R-:W2:Y:S01]  /*24e0*/  LDG.E R23, desc[UR8][R18.64+0x14] ;  /* 0x0000140812177981 */ /* 0x000ea2000c1e1900 */
[----:B-----5:R-:W-:-:S03]  /*24f0*/  IMAD R22, R13, R20, R12 ;  /* 0x000000140d167224 */ /* 0x020fc600078e020c */
[----:B------:R0:W4:Y:S04]  /*2500*/  LDL.64 R12, [R16+0x18] ;  /* 0x00001800100c7983 */ /* 0x0001280000100a00 */
[----:B------:R-:W4:Y:S04]  /*2510*/  LDG.E R24, desc[UR8][R18.64+0x18] ;  /* 0x0000180812187981 */ /* 0x000f28000c1e1900 */
[----:B------:R-:W5:Y:S01]  /*2520*/  LDG.E R20, desc[UR8][R18.64+0x1c] ;  /* 0x00001c0812147981 */ /* 0x000f62000c1e1900 */
[----:B------:R-:W-:-:S05]  /*2530*/  VIADD R17, R17, 0x10 ;  /* 0x0000001011117836 */ /* 0x000fca0000000000 */
[----:B------:R-:W-:Y:S01]  /*2540*/  ISETP.NE.AND P0, PT, R17, RZ, PT ;  /* 0x000000ff1100720c */ /* 0x000fe20003f05270 */
[----:B0-----:R-:W-:Y:S02]  /*2550*/  VIADD R16, R16, 0x40 ;  /* 0x0000004010107836 */ /* 0x001fe40000000000 */
[----:B---3--:R-:W-:-:S04]  /*2560*/  IMAD R14, R14, R21, R22 ;  /* 0x000000150e0e7224 */ /* 0x008fc800078e0216 */
[----:B--2---:R-:W-:Y:S01]  /*2570*/  IMAD R15, R15, R23, R14 ;  /* 0x000000170f0f7224 */ /* 0x004fe200078e020e */
[----:B------:R-:W-:-:S03]  /*2580*/  IADD3 R14, P2, PT, R18, 0x40, RZ ;  /* 0x00000040120e7810 */ /* 0x000fc60007f5e0ff */
[----:B----4-:R-:W-:Y:S01]  /*2590*/  IMAD R12, R12, R24, R15 ;  /* 0x000000180c0c7224 */ /* 0x010fe200078e020f */
[----:B------:R-:W-:-:S03]  /*25a0*/  IADD3.X R15, PT, PT, RZ, R19, RZ, P2, !PT ;  /* 0x00000013ff0f7210 */ /* 0x000fc600017fe4ff */
[----:B-----5:R-:W-:Y:S01]  /*25b0*/  IMAD R21, R13, R20, R12 ;  /* 0x000000140d157224 */ /* 0x020fe200078e020c */
[----:B------:R-:W-:Y:S06]  /*25c0*/  @P0 BRA `(.L_x_91) ;  /* 0xfffffffc00400947 */ /* 0x000fec000383ffff */
[----:B------:R-:W-:-:S07]  /*25d0*/  IMAD.MOV.U32 R20, RZ, RZ, R6 ;  /* 0x000000ffff147224 */ /* 0x000fce00078e0006 */
.L_x_90:
[----:B------:R-:W-:-:S13]  /*25e0*/  ISETP.NE.AND P0, PT, R7, RZ, PT ;  /* 0x000000ff0700720c */ /* 0x000fda0003f05270 */
[----:B------:R-:W-:Y:S05]  /*25f0*/  @!P0 BRA `(.L_x_92) ;  /* 0x0000000000f88947 */ /* 0x000fea0003800000 */
[----:B------:R-:W-:Y:S02]  /*2600*/  IADD3 R12, PT, PT, R7, -0x1, RZ ;  /* 0xffffffff070c7810 */ /* 0x000fe40007ffe0ff */
[----:B------:R-:W-:Y:S02]  /*2610*/  ISETP.NE.AND P2, PT, R8, RZ, PT ;  /* 0x000000ff0800720c */ /* 0x000fe40003f45270 */
[----:B------:R-:W-:-:S13]  /*2620*/  ISETP.GE.U32.AND P0, PT, R12, 0x7, PT ;  /* 0x000000070c00780c */ /* 0x000fda0003f06070 */
[----:B------:R-:W-:Y:S05]  /*2630*/  @!P0 BRA `(.L_x_93) ;  /* 0x0000000000608947 */ /* 0x000fea0003800000 */
[----:B------:R-:W0:Y:S01]  /*2640*/  LDC.64 R18, c[0x0][0x3b0] ;  /* 0x0000ec00ff127b82 */ /* 0x000e220000000a00 */
[----:B------:R-:W-:-:S05]  /*2650*/  IMAD R22, R20, 0x4, R1 ;  /* 0x0000000414167824 */ /* 0x000fca00078e0201 */
[----:B------:R-:W2:Y:S04]  /*2660*/  LDL.64 R14, [R22] ;  /* 0x00000000160e7983 */ /* 0x000ea80000100a00 */
[----:B------:R-:W3:Y:S01]  /*2670*/  LDL.64 R12, [R22+0x8] ;  /* 0x00000800160c7983 */ /* 0x000ee20000100a00 */
[----:B0-----:R-:W-:-:S05]  /*2680*/  IMAD.WIDE.U32 R18, R20, 0x4, R18 ;  /* 0x0000000414127825 */ /* 0x001fca00078e0012 */
[----:B------:R-:W2:Y:S04]  /*2690*/  LDG.E R16, desc[UR8][R18.64] ;  /* 0x0000000812107981 */ /* 0x000ea8000c1e1900 */
[----:B------:R-:W4:Y:S04]  /*26a0*/  LDG.E R17, desc[UR8][R18.64+0x4] ;  /* 0x0000040812117981 */ /* 0x000f28000c1e1900 */
[----:B------:R-:W3:Y:S04]  /*26b0*/  LDG.E R23, desc[UR8][R18.64+0x8] ;  /* 0x0000080812177981 */ /* 0x000ee8000c1e1900 */
[----:B------:R-:W5:Y:S04]  /*26c0*/  LDG.E R24, desc[UR8][R18.64+0xc] ;  /* 0x00000c0812187981 */ /* 0x000f68000c1e1900 */
[----:B------:R-:W5:Y:S04]  /*26d0*/  LDG.E R25, desc[UR8][R18.64+0x10] ;  /* 0x0000100812197981 */ /* 0x000f68000c1e1900 */
[----:B------:R-:W5:Y:S04]  /*26e0*/  LDG.E R26, desc[UR8][R18.64+0x14] ;  /* 0x00001408121a7981 */ /* 0x000f68000c1e1900 */
[----:B------:R-:W5:Y:S01]  /*26f0*/  LDG.E R28, desc[UR8][R18.64+0x1c] ;  /* 0x00001c08121c7981 */ /* 0x000f62000c1e1900 */
[----:B--2---:R-:W-:-:S03]  /*2700*/  IMAD R14, R14, R16, R21 ;  /* 0x000000100e0e7224 */ /* 0x004fc600078e0215 */
[----:B------:R-:W2:Y:S01]  /*2710*/  LDG.E R21, desc[UR8][R18.64+0x18] ;  /* 0x0000180812157981 */ /* 0x000ea2000c1e1900 */
[----:B----4-:R-:W-:-:S03]  /*2720*/  IMAD R27, R17, R15, R14 ;  /* 0x0000000f111b7224 */ /* 0x010fc600078e020e */
[----:B------:R-:W4:Y:S04]  /*2730*/  LDL.64 R14, [R22+0x10] ;  /* 0x00001000160e7983 */ /* 0x000f280000100a00 */
[----:B------:R-:W2:Y:S01]  /*2740*/  LDL.64 R16, [R22+0x18] ;  /* 0x0000180016107983 */ /* 0x000ea20000100a00 */
[----:B---3--:R-:W-:-:S04]  /*2750*/  IMAD R12, R12, R23, R27 ;  /* 0x000000170c0c7224 */ /* 0x008fc800078e021b */
[----:B-----5:R-:W-:Y:S02]  /*2760*/  IMAD R12, R24, R13, R12 ;  /* 0x0000000d180c7224 */ /* 0x020fe400078e020c */
[----:B------:R-:W-:Y:S02]  /*2770*/  VIADD R20, R20, 0x8 ;  /* 0x0000000814147836 */ /* 0x000fe40000000000 */
[----:B----4-:R-:W-:-:S04]  /*2780*/  IMAD R12, R14, R25, R12 ;  /* 0x000000190e0c7224 */ /* 0x010fc800078e020c */
[----:B------:R-:W-:-:S04]  /*2790*/  IMAD R12, R26, R15, R12 ;  /* 0x0000000f1a0c7224 */ /* 0x000fc800078e020c */
[----:B--2---:R-:W-:-:S04]  /*27a0*/  IMAD R21, R16, R21, R12 ;  /* 0x0000001510157224 */ /* 0x004fc800078e020c */
[----:B------:R-:W-:-:S07]  /*27b0*/  IMAD R21, R28, R17, R21 ;  /* 0x000000111c157224 */ /* 0x000fce00078e0215 */
.L_x_93:
        /* <DEDUP_REMOVED lines=19> */
.L_x_94:
[----:B------:R-:W-:Y:S05]  /*28f0*/  @!P2 BRA `(.L_x_92) ;  /* 0x000000000038a947 */ /* 0x000fea0003800000 */
[----:B------:R-:W0:Y:S01]  /*2900*/  LDC.64 R12, c[0x0][0x3b0] ;  /* 0x0000ec00ff0c7b82 */ /* 0x000e220000000a00 */
[C---:B------:R-:W-:Y:S01]  /*2910*/  LEA R16, R20.reuse, R1, 0x2 ;  /* 0x0000000114107211 */ /* 0x040fe200078e10ff */
[----:B0-----:R-:W-:-:S04]  /*2920*/  IMAD.WIDE.U32 R14, R20, 0x4, R12 ;  /* 0x00000004140e7825 */ /* 0x001fc800078e000c */
[----:B------:R-:W2:Y:S04]  /*2930*/  LDL.64 R12, [R16] ;  /* 0x00000000100c7983 */ /* 0x000ea80000100a00 */
[----:B------:R-:W2:Y:S01]  /*2940*/  LDG.E R17, desc[UR8][R14.64] ;  /* 0x000000080e117981 */ /* 0x000ea2000c1e1900 */
[----:B------:R-:W-:Y:S01]  /*2950*/  ISETP.NE.AND P0, PT, R9, 0x1, PT ;  /* 0x000000010900780c */ /* 0x000fe20003f05270 */
[----:B--2---:R-:W-:-:S12]  /*2960*/  IMAD R21, R12, R17, R21 ;  /* 0x000000110c157224 */ /* 0x004fd800078e0215 */
[----:B------:R-:W-:Y:S05]  /*2970*/  @!P0 BRA `(.L_x_92) ;  /* 0x0000000000188947 */ /* 0x000fea0003800000 */
[----:B------:R-:W-:Y:S01]  /*2980*/  ISETP.NE.AND P0, PT, R9, 0x2, PT ;  /* 0x000000020900780c */ /* 0x000fe20003f05270 */
[----:B------:R-:W2:-:S12]  /*2990*/  LDG.E R12, desc[UR8][R14.64+0x4] ;  /* 0x000004080e0c7981 */ /* 0x000e98000c1e1900 */
[----:B------:R-:W3:Y:S04]  /*29a0*/  @P0 LDG.E R17, desc[UR8][R14.64+0x8] ;  /* 0x000008080e110981 */ /* 0x000ee8000c1e1900 */
[----:B------:R-:W3:Y:S01]  /*29b0*/  @P0 LDL R16, [R16+0x8] ;  /* 0x0000080010100983 */ /* 0x000ee20000100800 */
[----:B--2---:R-:W-:-:S04]  /*29c0*/  IMAD R21, R12, R13, R21 ;  /* 0x0000000d0c157224 */ /* 0x004fc800078e0215 */
[----:B---3--:R-:W-:-:S07]  /*29d0*/  @P0 IMAD R21, R16, R17, R21 ;  /* 0x0000001110150224 */ /* 0x008fce00078e0215 */
.L_x_92:
[--C-:B------:R-:W-:Y:S01]  /*29e0*/  SHF.R.S32.HI R13, RZ, 0x1f, R21.reuse ;  /* 0x0000001fff0d7819 */ /* 0x100fe20000011415 */
[----:B------:R-:W-:-:S07]  /*29f0*/  IMAD.MOV.U32 R12, RZ, RZ, R21 ;  /* 0x000000ffff0c7224 */ /* 0x000fce00078e0015 */
.L_x_89:
[----:B------:R-:W0:Y:S02]  /*2a00*/  LDCU.64 UR4, c[0x0][0x3a0] ;  /* 0x00007400ff0477ac */ /* 0x000e240008000a00 */
[----:B0-----:R-:W-:-:S04]  /*2a10*/  LEA R14, P0, R12, UR4, 0x2 ;  /* 0x000000040c0e7c11 */ /* 0x001fc8000f8010ff */
[----:B------:R-:W-:Y:S02]  /*2a20*/  LEA.HI.X R15, R12, UR5, R13, 0x2, P0 ;  /* 0x000000050c0f7c11 */ /* 0x000fe400080f140d */
[----:B------:R-:W0:Y:S03]  /*2a30*/  LDC R12, c[0x0][0x3c4] ;  /* 0x0000f100ff0c7b82 */ /* 0x000e260000000800 */
        /* <DEDUP_REMOVED lines=8> */
[----:B------:R-:W-:-:S05]  /*2ac0*/  IMAD.MOV.U32 R13, RZ, RZ, -0x1 ;  /* 0xffffffffff0d7424 */ /* 0x000fca00078e00ff */
[----:B------:R-:W-:-:S04]  /*2ad0*/  VIADDMNMX.U32 R12, R12, R13, 0x2, PT ;  /* 0x000000020c0c7446 */ /* 0x000fc8000380000d */
[----:B------:R-:W-:-:S04]  /*2ae0*/  SHF.L.U32 R14, R12, 0x2, RZ ;  /* 0x000000020c0e7819 */ /* 0x000fc800000006ff */
[----:B------:R-:W0:Y:S02]  /*2af0*/  LDC R12, c[0x2][R14] ;  /* 0x008000000e0c7b82 */ /* 0x000e240000000800 */
[----:B0-----:R-:W-:-:S04]  /*2b00*/  SHF.R.S32.HI R13, RZ, 0x1f, R12 ;  /* 0x0000001fff0d7819 */ /* 0x001fc8000001140c */
.L_x_220:
[----:B------:R-:W-:Y:S05]  /*2b10*/  BRX R12 -0x2b20                                                     (*"BRANCH_TARGETS .L_x_221,.L_x_222,.L_x_100"*) ;  /* 0xffffffd40c387949 */ /* 0x000fea000383ffff */
.L_x_222:
[----:B-----5:R-:W-:Y:S01]  /*2b20*/  FMUL R2, R2, R21 ;  /* 0x0000001502027220 */ /* 0x020fe20000400000 */
[----:B------:R-:W-:Y:S06]  /*2b30*/  BRA `(.L_x_99) ;  /* 0x0000001800a87947 */ /* 0x000fec0003800000 */
.L_x_221:
[----:B-----5:R-:W-:Y:S01]  /*2b40*/  FADD R2, R2, R21 ;  /* 0x0000001502027221 */ /* 0x020fe20000000000 */
[----:B------:R-:W-:Y:S06]  /*2b50*/  BRA `(.L_x_99) ;  /* 0x0000001800a07947 */ /* 0x000fec0003800000 */
.L_x_98:
[----:B------:R-:W-:-:S13]  /*2b60*/  ISETP.NE.AND P0, PT, R12, 0x3, PT ;  /* 0x000000030c00780c */ /* 0x000fda0003f05270 */
[----:B------:R-:W-:Y:S05]  /*2b70*/  @!P0 BRA `(.L_x_99) ;  /* 0x0000001800988947 */ /* 0x000fea0003800000 */
[----:B------:R-:W-:-:S13]  /*2b80*/  ISETP.NE.AND P0, PT, R12, 0x4, PT ;  /* 0x000000040c00780c */ /* 0x000fda0003f05270 */
[----:B------:R-:W-:Y:S05]  /*2b90*/  @P0 BRA `(.L_x_100) ;  /* 0x0000001000d40947 */ /* 0x000fea0003800000 */
[----:B------:R-:W-:Y:S01]  /*2ba0*/  FADD R2, -R2, -RZ ;  /* 0x800000ff02027221 */ /* 0x000fe20000000100 */
[----:B------:R-:W-:Y:S06]  /*2bb0*/  BRA `(.L_x_99) ;  /* 0x0000001800887947 */ /* 0x000fec0003800000 */
.L_x_97:
[----:B------:R-:W-:-:S13]  /*2bc0*/  ISETP.GT.AND P0, PT, R12, 0x6, PT ;  /* 0x000000060c00780c */ /* 0x000fda0003f04270 */
[----:B------:R-:W-:Y:S05]  /*2bd0*/  @P0 BRA `(.L_x_101) ;  /* 0x0000000000280947 */ /* 0x000fea0003800000 */
[----:B------:R-:W-:-:S05]  /*2be0*/  VIADD R12, R12, 0xfffffffb ;  /* 0xfffffffb0c0c7836 */ /* 0x000fca0000000000 */
[----:B------:R-:W-:-:S05]  /*2bf0*/  VIMNMX.U32 R12, PT, PT, R12, 0x2, PT ;  /* 0x000000020c0c7848 */ /* 0x000fca0003fe0000 */
[----:B------:R-:W-:-:S04]  /*2c00*/  IMAD.SHL.U32 R14, R12, 0x4, RZ ;  /* 0x000000040c0e7824 */ /* 0x000fc800078e00ff */
[----:B------:R-:W0:Y:S02]  /*2c10*/  LDC R12, c[0x2][R14+0xc] ;  /* 0x008003000e0c7b82 */ /* 0x000e240000000800 */
[----:B0-----:R-:W-:-:S04]  /*2c20*/  SHF.R.S32.HI R13, RZ, 0x1f, R12 ;  /* 0x0000001fff0d7819 */ /* 0x001fc8000001140c */
.L_x_224:
[----:B------:R-:W-:Y:S05]  /*2c30*/  BRX R12 -0x2c40                                                     (*"BRANCH_TARGETS .L_x_225,.L_x_226,.L_x_100"*) ;  /* 0xffffffd00cf07949 */ /* 0x000fea000383ffff */
.L_x_226:
[----:B-----5:R-:W-:Y:S01]  /*2c40*/  FSET.BF.EQ.AND R2, R2, R21, PT ;  /* 0x000000150202720a */ /* 0x020fe20003802000 */
[----:B------:R-:W-:Y:S06]  /*2c50*/  BRA `(.L_x_99) ;  /* 0x0000001800607947 */ /* 0x000fec0003800000 */
.L_x_225:
[----:B-----5:R-:W-:Y:S01]  /*2c60*/  FSET.BF.LT.AND R2, R2, R21, PT ;  /* 0x000000150202720a */ /* 0x020fe20003801000 */
[----:B------:R-:W-:Y:S06]  /*2c70*/  BRA `(.L_x_99) ;  /* 0x0000001800587947 */ /* 0x000fec0003800000 */
.L_x_101:
[----:B------:R-:W-:-:S04]  /*2c80*/  MOV R13, 0xfffffff9 ;  /* 0xfffffff9000d7802 */ /* 0x000fc80000000f00 */
[----:B------:R-:W-:-:S05]  /*2c90*/  VIADDMNMX.U32 R12, R12, R13, 0x3, PT ;  /* 0x000000030c0c7446 */ /* 0x000fca000380000d */
[----:B------:R-:W-:-:S04]  /*2ca0*/  IMAD.SHL.U32 R14, R12, 0x4, RZ ;  /* 0x000000040c0e7824 */ /* 0x000fc800078e00ff */
[----:B------:R-:W0:Y:S02]  /*2cb0*/  LDC R12, c[0x2][R14+0x18] ;  /* 0x008006000e0c7b82 */ /* 0x000e240000000800 */
[----:B0-----:R-:W-:-:S04]  /*2cc0*/  SHF.R.S32.HI R13, RZ, 0x1f, R12 ;  /* 0x0000001fff0d7819 */ /* 0x001fc8000001140c */
.L_x_228:
[----:B------:R-:W-:Y:S05]  /*2cd0*/  BRX R12 -0x2ce0                                                     (*"BRANCH_TARGETS .L_x_229,.L_x_230,.L_x_231,.L_x_100"*) ;  /* 0xffffffd00cc87949 */ /* 0x000fea000383ffff */
.L_x_231:
[----:B------:R-:W-:-:S04]  /*2ce0*/  FSETP.GT.AND P0, PT, R2, RZ, PT ;  /* 0x000000ff0200720b */ /* 0x000fc80003f04000 */
[----:B-----5:R-:W-:Y:S01]  /*2cf0*/  FSEL R2, R21, RZ, P0 ;  /* 0x000000ff15027208 */ /* 0x020fe20000000000 */
[----:B------:R-:W-:Y:S08]  /*2d00*/  BRA `(.L_x_99) ;  /* 0x0000001800347947 */ /* 0x000ff00003800000 */
.L_x_229:
[----:B------:R-:W-:Y:S01]  /*2d10*/  FSETP.GE.AND P0, PT, R2, RZ, PT ;  /* 0x000000ff0200720b */ /* 0x000fe20003f06000 */
[----:B------:R-:W-:-:S12]  /*2d20*/  BSSY.RECONVERGENT B1, `(.L_x_102) ;  /* 0x0000040000017945 */ /* 0x000fd80003800200 */
[----:B------:R-:W-:Y:S05]  /*2d30*/  @!P0 BRA `(.L_x_103) ;  /* 0x0000000000748947 */ /* 0x000fea0003800000 */
[----:B------:R-:W-:Y:S02]  /*2d40*/  HFMA2 R12, -RZ, RZ, 3.7421875, 0 ;  /* 0x437c0000ff0c7431 */ /* 0x000fe400000001ff */
[----:B------:R-:W-:Y:S01]  /*2d50*/  IMAD.MOV.U32 R11, RZ, RZ, 0x3bbb989d ;  /* 0x3bbb989dff0b7424 */ /* 0x000fe200078e00ff */
[----:B------:R-:W-:Y:S03]  /*2d60*/  BSSY.RECONVERGENT B2, `(.L_x_104) ;  /* 0x0000018000027945 */ /* 0x000fe60003800200 */
[----:B------:R-:W-:-:S04]  /*2d70*/  FFMA.SAT R11, R2, -R11, 0.5 ;  /* 0x3f000000020b7423 */ /* 0x000fc8000000280b */
[----:B------:R-:W-:-:S04]  /*2d80*/  FFMA.RM R11, R11, R12, 12582913 ;  /* 0x4b4000010b0b7423 */ /* 0x000fc8000000400c */
[C---:B------:R-:W-:Y:S01]  /*2d90*/  FADD R13, R11.reuse, -12583039 ;  /* 0xcb40007f0b0d7421 */ /* 0x040fe20000000000 */
[----:B------:R-:W-:-:S03]  /*2da0*/  IMAD.SHL.U32 R11, R11, 0x800000, RZ ;  /* 0x008000000b0b7824 */ /* 0x000fc600078e00ff */
[----:B------:R-:W-:-:S04]  /*2db0*/  FFMA R13, R2, -1.4426950216293334961, -R13 ;  /* 0xbfb8aa3b020d7823 */ /* 0x000fc8000000080d */
[----:B------:R-:W-:-:S06]  /*2dc0*/  FFMA R2, R2, -1.925963033500011079e-08, R13 ;  /* 0xb2a5706002027823 */ /* 0x000fcc000000000d */
        /* <DEDUP_REMOVED lines=16> */
[----:B-----5:R-:W-:Y:S05]  /*2ed0*/  CALL.REL.NOINC `($__internal_3_$__cuda_sm20_dblrcp_rn_slowpath_v3) ;  /* 0x0000001400d87944 */ /* 0x020fea0003c00000 */
.L_x_105:
[----:B------:R-:W-:Y:S05]  /*2ee0*/  BSYNC.RECONVERGENT B2 ;  /* 0x0000000000027941 */ /* 0x000fea0003800200 */
.L_x_104:
[----:B------:R2:W3:Y:S01]  /*2ef0*/  F2F.F32.F64 R2, R16 ;  /* 0x0000001000027310 */ /* 0x0004e20000301000 */
[----:B------:R-:W-:Y:S05]  /*2f00*/  BRA `(.L_x_106) ;  /* 0x0000000000847947 */ /* 0x000fea0003800000 */
.L_x_103:
[----:B------:R-:W-:Y:S01]  /*2f10*/  IMAD.MOV.U32 R11, RZ, RZ, 0x3bbb989d ;  /* 0x3bbb989dff0b7424 */ /* 0x000fe200078e00ff */
[----:B------:R-:W-:Y:S01]  /*2f20*/  BSSY.RECONVERGENT B2, `(.L_x_107) ;  /* 0x000001e000027945 */ /* 0x000fe20003800200 */
[----:B------:R-:W-:Y:S02]  /*2f30*/  IMAD.MOV.U32 R12, RZ, RZ, 0x437c0000 ;  /* 0x437c0000ff0c7424 */ /* 0x000fe400078e00ff */
[----:B------:R-:W-:Y:S01]  /*2f40*/  FFMA.SAT R11, R2, R11, 0.5 ;  /* 0x3f000000020b7423 */ /* 0x000fe2000000200b */
[----:B------:R-:W-:-:S03]  /*2f50*/  IMAD.MOV.U32 R16, RZ, RZ, 0x1 ;  /* 0x00000001ff107424 */ /* 0x000fc600078e00ff */
[----:B------:R-:W-:-:S04]  /*2f60*/  FFMA.RM R11, R11, R12, 12582913 ;  /* 0x4b4000010b0b7423 */ /* 0x000fc8000000400c */
[C---:B------:R-:W-:Y:S01]  /*2f70*/  FADD R13, R11.reuse, -12583039 ;  /* 0xcb40007f0b0d7421 */ /* 0x040fe20000000000 */
[----:B------:R-:W-:-:S03]  /*2f80*/  SHF.L.U32 R11, R11, 0x17, RZ ;  /* 0x000000170b0b7819 */ /* 0x000fc600000006ff */
[----:B------:R-:W-:-:S04]  /*2f90*/  FFMA R13, R2, 1.4426950216293334961, -R13 ;  /* 0x3fb8aa3b020d7823 */ /* 0x000fc8000000080d */
[----:B------:R-:W-:-:S06]  /*2fa0*/  FFMA R2, R2, 1.925963033500011079e-08, R13 ;  /* 0x32a5706002027823 */ /* 0x000fcc000000000d */
        /* <DEDUP_REMOVED lines=9> */
[----:B-----5:R-:W-:-:S08]  /*3040*/  DFMA R20, -R14, R18, 1 ;  /* 0x3ff000000e14742b */ /* 0x020fd00000000112 */
        /* <DEDUP_REMOVED lines=10> */
[----:B------:R-:W-:Y:S05]  /*30f0*/  CALL.REL.NOINC `($__internal_4_$__cuda_sm20_div_rn_f64_full) ;  /* 0x0000001400f47944 */ /* 0x000fea0003c00000 */
.L_x_108:
[----:B------:R-:W-:Y:S05]  /*3100*/  BSYNC.RECONVERGENT B2 ;  /* 0x0000000000027941 */ /* 0x000fea0003800200 */
.L_x_107:
[----:B------:R0:W1:Y:S02]  /*3110*/  F2F.F32.F64 R2, R16 ;  /* 0x0000001000027310 */ /* 0x0000640000301000 */
.L_x_106:
[----:B------:R-:W-:Y:S05]  /*3120*/  BSYNC.RECONVERGENT B1 ;  /* 0x0000000000017941 */ /* 0x000fea0003800200 */
.L_x_102:
[----:B------:R-:W-:Y:S05]  /*3130*/  BRA `(.L_x_99) ;  /* 0x0000001400287947 */ /* 0x000fea0003800000 */
.L_x_230:
[----:B------:R-:W0:Y:S01]  /*3140*/  F2F.F64.F32 R12, R2 ;  /* 0x00000002000c7310 */ /* 0x000e220000201800 */
[----:B------:R-:W-:Y:S01]  /*3150*/  IMAD.MOV.U32 R11, RZ, RZ, RZ ;  /* 0x000000ffff0b7224 */ /* 0x000fe200078e00ff */
[----:B0-----:R-:W-:Y:S01]  /*3160*/  DSETP.MAX.AND P0, P2, RZ, R12, PT ;  /* 0x0000000cff00722a */ /* 0x001fe20003a0f000 */
[----:B------:R-:W-:-:S05]  /*3170*/  IMAD.MOV.U32 R14, RZ, RZ, R13 ;  /* 0x000000ffff0e7224 */ /* 0x000fca00078e000d */
[C---:B------:R-:W-:Y:S02]  /*3180*/  FSEL R15, R11.reuse, R14, P0 ;  /* 0x0000000e0b0f7208 */ /* 0x040fe40000000000 */
[----:B------:R-:W-:-:S06]  /*3190*/  SEL R12, R11, R12, P0 ;  /* 0x0000000c0b0c7207 */ /* 0x000fcc0000000000 */
[----:B------:R-:W-:-:S04]  /*31a0*/  @P2 LOP3.LUT R15, R14, 0x80000, RZ, 0xfc, !PT ;  /* 0x000800000e0f2812 */ /* 0x000fc800078efcff */
[----:B------:R-:W-:-:S04]  /*31b0*/  MOV R13, R15 ;  /* 0x0000000f000d7202 */ /* 0x000fc80000000f00 */
[----:B------:R0:W1:Y:S01]  /*31c0*/  F2F.F32.F64 R2, R12 ;  /* 0x0000000c00027310 */ /* 0x0000620000301000 */
[----:B------:R-:W-:Y:S05]  /*31d0*/  BRA `(.L_x_99) ;  /* 0x0000001400007947 */ /* 0x000fea0003800000 */
.L_x_96:
[----:B------:R-:W-:-:S13]  /*31e0*/  ISETP.GT.AND P0, PT, R12, 0xd, PT ;  /* 0x0000000d0c00780c */ /* 0x000fda0003f04270 */
[----:B------:R-:W-:Y:S05]  /*31f0*/  @P0 BRA `(.L_x_109) ;  /* 0x0000000800780947 */ /* 0x000fea0003800000 */
[----:B------:R-:W-:-:S13]  /*3200*/  ISETP.GT.AND P0, PT, R12, 0xb, PT ;  /* 0x0000000b0c00780c */ /* 0x000fda0003f04270 */
[----:B------:R-:W-:Y:S05]  /*3210*/  @P0 BRA `(.L_x_110) ;  /* 0x0000000400f40947 */ /* 0x000fea0003800000 */
[----:B------:R-:W-:-:S05]  /*3220*/  VIADD R12, R12, 0xfffffff6 ;  /* 0xfffffff60c0c7836 */ /* 0x000fca0000000000 */
[----:B------:R-:W-:-:S05]  /*3230*/  VIMNMX.U32 R12, PT, PT, R12, 0x2, PT ;  /* 0x000000020c0c7848 */ /* 0x000fca0003fe0000 */
[----:B------:R-:W-:-:S04]  /*3240*/  IMAD.SHL.U32 R14, R12, 0x4, RZ ;  /* 0x000000040c0e7824 */ /* 0x000fc800078e00ff */
[----:B------:R-:W0:Y:S02]  /*3250*/  LDC R12, c[0x2][R14+0x28] ;  /* 0x00800a000e0c7b82 */ /* 0x000e240000000800 */
[----:B0-----:R-:W-:-:S04]  /*3260*/  SHF.R.S32.HI R13, RZ, 0x1f, R12 ;  /* 0x0000001fff0d7819 */ /* 0x001fc8000001140c */
.L_x_233:
[----:B------:R-:W-:Y:S05]  /*3270*/  BRX R12 -0x3280                                                     (*"BRANCH_TARGETS .L_x_234,.L_x_235,.L_x_100"*) ;  /* 0xffffffcc0c607949 */ /* 0x000fea000383ffff */
.L_x_235:
[----:B------:R-:W0:Y:S01]  /*3280*/  F2F.F64.F32 R12, R2 ;  /* 0x00000002000c7310 */ /* 0x000e220000201800 */
[----:B------:R-:W-:Y:S01]  /*3290*/  UMOV UR4, 0xa0b5ed8d ;  /* 0xa0b5ed8d00047882 */ /* 0x000fe20000000000 */
[----:B------:R-:W-:Y:S01]  /*32a0*/  UMOV UR5, 0x3eb0c6f7 ;  /* 0x3eb0c6f700057882 */ /* 0x000fe20000000000 */
[----:B------:R-:W-:Y:S01]  /*32b0*/  MOV R16, 0x1 ;  /* 0x0000000100107802 */ /* 0x000fe20000000f00 */
[----:B------:R-:W-:Y:S01]  /*32c0*/  BSSY.RECONVERGENT B1, `(.L_x_111) ;  /* 0x0000016000017945 */ /* 0x000fe20003800200 */
[----:B0-----:R-:W-:-:S06]  /*32d0*/  DADD R12, R12, UR4 ;  /* 0x000000040c0c7e29 */ /* 0x001fcc0008000000 */
[----:B------:R-:W0:Y:S02]  /*32e0*/  MUFU.RCP64H R17, R13 ;  /* 0x0000000d00117308 */ /* 0x000e240000001800 */
[----:B0-----:R-:W-:-:S08]  /*32f0*/  DFMA R14, -R12, R16, 1 ;  /* 0x3ff000000c0e742b */ /* 0x001fd00000000110 */
[----:B------:R-:W-:-:S08]  /*3300*/  DFMA R14, R14, R14, R14 ;  /* 0x0000000e0e0e722b */ /* 0x000fd0000000000e */
[----:B------:R-:W-:Y:S02]  /*3310*/  DFMA R16, R16, R14, R16 ;  /* 0x0000000e1010722b */ /* 0x000fe40000000010 */
[----:B-----5:R-:W0:Y:S06]  /*3320*/  F2F.F64.F32 R14, R21 ;  /* 0x00000015000e7310 */ /* 0x020e2c0000201800 */
[----:B------:R-:W-:-:S08]  /*3330*/  DFMA R22, -R12, R16, 1 ;  /* 0x3ff000000c16742b */ /* 0x000fd00000000110 */
[----:B------:R-:W-:Y:S01]  /*3340*/  DFMA R22, R16, R22, R16 ;  /* 0x000000161016722b */ /* 0x000fe20000000010 */
[----:B0-----:R-:W-:-:S07]  /*3350*/  FSETP.GEU.AND P2, PT, |R15|, 6.5827683646048100446e-37, PT ;  /* 0x036000000f00780b */ /* 0x001fce0003f4e200 */
[----:B------:R-:W-:-:S08]  /*3360*/  DMUL R16, R14, R22 ;  /* 0x000000160e107228 */ /* 0x000fd00000000000 */
[----:B------:R-:W-:-:S08]  /*3370*/  DFMA R18, -R12, R16, R14 ;  /* 0x000000100c12722b */ /* 0x000fd0000000010e */
[----:B------:R-:W-:-:S10]  /*3380*/  DFMA R16, R22, R18, R16 ;  /* 0x000000121610722b */ /* 0x000fd40000000010 */
[----:B------:R-:W-:-:S05]  /*3390*/  FFMA R2, RZ, R13, R17 ;  /* 0x0000000dff027223 */ /* 0x000fca0000000011 */
[----:B------:R-:W-:-:S13]  /*33a0*/  FSETP.GT.AND P0, PT, |R2|, 1.469367938527859385e-39, PT ;  /* 0x001000000200780b */ /* 0x000fda0003f04200 */
[----:B------:R-:W-:Y:S05]  /*33b0*/  @P0 BRA P2, `(.L_x_112) ;  /* 0x0000000000180947 */ /* 0x000fea0001000000 */
[----:B------:R-:W-:Y:S01]  /*33c0*/  IMAD.MOV.U32 R11, RZ, RZ, R14 ;  /* 0x000000ffff0b7224 */ /* 0x000fe200078e000e */
[----:B------:R-:W-:Y:S01]  /*33d0*/  MOV R14, R12 ;  /* 0x0000000c000e7202 */ /* 0x000fe20000000f00 */
[----:B------:R-:W-:Y:S01]  /*33e0*/  IMAD.MOV.U32 R16, RZ, RZ, R15 ;  /* 0x000000ffff107224 */ /* 0x000fe200078e000f */
[----:B------:R-:W-:Y:S01]  /*33f0*/  MOV R2, 0x3420 ;  /* 0x0000342000027802 */ /* 0x000fe20000000f00 */
[----:B------:R-:W-:-:S07]  /*3400*/  IMAD.MOV.U32 R15, RZ, RZ, R13 ;  /* 0x000000ffff0f7224 */ /* 0x000fce00078e000d */
[----:B------:R-:W-:Y:S05]  /*3410*/  CALL.REL.NOINC `($__internal_4_$__cuda_sm20_div_rn_f64_full) ;  /* 0x00000014002c7944 */ /* 0x000fea0003c00000 */
.L_x_112:
[----:B------:R-:W-:Y:S05]  /*3420*/  BSYNC.RECONVERGENT B1 ;  /* 0x0000000000017941 */ /* 0x000fea0003800200 */
.L_x_111:
[----:B------:R0:W1:Y:S01]  /*3430*/  F2F.F32.F64 R2, R16 ;  /* 0x0000001000027310 */ /* 0x0000620000301000 */
[----:B------:R-:W-:Y:S05]  /*3440*/  BRA `(.L_x_99) ;  /* 0x0000001000647947 */ /* 0x000fea0003800000 */
.L_x_234:
[----:B------:R-:W0:Y:S01]  /*3450*/  F2F.F64.F32 R14, R2 ;  /* 0x00000002000e7310 */ /* 0x000e220000201800 */
[----:B------:R-:W-:Y:S01]  /*3460*/  UMOV UR4, 0xa0b5ed8d ;  /* 0xa0b5ed8d00047882 */ /* 0x000fe20000000000 */
[----:B------:R-:W-:Y:S02]  /*3470*/  UMOV UR5, 0x3eb0c6f7 ;  /* 0x3eb0c6f700057882 */ /* 0x000fe40000000000 */
[----:B0-----:R-:W-:-:S10]  /*3480*/  DADD R14, R14, UR4 ;  /* 0x000000040e0e7e29 */ /* 0x001fd40008000000 */
[----:B------:R-:W-:Y:S01]  /*3490*/  ISETP.GT.AND P0, PT, R15, 0xfffff, PT ;  /* 0x000fffff0f00780c */ /* 0x000fe20003f04270 */
[--C-:B------:R-:W-:Y:S01]  /*34a0*/  IMAD.MOV.U32 R12, RZ, RZ, R14.reuse ;  /* 0x000000ffff0c7224 */ /* 0x100fe200078e000e */
[----:B------:R-:W-:Y:S01]  /*34b0*/  MOV R13, R15 ;  /* 0x0000000f000d7202 */ /* 0x000fe20000000f00 */
[----:B------:R-:W-:Y:S02]  /*34c0*/  IMAD.MOV.U32 R16, RZ, RZ, R15 ;  /* 0x000000ffff107224 */ /* 0x000fe400078e000f */
[----:B------:R-:W-:-:S08]  /*34d0*/  IMAD.MOV.U32 R24, RZ, RZ, R14 ;  /* 0x000000ffff187224 */ /* 0x000fd000078e000e */
[----:B------:R-:W-:-:S10]  /*34e0*/  @!P0 DMUL R12, R12, 1.80143985094819840000e+16 ;  /* 0x435000000c0c8828 */ /* 0x000fd40000000000 */
[----:B------:R-:W-:Y:S02]  /*34f0*/  @!P0 IMAD.MOV.U32 R16, RZ, RZ, R13 ;  /* 0x000000ffff108224 */ /* 0x000fe400078e000d */
[----:B------:R-:W-:-:S03]  /*3500*/  @!P0 IMAD.MOV.U32 R24, RZ, RZ, R12 ;  /* 0x000000ffff188224 */ /* 0x000fc600078e000c */
[----:B------:R-:W-:-:S04]  /*3510*/  IADD3 R11, PT, PT, R16, -0x1, RZ ;  /* 0xffffffff100b7810 */ /* 0x000fc80007ffe0ff */
[----:B------:R-:W-:Y:S01]  /*3520*/  ISETP.GT.U32.AND P2, PT, R11, 0x7feffffe, PT ;  /* 0x7feffffe0b00780c */ /* 0x000fe20003f44070 */
[----:B------:R-:W-:Y:S01]  /*3530*/  IMAD.MOV.U32 R11, RZ, RZ, -0x3ff ;  /* 0xfffffc01ff0b7424 */ /* 0x000fe200078e00ff */
[----:B------:R-:W-:-:S11]  /*3540*/  @!P0 MOV R11, 0xfffffbcb ;  /* 0xfffffbcb000b8802 */ /* 0x000fd60000000f00 */
[----:B------:R-:W-:Y:S05]  /*3550*/  @P2 BRA `(.L_x_113) ;  /* 0x0000000400042947 */ /* 0x000fea0003800000 */
[----:B------:R-:W-:Y:S01]  /*3560*/  LOP3.LUT R2, R16, 0xfffff, RZ, 0xc0, !PT ;  /* 0x000fffff10027812 */ /* 0x000fe200078ec0ff */
[----:B------:R-:W-:Y:S01]  /*3570*/  IMAD.MOV.U32 R12, RZ, RZ, RZ ;  /* 0x000000ffff0c7224 */ /* 0x000fe200078e00ff */
[----:B------:R-:W-:Y:S01]  /*3580*/  MOV R15, 0x3ed0ee25 ;  /* 0x3ed0ee25000f7802 */ /* 0x000fe20000000f00 */
[----:B------:R-:W-:Y:S01]  /*3590*/  IMAD.MOV.U32 R14, RZ, RZ, -0x748574fc ;  /* 0x8b7a8b04ff0e7424 */ /* 0x000fe200078e00ff */
[----:B------:R-:W-:Y:S01]  /*35a0*/  LOP3.LUT R25, R2, 0x3ff00000, RZ, 0xfc, !PT ;  /* 0x3ff0000002197812 */ /* 0x000fe200078efcff */
[----:B------:R-:W-:Y:S01]  /*35b0*/  UMOV UR4, 0x3ae80f1e ;  /* 0x3ae80f1e00047882 */ /* 0x000fe20000000000 */
[----:B------:R-:W-:Y:S01]  /*35c0*/  UMOV UR5, 0x3eb1380b ;  /* 0x3eb1380b00057882 */ /* 0x000fe20000000000 */
[----:B------:R-:W-:Y:S01]  /*35d0*/  LEA.HI R11, R16, R11, RZ, 0xc ;  /* 0x0000000b100b7211 */ /* 0x000fe200078f60ff */
[----:B------:R-:W-:Y:S01]  /*35e0*/  UMOV UR6, 0x80000000 ;  /* 0x8000000000067882 */ /* 0x000fe20000000000 */
[----:B------:R-:W-:Y:S01]  /*35f0*/  ISETP.GE.U32.AND P0, PT, R25, 0x3ff6a09f, PT ;  /* 0x3ff6a09f1900780c */ /* 0x000fe20003f06070 */
[----:B------:R-:W-:-:S12]  /*3600*/  UMOV UR7, 0x43300000 ;  /* 0x4330000000077882 */ /* 0x000fd80000000000 */
[----:B------:R-:W-:Y:S02]  /*3610*/  @P0 VIADD R13, R25, 0xfff00000 ;  /* 0xfff00000190d0836 */ /* 0x000fe40000000000 */
[----:B------:R-:W-:-:S03]  /*3620*/  @P0 VIADD R11, R11, 0x1 ;  /* 0x000000010b0b0836 */ /* 0x000fc60000000000 */
[----:B------:R-:W-:-:S06]  /*3630*/  @P0 MOV R25, R13 ;  /* 0x0000000d00190202 */ /* 0x000fcc0000000f00 */
[C---:B------:R-:W-:Y:S02]  /*3640*/  DADD R18, R24.reuse, 1 ;  /* 0x3ff0000018127429 */ /* 0x040fe40000000000 */
[----:B------:R-:W-:-:S04]  /*3650*/  DADD R24, R24, -1 ;  /* 0xbff0000018187429 */ /* 0x000fc80000000000 */
[----:B------:R-:W0:Y:S02]  /*3660*/  MUFU.RCP64H R13, R19 ;  /* 0x00000013000d7308 */ /* 0x000e240000001800 */
[----:B0-----:R-:W-:Y:S01]  /*3670*/  DFMA R22, -R18, R12, 1 ;  /* 0x3ff000001216742b */ /* 0x001fe2000000010c */
[----:B------:R-:W-:Y:S01]  /*3680*/  LOP3.LUT R18, R11, 0x80000000, RZ, 0x3c, !PT ;  /* 0x800000000b127812 */ /* 0x000fe200078e3cff */
[----:B------:R-:W-:-:S06]  /*3690*/  IMAD.MOV.U32 R19, RZ, RZ, 0x43300000 ;  /* 0x43300000ff137424 */ /* 0x000fcc00078e00ff */
[----:B------:R-:W-:Y:S02]  /*36a0*/  DFMA R22, R22, R22, R22 ;  /* 0x000000161616722b */ /* 0x000fe40000000016 */
[----:B------:R-:W-:Y:S01]  /*36b0*/  DADD R18, R18, -UR6 ;  /* 0x8000000612127e29 */ /* 0x000fe20008000000 */
[----:B------:R-:W-:Y:S01]  /*36c0*/  UMOV UR6, 0xfefa39ef ;  /* 0xfefa39ef00067882 */ /* 0x000fe20000000000 */
[----:B------:R-:W-:-:S04]  /*36d0*/  UMOV UR7, 0x3fe62e42 ;  /* 0x3fe62e4200077882 */ /* 0x000fc80000000000 */
[----:B------:R-:W-:-:S08]  /*36e0*/  DFMA R22, R12, R22, R12 ;  /* 0x000000160c16722b */ /* 0x000fd0000000000c */
[----:B-----5:R-:W-:-:S08]  /*36f0*/  DMUL R20, R24, R22 ;  /* 0x0000001618147228 */ /* 0x020fd00000000000 */
[----:B------:R-:W-:-:S08]  /*3700*/  DFMA R20, R24, R22, R20 ;  /* 0x000000161814722b */ /* 0x000fd00000000014 */
[----:B------:R-:W-:Y:S02]  /*3710*/  DMUL R12, R20, R20 ;  /* 0x00000014140c7228 */ /* 0x000fe40000000000 */
[----:B------:R-:W-:-:S06]  /*3720*/  DADD R16, R24, -R20 ;  /* 0x0000000018107229 */ /* 0x000fcc0000000814 */
[----:B------:R-:W-:Y:S01]  /*3730*/  DFMA R14, R12, UR4, R14 ;  /* 0x000000040c0e7c2b */ /* 0x000fe2000800000e */
[----:B------:R-:W-:Y:S01]  /*3740*/  UMOV UR4, 0x9f02676f ;  /* 0x9f02676f00047882 */ /* 0x000fe20000000000 */
[----:B------:R-:W-:Y:S01]  /*3750*/  UMOV UR5, 0x3ef3b266 ;  /* 0x3ef3b26600057882 */ /* 0x000fe20000000000 */
[----:B------:R-:W-:-:S05]  /*3760*/  DADD R16, R16, R16 ;  /* 0x0000000010107229 */ /* 0x000fca0000000010 */
[----:B------:R-:W-:Y:S01]  /*3770*/  DFMA R14, R12, R14, UR4 ;  /* 0x000000040c0e7e2b */ /* 0x000fe2000800000e */
[----:B------:R-:W-:Y:S01]  /*3780*/  UMOV UR4, 0xa9ab0956 ;  /* 0xa9ab095600047882 */ /* 0x000fe20000000000 */
[----:B------:R-:W-:Y:S01]  /*3790*/  UMOV UR5, 0x3f1745cb ;  /* 0x3f1745cb00057882 */ /* 0x000fe20000000000 */
[----:B------:R-:W-:Y:S02]  /*37a0*/  DFMA R24, R24, -R20, R16 ;  /* 0x800000141818722b */ /* 0x000fe40000000010 */
        /* <DEDUP_REMOVED lines=26> */
[----:B------:R2:W3:Y:S01]  /*3950*/  F2F.F32.F64 R2, R14 ;  /* 0x0000000e00027310 */ /* 0x0004e20000301000 */
[----:B------:R-:W-:Y:S05]  /*3960*/  BRA `(.L_x_99) ;  /* 0x0000000c001c7947 */ /* 0x000fea0003800000 */
.L_x_113:
[----:B------:R-:W-:Y:S01]  /*3970*/  MOV R14, 0x0 ;  /* 0x00000000000e7802 */ /* 0x000fe20000000f00 */
[----:B------:R-:W-:Y:S01]  /*3980*/  IMAD.MOV.U32 R15, RZ, RZ, 0x7ff00000 ;  /* 0x7ff00000ff0f7424 */ /* 0x000fe200078e00ff */
[----:B------:R-:W-:-:S05]  /*3990*/  LOP3.LUT P0, RZ, R13, 0x7fffffff, RZ, 0xc0, !PT ;  /* 0x7fffffff0dff7812 */ /* 0x000fca000780c0ff */
[----:B------:R-:W-:-:S10]  /*39a0*/  DFMA R14, R12, R14, +INF ;  /* 0x7ff000000c0e742b */ /* 0x000fd4000000000e */
[----:B------:R-:W-:Y:S02]  /*39b0*/  FSEL R12, R14, RZ, P0 ;  /* 0x000000ff0e0c7208 */ /* 0x000fe40000000000 */
[----:B------:R-:W-:-:S04]  /*39c0*/  FSEL R13, R15, -QNAN , P0 ;  /* 0xfff000000f0d7808 */ /* 0x000fc80000000000 */
[----:B------:R4:W0:Y:S01]  /*39d0*/  F2F.F32.F64 R2, R12 ;  /* 0x0000000c00027310 */ /* 0x0008220000301000 */
[----:B------:R-:W-:Y:S05]  /*39e0*/  BRA `(.L_x_99) ;  /* 0x0000000800fc7947 */ /* 0x000fea0003800000 */
.L_x_110:
[----:B------:R-:W-:-:S05]  /*39f0*/  IMAD.MOV.U32 R13, RZ, RZ, -0xc ;  /* 0xfffffff4ff0d7424 */ /* 0x000fca00078e00ff */
[----:B------:R-:W-:-:S04]  /*3a00*/  VIADDMNMX.U32 R12, R12, R13, 0x2, PT ;  /* 0x000000020c0c7446 */ /* 0x000fc8000380000d */
[----:B------:R-:W-:-:S04]  /*3a10*/  SHF.L.U32 R14, R12, 0x2, RZ ;  /* 0x000000020c0e7819 */ /* 0x000fc800000006ff */
[----:B------:R-:W0:Y:S02]  /*3a20*/  LDC R12, c[0x2][R14+0x34] ;  /* 0x00800d000e0c7b82 */ /* 0x000e240000000800 */
[----:B0-----:R-:W-:-:S04]  /*3a30*/  SHF.R.S32.HI R13, RZ, 0x1f, R12 ;  /* 0x0000001fff0d7819 */ /* 0x001fc8000001140c */
.L_x_237:
[----:B------:R-:W-:Y:S05]  /*3a40*/  BRX R12 -0x3a50                                                     (*"BRANCH_TARGETS .L_x_238,.L_x_239,.L_x_100"*) ;  /* 0xffffffc40c6c7949 */ /* 0x000fea000383ffff */
.L_x_239:
[----:B------:R-:W-:Y:S01]  /*3a50*/  VIADD R11, R2, 0x1800000 ;  /* 0x01800000020b7836 */ /* 0x000fe20000000000 */
[----:B------:R-:W-:Y:S04]  /*3a60*/  BSSY.RECONVERGENT B1, `(.L_x_114) ;  /* 0x000000b000017945 */ /* 0x000fe80003800200 */
[----:B------:R-:W-:-:S04]  /*3a70*/  LOP3.LUT R11, R11, 0x7f800000, RZ, 0xc0, !PT ;  /* 0x7f8000000b0b7812 */ /* 0x000fc800078ec0ff */
[----:B------:R-:W-:-:S13]  /*3a80*/  ISETP.GT.U32.AND P0, PT, R11, 0x1ffffff, PT ;  /* 0x01ffffff0b00780c */ /* 0x000fda0003f04070 */
[----:B------:R-:W-:Y:S05]  /*3a90*/  @P0 BRA `(.L_x_115) ;  /* 0x00000000000c0947 */ /* 0x000fea0003800000 */
[----:B------:R-:W-:-:S07]  /*3aa0*/  MOV R12, 0x3ac0 ;  /* 0x00003ac0000c7802 */ /* 0x000fce0000000f00 */
[----:B-----5:R-:W-:Y:S05]  /*3ab0*/  CALL.REL.NOINC `($__internal_5_$__cuda_sm20_rcp_rn_f32_slowpath) ;  /* 0x0000001000f87944 */ /* 0x020fea0003c00000 */
[----:B------:R-:W-:Y:S05]  /*3ac0*/  BRA `(.L_x_116) ;  /* 0x0000000000107947 */ /* 0x000fea0003800000 */
.L_x_115:
[----:B------:R-:W0:Y:S02]  /*3ad0*/  MUFU.RCP R11, R2 ;  /* 0x00000002000b7308 */ /* 0x000e240000001000 */
[----:B0-----:R-:W-:-:S04]  /*3ae0*/  FFMA R12, R2, R11, -1 ;  /* 0xbf800000020c7423 */ /* 0x001fc8000000000b */
[----:B------:R-:W-:-:S04]  /*3af0*/  FADD.FTZ R12, -R12, -RZ ;  /* 0x800000ff0c0c7221 */ /* 0x000fc80000010100 */
[----:B------:R-:W-:-:S07]  /*3b00*/  FFMA R2, R11, R12, R11 ;  /* 0x0000000c0b027223 */ /* 0x000fce000000000b */
.L_x_116:
[----:B------:R-:W-:Y:S05]  /*3b10*/  BSYNC.RECONVERGENT B1 ;  /* 0x0000000000017941 */ /* 0x000fea0003800200 */
.L_x_114:
[----:B------:R-:W-:Y:S05]  /*3b20*/  BRA `(.L_x_99) ;  /* 0x0000000800ac7947 */ /* 0x000fea0003800000 */
.L_x_238:
[----:B------:R-:W-:Y:S02]  /*3b30*/  HFMA2 R12, -RZ, RZ, 3.7421875, 0 ;  /* 0x437c0000ff0c7431 */ /* 0x000fe400000001ff */
[----:B------:R-:W-:-:S04]  /*3b40*/  IMAD.MOV.U32 R11, RZ, RZ, 0x3bbb989d ;  /* 0x3bbb989dff0b7424 */ /* 0x000fc800078e00ff */
[----:B------:R-:W-:-:S04]  /*3b50*/  FFMA.SAT R11, R2, R11, 0.5 ;  /* 0x3f000000020b7423 */ /* 0x000fc8000000200b */
[----:B------:R-:W-:-:S04]  /*3b60*/  FFMA.RM R11, R11, R12, 12582913 ;  /* 0x4b4000010b0b7423 */ /* 0x000fc8000000400c */
[----:B------:R-:W-:-:S04]  /*3b70*/  FADD R13, R11, -12583039 ;  /* 0xcb40007f0b0d7421 */ /* 0x000fc80000000000 */
[----:B------:R-:W-:-:S04]  /*3b80*/  FFMA R13, R2, 1.4426950216293334961, -R13 ;  /* 0x3fb8aa3b020d7823 */ /* 0x000fc8000000080d */
[----:B------:R-:W-:Y:S01]  /*3b90*/  FFMA R13, R2, 1.925963033500011079e-08, R13 ;  /* 0x32a57060020d7823 */ /* 0x000fe2000000000d */
[----:B------:R-:W-:-:S05]  /*3ba0*/  IMAD.SHL.U32 R2, R11, 0x800000, RZ ;  /* 0x008000000b027824 */ /* 0x000fca00078e00ff */
[----:B------:R-:W0:Y:S02]  /*3bb0*/  MUFU.EX2 R13, R13 ;  /* 0x0000000d000d7308 */ /* 0x000e240000000800 */
[----:B0-----:R-:W-:Y:S01]  /*3bc0*/  FMUL R2, R2, R13 ;  /* 0x0000000d02027220 */ /* 0x001fe20000400000 */
[----:B------:R-:W-:Y:S06]  /*3bd0*/  BRA `(.L_x_99) ;  /* 0x0000000800807947 */ /* 0x000fec0003800000 */
.L_x_109:
[----:B------:R-:W-:-:S13]  /*3be0*/  ISETP.GT.AND P0, PT, R12, 0xf, PT ;  /* 0x0000000f0c00780c */ /* 0x000fda0003f04270 */
[----:B------:R-:W-:Y:S05]  /*3bf0*/  @P0 BRA `(.L_x_117) ;  /* 0x00000000009c0947 */ /* 0x000fea0003800000 */
[----:B------:R-:W-:-:S05]  /*3c00*/  IMAD.MOV.U32 R13, RZ, RZ, -0xe ;  /* 0xfffffff2ff0d7424 */ /* 0x000fca00078e00ff */
[----:B------:R-:W-:-:S04]  /*3c10*/  VIADDMNMX.U32 R12, R12, R13, 0x2, PT ;  /* 0x000000020c0c7446 */ /* 0x000fc8000380000d */
[----:B------:R-:W-:-:S04]  /*3c20*/  SHF.L.U32 R14, R12, 0x2, RZ ;  /* 0x000000020c0e7819 */ /* 0x000fc800000006ff */
[----:B------:R-:W0:Y:S02]  /*3c30*/  LDC R12, c[0x2][R14+0x40] ;  /* 0x008010000e0c7b82 */ /* 0x000e240000000800 */
[----:B0-----:R-:W-:-:S04]  /*3c40*/  SHF.R.S32.HI R13, RZ, 0x1f, R12 ;  /* 0x0000001fff0d7819 */ /* 0x001fc8000001140c */
.L_x_241:
[----:B------:R-:W-:Y:S05]  /*3c50*/  BRX R12 -0x3c60                                                     (*"BRANCH_TARGETS .L_x_242,.L_x_243,.L_x_100"*) ;  /* 0xffffffc00ce87949 */ /* 0x000fea000383ffff */
.L_x_243:
        /* <DEDUP_REMOVED lines=10> */
.L_x_242:
[----:B------:R-:W-:Y:S01]  /*3d00*/  FMUL R12, R2, R2 ;  /* 0x00000002020c7220 */ /* 0x000fe20000400000 */
        /* <DEDUP_REMOVED lines=11> */
[----:B------:R-:W-:-:S05]  /*3dc0*/  LOP3.LUT R2, R13, 0x7fffffff, RZ, 0xc0, !PT ;  /* 0x7fffffff0d027812 */ /* 0x000fca00078ec0ff */
[----:B------:R-:W-:Y:S01]  /*3dd0*/  VIADD R11, R2, 0xfff00000 ;  /* 0xfff00000020b7836 */ /* 0x000fe20000000000 */
[----:B------:R-:W-:-:S07]  /*3de0*/  MOV R2, 0x3e00 ;  /* 0x00003e0000027802 */ /* 0x000fce0000000f00 */
[----:B-----5:R-:W-:Y:S05]  /*3df0*/  CALL.REL.NOINC `($__internal_3_$__cuda_sm20_dblrcp_rn_slowpath_v3) ;  /* 0x0000000800107944 */ /* 0x020fea0003c00000 */
[----:B------:R-:W-:Y:S01]  /*3e00*/  MOV R14, R16 ;  /* 0x00000010000e7202 */ /* 0x000fe20000000f00 */
[----:B------:R-:W-:-:S07]  /*3e10*/  IMAD.MOV.U32 R15, RZ, RZ, R17 ;  /* 0x000000ffff0f7224 */ /* 0x000fce00078e0011 */
.L_x_119:
[----:B------:R-:W-:Y:S05]  /*3e20*/  BSYNC.RECONVERGENT B1 ;  /* 0x0000000000017941 */ /* 0x000fea0003800200 */
.L_x_118:
[----:B-----5:R-:W0:Y:S02]  /*3e30*/  F2F.F64.F32 R12, R21 ;  /* 0x00000015000c7310 */ /* 0x020e240000201800 */
[----:B0-----:R-:W-:-:S06]  /*3e40*/  DMUL R14, R14, -R12 ;  /* 0x8000000c0e0e7228 */ /* 0x001fcc0000000000 */
[----:B------:R0:W1:Y:S01]  /*3e50*/  F2F.F32.F64 R2, R14 ;  /* 0x0000000e00027310 */ /* 0x0000620000301000 */
[----:B------:R-:W-:Y:S05]  /*3e60*/  BRA `(.L_x_99) ;  /* 0x0000000400dc7947 */ /* 0x000fea0003800000 */
.L_x_117:
        /* <DEDUP_REMOVED lines=8> */
.L_x_100:
[----:B-----5:R-:W-:Y:S01]  /*3ef0*/  FADD R2, R11, R21 ;  /* 0x000000150b027221 */ /* 0x020fe20000000000 */
[----:B------:R-:W-:Y:S06]  /*3f00*/  BRA `(.L_x_99) ;  /* 0x0000000400b47947 */ /* 0x000fec0003800000 */
.L_x_122:
[C---:B------:R-:W-:Y:S01]  /*3f10*/  FMUL R2, |R11|.reuse, 2.8853900432586669922 ;  /* 0x4038aa3b0b027820 */ /* 0x040fe20000400200 */
[----:B------:R-:W-:Y:S02]  /*3f20*/  IMAD.MOV.U32 R14, RZ, RZ, 0x3c80f082 ;  /* 0x3c80f082ff0e7424 */ /* 0x000fe400078e00ff */
[C---:B------:R-:W-:Y:S01]  /*3f30*/  FMUL R15, R11.reuse, R11 ;  /* 0x0000000b0b0f7220 */ /* 0x040fe20000400000 */
[C---:B------:R-:W-:Y:S02]  /*3f40*/  FSETP.GE.AND P0, PT, |R11|.reuse, 9.010913848876953125, PT ;  /* 0x41102cb40b00780b */ /* 0x040fe40003f06200 */
[----:B------:R-:W-:Y:S01]  /*3f50*/  FSETP.GE.AND P2, PT, |R11|, 0.60000002384185791016, PT ;  /* 0x3f19999a0b00780b */ /* 0x000fe20003f46200 */
[----:B------:R-:W0:Y:S01]  /*3f60*/  MUFU.EX2 R2, R2 ;  /* 0x0000000200027308 */ /* 0x000e220000000800 */
[----:B------:R-:W-:-:S04]  /*3f70*/  FFMA R14, R15, R14, -0.052303962409496307373 ;  /* 0xbd563cae0f0e7423 */ /* 0x000fc8000000000e */
[----:B------:R-:W-:Y:S01]  /*3f80*/  FFMA R16, R15, R14, 0.1331529766321182251 ;  /* 0x3e0859410f107423 */ /* 0x000fe2000000000e */
[----:B0-----:R-:W-:-:S06]  /*3f90*/  FADD R13, R2, 1 ;  /* 0x3f800000020d7421 */ /* 0x001fcc0000000000 */
[----:B------:R-:W0:Y:S02]  /*3fa0*/  MUFU.RCP R13, R13 ;  /* 0x0000000d000d7308 */ /* 0x000e240000001000 */
[----:B0-----:R-:W-:-:S05]  /*3fb0*/  FFMA R12, R13, -2, R12 ;  /* 0xc00000000d0c7823 */ /* 0x001fca000000000c */
[----:B------:R-:W-:Y:S01]  /*3fc0*/  FSEL R14, R12, 1, !P0 ;  /* 0x3f8000000c0e7808 */ /* 0x000fe20004000000 */
[----:B------:R-:W-:-:S03]  /*3fd0*/  FFMA R12, R15, R16, -0.33332768082618713379 ;  /* 0xbeaaa9ed0f0c7423 */ /* 0x000fc60000000010 */
[----:B------:R-:W-:Y:S01]  /*3fe0*/  LOP3.LUT R2, R14, 0x80000000, R11, 0xb8, !PT ;  /* 0x800000000e027812 */ /* 0x000fe200078eb80b */
[----:B------:R-:W-:-:S04]  /*3ff0*/  FFMA R12, R15, R12, RZ ;  /* 0x0000000c0f0c7223 */ /* 0x000fc800000000ff */
[----:B------:R-:W-:Y:S01]  /*4000*/  @!P2 FFMA R2, R11, R12, R11 ;  /* 0x0000000c0b02a223 */ /* 0x000fe2000000000b */
[----:B------:R-:W-:Y:S06]  /*4010*/  BRA `(.L_x_99) ;  /* 0x0000000400707947 */ /* 0x000fec0003800000 */
.L_x_121:
[C---:B------:R-:W-:Y:S01]  /*4020*/  FMUL R12, |R11|.reuse, 16777216 ;  /* 0x4b8000000b0c7820 */ /* 0x040fe20000400200 */
[----:B------:R-:W-:Y:S01]  /*4030*/  FSETP.GEU.AND P0, PT, |R11|, 1.175494350822287508e-38, PT ;  /* 0x008000000b00780b */ /* 0x000fe20003f0e200 */
[----:B------:R-:W-:-:S03]  /*4040*/  IMAD.MOV.U32 R20, RZ, RZ, 0x3a2c32e4 ;  /* 0x3a2c32e4ff147424 */ /* 0x000fc600078e00ff */
[----:B------:R-:W-:-:S05]  /*4050*/  FSEL R12, R12, |R11|, !P0 ;  /* 0x4000000b0c0c7208 */ /* 0x000fca0004000000 */
[----:B------:R-:W-:-:S05]  /*4060*/  VIADD R13, R12, 0xc0cafb0d ;  /* 0xc0cafb0d0c0d7836 */ /* 0x000fca0000000000 */
[----:B------:R-:W-:-:S04]  /*4070*/  LOP3.LUT R13, R13, 0xff800000, RZ, 0xc0, !PT ;  /* 0xff8000000d0d7812 */ /* 0x000fc800078ec0ff */
[-C--:B------:R-:W-:Y:S02]  /*4080*/  IADD3 R12, PT, PT, R12, -R13.reuse, RZ ;  /* 0x8000000d0c0c7210 */ /* 0x080fe40007ffe0ff */
[----:B------:R-:W-:-:S03]  /*4090*/  I2FP.F32.S32 R15, R13 ;  /* 0x0000000d000f7245 */ /* 0x000fc60000201400 */
[C---:B------:R-:W-:Y:S01]  /*40a0*/  FADD R14, R12.reuse, 1 ;  /* 0x3f8000000c0e7421 */ /* 0x040fe20000000000 */
[----:B------:R-:W-:Y:S01]  /*40b0*/  FADD R18, R12, -1 ;  /* 0xbf8000000c127421 */ /* 0x000fe20000000000 */
[----:B------:R-:W-:-:S03]  /*40c0*/  FSEL R12, RZ, -24, P0 ;  /* 0xc1c00000ff0c7808 */ /* 0x000fc60000000000 */
        /* <DEDUP_REMOVED lines=14> */
[----:B------:R-:W-:-:S03]  /*41b0*/  FFMA R20, R15, R20, 0.12022458761930465698 ;  /* 0x3df6384f0f147423 */ /* 0x000fc60000000014 */
[----:B------:R-:W-:Y:S01]  /*41c0*/  FFMA R16, R17, 1.4426950216293334961, R16 ;  /* 0x3fb8aa3b11107823 */ /* 0x000fe20000000010 */
[----:B------:R-:W-:-:S03]  /*41d0*/  FMUL R20, R15, R20 ;  /* 0x000000140f147220 */ /* 0x000fc60000400000 */
[----:B------:R-:W-:Y:S01]  /*41e0*/  FFMA R16, R13, 1.9251366722983220825e-08, R16 ;  /* 0x32a55e340d107823 */ /* 0x000fe20000000010 */
[----:B------:R-:W-:-:S04]  /*41f0*/  FMUL R14, R20, 3 ;  /* 0x40400000140e7820 */ /* 0x000fc80000400000 */
[----:B------:R-:W-:Y:S01]  /*4200*/  FFMA R17, R17, R14, R16 ;  /* 0x0000000e11117223 */ /* 0x000fe20000000010 */
[----:B------:R-:W-:-:S03]  /*4210*/  IMAD.MOV.U32 R16, RZ, RZ, 0x391fcb8e ;  /* 0x391fcb8eff107424 */ /* 0x000fc600078e00ff */
[----:B------:R-:W-:-:S04]  /*4220*/  FFMA R17, R13, R20, R17 ;  /* 0x000000140d117223 */ /* 0x000fc80000000011 */
[----:B------:R-:W-:-:S04]  /*4230*/  FADD R15, R12, R17 ;  /* 0x000000110c0f7221 */ /* 0x000fc80000000000 */
[----:B-----5:R-:W-:Y:S01]  /*4240*/  FMUL R14, R21, R15 ;  /* 0x0000000f150e7220 */ /* 0x020fe20000400000 */
        /* <DEDUP_REMOVED lines=19> */
[----:B------:R-:W-:Y:S01]  /*4380*/  FFMA R16, R15, R12, 0.24022644758224487305 ;  /* 0x3e75fdec0f107423 */ /* 0x000fe2000000000c */
[----:B------:R-:W-:-:S03]  /*4390*/  FMUL R12, R21, 0.5 ;  /* 0x3f000000150c7820 */ /* 0x000fc60000400000 */
[----:B------:R-:W-:-:S03]  /*43a0*/  FFMA R16, R15, R16, 0.69314718246459960938 ;  /* 0x3f3172180f107423 */ /* 0x000fc60000000010 */
[----:B------:R-:W0:Y:S01]  /*43b0*/  FRND.TRUNC R12, R12 ;  /* 0x0000000c000c7307 */ /* 0x000e22000020d000 */
[----:B------:R-:W-:-:S04]  /*43c0*/  FFMA R16, R15, R16, 1 ;  /* 0x3f8000000f107423 */ /* 0x000fc80000000010 */
[----:B------:R-:W-:-:S04]  /*43d0*/  FMUL R13, R16, R13 ;  /* 0x0000000d100d7220 */ /* 0x000fc80000400000 */
[----:B------:R-:W-:Y:S01]  /*43e0*/  FMUL R13, R13, R18 ;  /* 0x000000120d0d7220 */ /* 0x000fe20000400000 */
[----:B------:R-:W-:Y:S01]  /*43f0*/  @P2 FSEL R13, RZ, +INF , !P3 ;  /* 0x7f800000ff0d2808 */ /* 0x000fe20005800000 */
[----:B0-----:R-:W-:Y:S01]  /*4400*/  FADD R14, R12, R12 ;  /* 0x0000000c0c0e7221 */ /* 0x001fe20000000000 */
[----:B------:R-:W-:Y:S06]  /*4410*/  @P0 BRA `(.L_x_99) ;  /* 0x0000000000700947 */ /* 0x000fec0003800000 */
[----:B------:R-:W-:-:S04]  /*4420*/  FSETP.NAN.AND P0, PT, |R21|, |R21|, PT ;  /* 0x400000151500720b */ /* 0x000fc80003f08200 */
[----:B------:R-:W-:-:S13]  /*4430*/  FSETP.NUM.AND P0, PT, |R11|, |R11|, !P0 ;  /* 0x4000000b0b00720b */ /* 0x000fda0004707200 */
[----:B------:R-:W-:Y:S01]  /*4440*/  @!P0 FADD R2, R11, R21 ;  /* 0x000000150b028221 */ /* 0x000fe20000000000 */
[----:B------:R-:W-:Y:S06]  /*4450*/  @!P0 BRA `(.L_x_99) ;  /* 0x0000000000608947 */ /* 0x000fec0003800000 */
[----:B------:R-:W-:Y:S01]  /*4460*/  FSETP.NEU.AND P0, PT, |R11|, +INF , PT ;  /* 0x7f8000000b00780b */ /* 0x000fe20003f0d200 */
[----:B------:R-:W-:-:S03]  /*4470*/  FADD R14, R21, -R14 ;  /* 0x8000000e150e7221 */ /* 0x000fc60000000000 */
[----:B------:R-:W-:-:S04]  /*4480*/  FSETP.NEU.AND P0, PT, R11, RZ, P0 ;  /* 0x000000ff0b00720b */ /* 0x000fc8000070d000 */
[----:B------:R-:W-:Y:S02]  /*4490*/  FSETP.GEU.OR P2, PT, R21, RZ, P0 ;  /* 0x000000ff1500720b */ /* 0x000fe4000074e400 */
[----:B------:R-:W-:-:S07]  /*44a0*/  FSETP.NEU.AND P3, PT, |R14|, 1, !P0 ;  /* 0x3f8000000e00780b */ /* 0x000fce000476d200 */
[----:B------:R-:W-:-:S05]  /*44b0*/  @!P0 FADD R12, R11, R11 ;  /* 0x0000000b0b0c8221 */ /* 0x000fca0000000000 */
[----:B------:R-:W-:-:S04]  /*44c0*/  @!P2 LOP3.LUT R12, R12, 0x7f800000, RZ, 0x3c, !PT ;  /* 0x7f8000000c0ca812 */ /* 0x000fc800078e3cff */
        /* <DEDUP_REMOVED lines=10> */
[----:B------:R-:W-:Y:S02]  /*4570*/  FSETP.NEU.AND P2, PT, |R14|, 1, PT ;  /* 0x3f8000000e00780b */ /* 0x000fe40003f4d200 */
[----:B0-----:R-:W-:Y:S02]  /*4580*/  FSETP.NEU.AND P0, PT, R21, R2, PT ;  /* 0x000000021500720b */ /* 0x001fe40003f0d000 */
[----:B------:R-:W-:-:S04]  /*4590*/  FSEL R2, R13, -R13, P2 ;  /* 0x8000000d0d027208 */ /* 0x000fc80001000000 */
[----:B------:R-:W-:Y:S01]  /*45a0*/  FSEL R2, R2, +QNAN , !P0 ;  /* 0x7fffffff02027808 */ /* 0x000fe20004000000 */
[----:B------:R-:W-:Y:S06]  /*45b0*/  BRA `(.L_x_99) ;  /* 0x0000000000087947 */ /* 0x000fec0003800000 */
.L_x_120:
[----:B-----5:R-:W-:-:S04]  /*45c0*/  FSETP.GT.AND P0, PT, R2, R21, PT ;  /* 0x000000150200720b */ /* 0x020fc80003f04000 */
[----:B------:R-:W-:-:S09]  /*45d0*/  FSEL R2, R2, R21, P0 ;  /* 0x0000001502027208 */ /* 0x000fd20000000000 */
.L_x_99:
[----:B------:R-:W-:Y:S05]  /*45e0*/  BSYNC.RECONVERGENT B0 ;  /* 0x0000000000007941 */ /* 0x000fea0003800200 */
.L_x_95:
[----:B------:R-:W-:Y:S05]  /*45f0*/  @P1 BRA `(.L_x_123) ;  /* 0xffffffd800e81947 */ /* 0x000fea000383ffff */
.L_x_88:
[----:B------:R-:W0:Y:S02]  /*4600*/  LDC.64 R4, c[0x0][0x380] ;  /* 0x0000e000ff047b82 */ /* 0x000e240000000a00 */
[----:B0-----:R-:W-:-:S05]  /*4610*/  IMAD.WIDE R4, R0, 0x4, R4 ;  /* 0x0000000400047825 */ /* 0x001fca00078e0204 */
[----:B-1-3--:R-:W-:Y:S01]  /*4620*/  STG.E desc[UR8][R4.64], R2 ;  /* 0x0000000204007986 */ /* 0x00afe2000c101908 */
[----:B------:R-:W-:Y:S05]  /*4630*/  EXIT ;  /* 0x000000000000794d */ /* 0x000fea0003800000 */
        .weak           $__internal_3_$__cuda_sm20_dblrcp_rn_slowpath_v3
        .type           $__internal_3_$__cuda_sm20_dblrcp_rn_slowpath_v3,@function
        .size           $__internal_3_$__cuda_sm20_dblrcp_rn_slowpath_v3,($__internal_4_$__cuda_sm20_div_rn_f64_full - $__internal_3_$__cuda_sm20_dblrcp_rn_slowpath_v3)
$__internal_3_$__cuda_sm20_dblrcp_rn_slowpath_v3:
[----:B------:R-:W-:Y:S01]  /*4640*/  DSETP.GTU.AND P0, PT, |R12|, +INF , PT ;  /* 0x7ff000000c00742a */ /* 0x000fe20003f0c200 */
[----:B------:R-:W-:-:S13]  /*4650*/  BSSY.RECONVERGENT B3, `(.L_x_124) ;  /* 0x0000024000037945 */ /* 0x000fda0003800200 */
        /* <DEDUP_REMOVED lines=23> */
.L_x_127:
        /* <DEDUP_REMOVED lines=10> */
.L_x_125:
[----:B------:R-:W-:Y:S02]  /*4870*/  LOP3.LUT R17, R13, 0x80000, RZ, 0xfc, !PT ;  /* 0x000800000d117812 */ /* 0x000fe400078efcff */
[----:B------:R-:W-:-:S07]  /*4880*/  MOV R16, R12 ;  /* 0x0000000c00107202 */ /* 0x000fce0000000f00 */
.L_x_126:
[----:B------:R-:W-:Y:S05]  /*4890*/  BSYNC.RECONVERGENT B3 ;  /* 0x0000000000037941 */ /* 0x000fea0003800200 */
.L_x_124:
[----:B------:R-:W-:Y:S01]  /*48a0*/  IMAD.MOV.U32 R12, RZ, RZ, R2 ;  /* 0x000000ffff0c7224 */ /* 0x000fe200078e0002 */
[----:B------:R-:W-:-:S04]  /*48b0*/  MOV R13, 0x0 ;  /* 0x00000000000d7802 */ /* 0x000fc80000000f00 */
[----:B------:R-:W-:Y:S05]  /*48c0*/  RET.REL.NODEC R12 `(_Z12reduceKernelPfPiS0_iS_S0_S0_ifii) ;  /* 0xffffffb40ccc7950 */ /* 0x000fea0003c3ffff */
        .weak           $__internal_4_$__cuda_sm20_div_rn_f64_full
        .type           $__internal_4_$__cuda_sm20_div_rn_f64_full,@function
        .size           $__internal_4_$__cuda_sm20_div_rn_f64_full,($__internal_5_$__cuda_sm20_rcp_rn_f32_slowpath - $__internal_4_$__cuda_sm20_div_rn_f64_full)
$__internal_4_$__cuda_sm20_div_rn_f64_full:
[----:B------:R-:W-:Y:S01]  /*48d0*/  MOV R13, R16 ;  /* 0x00000010000d7202 */ /* 0x000fe20000000f00 */
[----:B------:R-:W-:Y:S01]  /*48e0*/  IMAD.MOV.U32 R12, RZ, RZ, R11 ;  /* 0x000000ffff0c7224 */ /* 0x000fe200078e000b */
[----:B------:R-:W-:Y:S01]  /*48f0*/  FSETP.GEU.AND P0, PT, |R15|, 1.469367938527859385e-39, PT ;  /* 0x001000000f00780b */ /* 0x000fe20003f0e200 */
[----:B------:R-:W-:Y:S01]  /*4900*/  IMAD.MOV.U32 R18, RZ, RZ, 0x1 ;  /* 0x00000001ff127424 */ /* 0x000fe200078e00ff */
[----:B------:R-:W-:Y:S01]  /*4910*/  FSETP.GEU.AND P3, PT, |R13|, 1.469367938527859385e-39, PT ;  /* 0x001000000d00780b */ /* 0x000fe20003f6e200 */
[----:B------:R-:W-:Y:S01]  /*4920*/  IMAD.MOV.U32 R22, RZ, RZ, R12 ;  /* 0x000000ffff167224 */ /* 0x000fe200078e000c */
[----:B------:R-:W-:Y:S01]  /*4930*/  LOP3.LUT R24, R15, 0x800fffff, RZ, 0xc0, !PT ;  /* 0x800fffff0f187812 */ /* 0x000fe200078ec0ff */
[----:B------:R-:W-:Y:S01]  /*4940*/  BSSY.RECONVERGENT B3, `(.L_x_128) ;  /* 0x0000052000037945 */ /* 0x000fe20003800200 */
[----:B------:R-:W-:Y:S02]  /*4950*/  LOP3.LUT R11, R13, 0x7ff00000, RZ, 0xc0, !PT ;  /* 0x7ff000000d0b7812 */ /* 0x000fe400078ec0ff */
[----:B------:R-:W-:Y:S01]  /*4960*/  LOP3.LUT R25, R24, 0x3ff00000, RZ, 0xfc, !PT ;  /* 0x3ff0000018197812 */ /* 0x000fe200078efcff */
[----:B------:R-:W-:Y:S01]  /*4970*/  IMAD.MOV.U32 R24, RZ, RZ, R14 ;  /* 0x000000ffff187224 */ /* 0x000fe200078e000e */
[----:B------:R-:W-:-:S02]  /*4980*/  LOP3.LUT R28, R15, 0x7ff00000, RZ, 0xc0, !PT ;  /* 0x7ff000000f1c7812 */ /* 0x000fc400078ec0ff */
[----:B------:R-:W-:Y:S01]  /*4990*/  MOV R26, 0x1ca00000 ;  /* 0x1ca00000001a7802 */ /* 0x000fe20000000f00 */
[----:B------:R-:W-:Y:S01]  /*49a0*/  @!P0 DMUL R24, R14, 8.98846567431157953865e+307 ;  /* 0x7fe000000e188828 */ /* 0x000fe20000000000 */
[----:B------:R-:W-:Y:S02]  /*49b0*/  ISETP.GE.U32.AND P2, PT, R11, R28, PT ;  /* 0x0000001c0b00720c */ /* 0x000fe40003f46070 */
[----:B------:R-:W-:Y:S02]  /*49c0*/  @!P3 LOP3.LUT R16, R15, 0x7ff00000, RZ, 0xc0, !PT ;  /* 0x7ff000000f10b812 */ /* 0x000fe400078ec0ff */
[----:B------:R-:W-:Y:S01]  /*49d0*/  SEL R23, R26, 0x63400000, !P2 ;  /* 0x634000001a177807 */ /* 0x000fe20005000000 */
[----:B------:R-:W0:Y:S01]  /*49e0*/  MUFU.RCP64H R19, R25 ;  /* 0x0000001900137308 */ /* 0x000e220000001800 */
[----:B------:R-:W-:Y:S02]  /*49f0*/  @!P3 ISETP.GE.U32.AND P4, PT, R11, R16, PT ;  /* 0x000000100b00b20c */ /* 0x000fe40003f86070 */
[----:B------:R-:W-:-:S02]  /*4a00*/  LOP3.LUT R23, R23, 0x800fffff, R13, 0xf8, !PT ;  /* 0x800fffff17177812 */ /* 0x000fc400078ef80d */
[----:B------:R-:W-:Y:S02]  /*4a10*/  @!P3 SEL R17, R26, 0x63400000, !P4 ;  /* 0x634000001a11b807 */ /* 0x000fe40006000000 */
[----:B------:R-:W-:Y:S02]  /*4a20*/  @!P3 MOV R16, RZ ;  /* 0x000000ff0010b202 */ /* 0x000fe40000000f00 */
[----:B------:R-:W-:Y:S02]  /*4a30*/  @!P3 LOP3.LUT R17, R17, 0x80000000, R13, 0xf8, !PT ;  /* 0x800000001111b812 */ /* 0x000fe400078ef80d */
[----:B------:R-:W-:Y:S02]  /*4a40*/  @!P0 LOP3.LUT R28, R25, 0x7ff00000, RZ, 0xc0, !PT ;  /* 0x7ff00000191c8812 */ /* 0x000fe400078ec0ff */
[----:B------:R-:W-:-:S06]  /*4a50*/  @!P3 LOP3.LUT R17, R17, 0x100000, RZ, 0xfc, !PT ;  /* 0x001000001111b812 */ /* 0x000fcc00078efcff */
[----:B------:R-:W-:Y:S02]  /*4a60*/  @!P3 DFMA R22, R22, 2, -R16 ;  /* 0x400000001616b82b */ /* 0x000fe40000000810 */
[----:B0-----:R-:W-:-:S08]  /*4a70*/  DFMA R16, R18, -R24, 1 ;  /* 0x3ff000001210742b */ /* 0x001fd00000000818 */
[----:B------:R-:W-:-:S08]  /*4a80*/  DFMA R16, R16, R16, R16 ;  /* 0x000000101010722b */ /* 0x000fd00000000010 */
[----:B------:R-:W-:-:S08]  /*4a90*/  DFMA R16, R18, R16, R18 ;  /* 0x000000101210722b */ /* 0x000fd00000000012 */
[----:B------:R-:W-:-:S08]  /*4aa0*/  DFMA R20, R16, -R24, 1 ;  /* 0x3ff000001014742b */ /* 0x000fd00000000818 */
[----:B------:R-:W-:-:S08]  /*4ab0*/  DFMA R20, R16, R20, R16 ;  /* 0x000000141014722b */ /* 0x000fd00000000010 */
[----:B------:R-:W-:-:S08]  /*4ac0*/  DMUL R16, R20, R22 ;  /* 0x0000001614107228 */ /* 0x000fd00000000000 */
[----:B------:R-:W-:-:S08]  /*4ad0*/  DFMA R18, R16, -R24, R22 ;  /* 0x800000181012722b */ /* 0x000fd00000000016 */
[----:B------:R-:W-:Y:S01]  /*4ae0*/  DFMA R18, R20, R18, R16 ;  /* 0x000000121412722b */ /* 0x000fe20000000010 */
[----:B------:R-:W-:Y:S02]  /*4af0*/  MOV R20, R11 ;  /* 0x0000000b00147202 */ /* 0x000fe40000000f00 */
[----:B------:R-:W-:-:S05]  /*4b00*/  @!P3 LOP3.LUT R20, R23, 0x7ff00000, RZ, 0xc0, !PT ;  /* 0x7ff000001714b812 */ /* 0x000fca00078ec0ff */
[----:B------:R-:W-:-:S05]  /*4b10*/  VIADD R16, R20, 0xffffffff ;  /* 0xffffffff14107836 */ /* 0x000fca0000000000 */
[----:B------:R-:W-:Y:S02]  /*4b20*/  ISETP.GT.U32.AND P0, PT, R16, 0x7feffffe, PT ;  /* 0x7feffffe1000780c */ /* 0x000fe40003f04070 */
[----:B------:R-:W-:-:S04]  /*4b30*/  IADD3 R16, PT, PT, R28, -0x1, RZ ;  /* 0xffffffff1c107810 */ /* 0x000fc80007ffe0ff */
[----:B------:R-:W-:-:S13]  /*4b40*/  ISETP.GT.U32.OR P0, PT, R16, 0x7feffffe, P0 ;  /* 0x7feffffe1000780c */ /* 0x000fda0000704470 */
[----:B------:R-:W-:Y:S05]  /*4b50*/  @P0 BRA `(.L_x_129) ;  /* 0x00000000006c0947 */ /* 0x000fea0003800000 */
[----:B------:R-:W-:-:S04]  /*4b60*/  LOP3.LUT R16, R15, 0x7ff00000, RZ, 0xc0, !PT ;  /* 0x7ff000000f107812 */ /* 0x000fc800078ec0ff */
[CC--:B------:R-:W-:Y:S02]  /*4b70*/  VIADDMNMX R12, R11.reuse, -R16.reuse, 0xb9600000, !PT ;  /* 0xb96000000b0c7446 */ /* 0x0c0fe40007800910 */
[----:B------:R-:W-:Y:S02]  /*4b80*/  ISETP.GE.U32.AND P0, PT, R11, R16, PT ;  /* 0x000000100b00720c */ /* 0x000fe40003f06070 */
[----:B------:R-:W-:Y:S01]  /*4b90*/  VIMNMX R11, PT, PT, R12, 0x46a00000, PT ;  /* 0x46a000000c0b7848 */ /* 0x000fe20003fe0100 */
[----:B------:R-:W-:Y:S01]  /*4ba0*/  IMAD.MOV.U32 R12, RZ, RZ, RZ ;  /* 0x000000ffff0c7224 */ /* 0x000fe200078e00ff */
[----:B------:R-:W-:-:S05]  /*4bb0*/  SEL R26, R26, 0x63400000, !P0 ;  /* 0x634000001a1a7807 */ /* 0x000fca0004000000 */
[----:B------:R-:W-:-:S05]  /*4bc0*/  IMAD.IADD R11, R11, 0x1, -R26 ;  /* 0x000000010b0b7824 */ /* 0x000fca00078e0a1a */
        /* <DEDUP_REMOVED lines=12> */
[----:B------:R-:W-:Y:S01]  /*4c90*/  DMUL.RP R14, R18, R14 ;  /* 0x0000000e120e7228 */ /* 0x000fe20000008000 */
[----:B------:R-:W-:-:S04]  /*4ca0*/  IADD3 R11, PT, PT, -R11, -0x43300000, RZ ;  /* 0xbcd000000b0b7810 */ /* 0x000fc80007ffe1ff */
[----:B------:R-:W-:-:S05]  /*4cb0*/  DFMA R12, R16, -R12, R18 ;  /* 0x8000000c100c722b */ /* 0x000fca0000000012 */
[----:B------:R-:W-:-:S05]  /*4cc0*/  LOP3.LUT R21, R15, R21, RZ, 0x3c, !PT ;  /* 0x000000150f157212 */ /* 0x000fca00078e3cff */
[----:B------:R-:W-:-:S04]  /*4cd0*/  FSETP.NEU.AND P0, PT, |R13|, R11, PT ;  /* 0x0000000b0d00720b */ /* 0x000fc80003f0d200 */
[----:B------:R-:W-:Y:S02]  /*4ce0*/  FSEL R16, R14, R16, !P0 ;  /* 0x000000100e107208 */ /* 0x000fe40004000000 */
[----:B------:R-:W-:Y:S01]  /*4cf0*/  FSEL R17, R21, R17, !P0 ;  /* 0x0000001115117208 */ /* 0x000fe20004000000 */
[----:B------:R-:W-:Y:S06]  /*4d00*/  BRA `(.L_x_130) ;  /* 0x0000000000547947 */ /* 0x000fec0003800000 */
.L_x_129:
        /* <DEDUP_REMOVED lines=16> */
.L_x_132:
[----:B------:R-:W-:Y:S02]  /*4e10*/  LOP3.LUT R17, R15, 0x80000, RZ, 0xfc, !PT ;  /* 0x000800000f117812 */ /* 0x000fe400078efcff */
[----:B------:R-:W-:Y:S01]  /*4e20*/  MOV R16, R14 ;  /* 0x0000000e00107202 */ /* 0x000fe20000000f00 */
[----:B------:R-:W-:Y:S06]  /*4e30*/  BRA `(.L_x_130) ;  /* 0x0000000000087947 */ /* 0x000fec0003800000 */
.L_x_131:
[----:B------:R-:W-:Y:S01]  /*4e40*/  LOP3.LUT R17, R13, 0x80000, RZ, 0xfc, !PT ;  /* 0x000800000d117812 */ /* 0x000fe200078efcff */
[----:B------:R-:W-:-:S07]  /*4e50*/  IMAD.MOV.U32 R16, RZ, RZ, R12 ;  /* 0x000000ffff107224 */ /* 0x000fce00078e000c */
.L_x_130:
[----:B------:R-:W-:Y:S05]  /*4e60*/  BSYNC.RECONVERGENT B3 ;  /* 0x0000000000037941 */ /* 0x000fea0003800200 */
.L_x_128:
[----:B------:R-:W-:Y:S01]  /*4e70*/  MOV R12, R2 ;  /* 0x00000002000c7202 */ /* 0x000fe20000000f00 */
[----:B------:R-:W-:-:S04]  /*4e80*/  IMAD.MOV.U32 R13, RZ, RZ, 0x0 ;  /* 0x00000000ff0d7424 */ /* 0x000fc800078e00ff */
[----:B------:R-:W-:Y:S05]  /*4e90*/  RET.REL.NODEC R12 `(_Z12reduceKernelPfPiS0_iS_S0_S0_ifii) ;  /* 0xffffffb00c587950 */ /* 0x000fea0003c3ffff */
        .weak           $__internal_5_$__cuda_sm20_rcp_rn_f32_slowpath
        .type           $__internal_5_$__cuda_sm20_rcp_rn_f32_slowpath,@function
        .size           $__internal_5_$__cuda_sm20_rcp_rn_f32_slowpath,(.L_x_280 - $__internal_5_$__cuda_sm20_rcp_rn_f32_slowpath)
$__internal_5_$__cuda_sm20_rcp_rn_f32_slowpath:
[----:B------:R-:W-:Y:S01]  /*4ea0*/  SHF.L.U32 R11, R2, 0x1, RZ ;  /* 0x00000001020b7819 */ /* 0x000fe200000006ff */
[----:B------:R-:W-:Y:S03]  /*4eb0*/  BSSY.RECONVERGENT B2, `(.L_x_133) ;  /* 0x0000030000027945 */ /* 0x000fe60003800200 */
[----:B------:R-:W-:-:S04]  /*4ec0*/  SHF.R.U32.HI R11, RZ, 0x18, R11 ;  /* 0x00000018ff0b7819 */ /* 0x000fc8000001160b */
[----:B------:R-:W-:-:S13]  /*4ed0*/  ISETP.NE.U32.AND P0, PT, R11, RZ, PT ;  /* 0x000000ff0b00720c */ /* 0x000fda0003f05070 */
[----:B------:R-:W-:Y:S05]  /*4ee0*/  @P0 BRA `(.L_x_134) ;  /* 0x0000000000280947 */ /* 0x000fea0003800000 */
[----:B------:R-:W-:-:S05]  /*4ef0*/  IMAD.SHL.U32 R11, R2, 0x2, RZ ;  /* 0x00000002020b7824 */ /* 0x000fca00078e00ff */
        /* <DEDUP_REMOVED lines=9> */
.L_x_134:
[----:B------:R-:W-:-:S04]  /*4f90*/  IADD3 R18, PT, PT, R11, -0xfd, RZ ;  /* 0xffffff030b127810 */ /* 0x000fc80007ffe0ff */
[----:B------:R-:W-:-:S13]  /*4fa0*/  ISETP.GT.U32.AND P0, PT, R18, 0x1, PT ;  /* 0x000000011200780c */ /* 0x000fda0003f04070 */
[----:B------:R-:W-:Y:S05]  /*4fb0*/  @P0 BRA `(.L_x_136) ;  /* 0x0000000000780947 */ /* 0x000fea0003800000 */
[----:B------:R-:W-:Y:S01]  /*4fc0*/  LOP3.LUT R13, R2, 0x7fffff, RZ, 0xc0, !PT ;  /* 0x007fffff020d7812 */ /* 0x000fe200078ec0ff */
[----:B------:R-:W-:Y:S01]  /*4fd0*/  IMAD.MOV.U32 R17, RZ, RZ, 0x3 ;  /* 0x00000003ff117424 */ /* 0x000fe200078e00ff */
[----:B------:R-:W-:Y:S02]  /*4fe0*/  IADD3 R11, PT, PT, R11, -0xfc, RZ ;  /* 0xffffff040b0b7810 */ /* 0x000fe40007ffe0ff */
[----:B------:R-:W-:Y:S02]  /*4ff0*/  LOP3.LUT R13, R13, 0x3f800000, RZ, 0xfc, !PT ;  /* 0x3f8000000d0d7812 */ /* 0x000fe400078efcff */
[----:B------:R-:W-:Y:S02]  /*5000*/  SHF.L.U32 R17, R17, R18, RZ ;  /* 0x0000001211117219 */ /* 0x000fe400000006ff */
[----:B------:R-:W0:Y:S02]  /*5010*/  MUFU.RCP R14, R13 ;  /* 0x0000000d000e7308 */ /* 0x000e240000001000 */
        /* <DEDUP_REMOVED lines=8> */
[----:B------:R-:W-:Y:S02]  /*50a0*/  LOP3.LUT R17, R17, R14, RZ, 0xc0, !PT ;  /* 0x0000000e11117212 */ /* 0x000fe400078ec0ff */
[----:B------:R-:W-:-:S02]  /*50b0*/  IADD3 R15, PT, PT, -R15, RZ, RZ ;  /* 0x000000ff0f0f7210 */ /* 0x000fc40007ffe1ff */
[-C--:B------:R-:W-:Y:S02]  /*50c0*/  SHF.R.U32.HI R17, RZ, R18.reuse, R17 ;  /* 0x00000012ff117219 */ /* 0x080fe40000011611 */
[--C-:B------:R-:W-:Y:S02]  /*50d0*/  LOP3.LUT P2, RZ, R15, R18, R14.reuse, 0xf8, !PT ;  /* 0x000000120fff7212 */ /* 0x100fe4000784f80e */
[C---:B------:R-:W-:Y:S02]  /*50e0*/  LOP3.LUT P0, RZ, R17.reuse, 0x1, RZ, 0xc0, !PT ;  /* 0x0000000111ff7812 */ /* 0x040fe4000780c0ff */
[----:B------:R-:W-:Y:S02]  /*50f0*/  LOP3.LUT P3, RZ, R17, 0x2, RZ, 0xc0, !PT ;  /* 0x0000000211ff7812 */ /* 0x000fe4000786c0ff */
[----:B------:R-:W-:Y:S02]  /*5100*/  SHF.R.U32.HI R11, RZ, R11, R14 ;  /* 0x0000000bff0b7219 */ /* 0x000fe4000001160e */
[----:B------:R-:W-:-:S02]  /*5110*/  PLOP3.LUT P0, PT, P0, P2, P3, 0xe0, 0x0 ;  /* 0x000000000000781c */ /* 0x000fc40000705c30 */
[----:B------:R-:W-:Y:S02]  /*5120*/  LOP3.LUT P2, RZ, R2, 0x7fffff, RZ, 0xc0, !PT ;  /* 0x007fffff02ff7812 */ /* 0x000fe4000784c0ff */
[----:B------:R-:W-:-:S05]  /*5130*/  SEL R13, RZ, 0x1, !P0 ;  /* 0x00000001ff0d7807 */ /* 0x000fca0004000000 */
[----:B------:R-:W-:-:S05]  /*5140*/  IMAD.MOV R13, RZ, RZ, -R13 ;  /* 0x000000ffff0d7224 */ /* 0x000fca00078e0a0d */
[----:B------:R-:W-:-:S13]  /*5150*/  ISETP.GE.AND P0, PT, R13, RZ, PT ;  /* 0x000000ff0d00720c */ /* 0x000fda0003f06270 */
[----:B------:R-:W-:-:S05]  /*5160*/  @!P0 VIADD R11, R11, 0x1 ;  /* 0x000000010b0b8836 */ /* 0x000fca0000000000 */
[----:B------:R-:W-:-:S04]  /*5170*/  @!P2 SHF.L.U32 R11, R11, 0x1, RZ ;  /* 0x000000010b0ba819 */ /* 0x000fc800000006ff */
[----:B------:R-:W-:Y:S01]  /*5180*/  LOP3.LUT R13, R11, 0x80000000, R2, 0xf8, !PT ;  /* 0x800000000b0d7812 */ /* 0x000fe200078ef802 */
[----:B------:R-:W-:Y:S06]  /*5190*/  BRA `(.L_x_135) ;  /* 0x0000000000047947 */ /* 0x000fec0003800000 */
.L_x_136:
[----:B------:R0:W1:Y:S02]  /*51a0*/  MUFU.RCP R13, R2 ;  /* 0x00000002000d7308 */ /* 0x0000640000001000 */
.L_x_135:
[----:B------:R-:W-:Y:S05]  /*51b0*/  BSYNC.RECONVERGENT B2 ;  /* 0x0000000000027941 */ /* 0x000fea0003800200 */
.L_x_133:
[----:B01----:R-:W-:Y:S02]  /*51c0*/  IMAD.MOV.U32 R2, RZ, RZ, R13 ;  /* 0x000000ffff027224 */ /* 0x003fe400078e000d */
[----:B------:R-:W-:-:S04]  /*51d0*/  HFMA2 R13, -RZ, RZ, 0, 0 ;  /* 0x00000000ff0d7431 */ /* 0x000fc800000001ff */
[----:B------:R-:W-:Y:S05]  /*51e0*/  RET.REL.NODEC R12 `(_Z12reduceKernelPfPiS0_iS_S0_S0_ifii) ;  /* 0xffffffac0c847950 */ /* 0x000fea0003c3ffff */
.L_x_137:
        /* <DEDUP_REMOVED lines=9> */
.L_x_280:


//--------------------- .text._Z9mapKernelPfPiS0_iS_S0_S0_ii --------------------------
	.section	.text._Z9mapKernelPfPiS0_iS_S0_S0_ii,"ax",@progbits
	.align	128
        .global         _Z9mapKernelPfPiS0_iS_S0_S0_ii
        .type           _Z9mapKernelPfPiS0_iS_S0_S0_ii,@function
        .size           _Z9mapKernelPfPiS0_iS_S0_S0_ii,(.L_x_283 - _Z9mapKernelPfPiS0_iS_S0_S0_ii)
        .other          _Z9mapKernelPfPiS0_iS_S0_S0_ii,@"STO_CUDA_ENTRY STV_DEFAULT"
_Z9mapKernelPfPiS0_iS_S0_S0_ii:
.text._Z9mapKernelPfPiS0_iS_S0_S0_ii:
        /* <DEDUP_REMOVED lines=15> */
[----:B------:R-:W-:Y:S01]  /*00f0*/  IMAD.MOV.U32 R19, RZ, RZ, R0 ;  /* 0x000000ffff137224 */ /* 0x000fe200078e0000 */
[----:B------:R-:W-:Y:S02]  /*0100*/  UISETP.GE.U32.AND UP0, UPT, UR4, 0x8, UPT ;  /* 0x000000080400788c */ /* 0x000fe4000bf06070 */
[----:B------:R-:W-:Y:S01]  /*0110*/  ULOP3.LUT UR10, UR4, 0x7, URZ, 0xc0, !UPT ;  /* 0x00000007040a7892 */ /* 0x000fe2000f8ec0ff */
[----:B0-----:R-:W-:-:S06]  /*0120*/  IMAD.U32 R12, RZ, RZ, UR5 ;  /* 0x00000005ff0c7e24 */ /* 0x001fcc000f8e00ff */
[----:B------:R-:W-:Y:S05]  /*0130*/  BRA.U !UP0, `(.L_x_139) ;  /* 0x0000001108287547 */ /* 0x000fea000b800000 */
[----:B------:R-:W0:Y:S01]  /*0140*/  LDC.64 R12, c[0x0][0x388] ;  /* 0x0000e200ff0c7b82 */ /* 0x000e220000000a00 */
[----:B------:R-:W-:Y:S01]  /*0150*/  ULOP3.LUT UR5, UR4, 0x7ffffff8, URZ, 0xc0, !UPT ;  /* 0x7ffffff804057892 */ /* 0x000fe2000f8ec0ff */
[----:B------:R-:W-:Y:S01]  /*0160*/  MOV R19, R0 ;  /* 0x0000000000137202 */ /* 0x000fe20000000f00 */
[----:B------:R-:W-:Y:S02]  /*0170*/  UIADD3 UR4, UPT, UPT, UR4, -0x4, URZ ;  /* 0xfffffffc04047890 */ /* 0x000fe4000fffe0ff */
[----:B------:R-:W-:-:S04]  /*0180*/  UIADD3 UR5, UPT, UPT, -UR5, URZ, URZ ;  /* 0x000000ff05057290 */ /* 0x000fc8000fffe1ff */
[----:B------:R-:W-:-:S08]  /*0190*/  IMAD.U32 R2, RZ, RZ, UR4 ;  /* 0x00000004ff027e24 */ /* 0x000fd0000f8e00ff */
.L_x_140:
[----:B-1----:R-:W-:-:S04]  /*01a0*/  VIADD R11, R2, 0x3 ;  /* 0x00000003020b7836 */ /* 0x002fc80000000000 */
[----:B0-----:R-:W-:-:S06]  /*01b0*/  IMAD.WIDE.U32 R22, R11, 0x4, R12 ;  /* 0x000000040b167825 */ /* 0x001fcc00078e000c */
[----:B------:R-:W2:Y:S01]  /*01c0*/  LDG.E R22, desc[UR8][R22.64] ;  /* 0x0000000816167981 */ /* 0x000ea2000c1e1900 */
[----:B------:R-:W-:-:S04]  /*01d0*/  VIADD R8, R2, 0x2 ;  /* 0x0000000202087836 */ /* 0x000fc80000000000 */
[----:B------:R-:W-:-:S05]  /*01e0*/  IMAD.WIDE.U32 R14, R8, 0x4, R12 ;  /* 0x00000004080e7825 */ /* 0x000fca00078e000c */
[----:B------:R-:W3:Y:S01]  /*01f0*/  LDG.E R3, desc[UR8][R14.64] ;  /* 0x000000080e037981 */ /* 0x000ee2000c1e1900 */
[----:B------:R-:W-:-:S05]  /*0200*/  IADD3 R10, PT, PT, R2, 0x1, RZ ;  /* 0x00000001020a7810 */ /* 0x000fca0007ffe0ff */
[----:B------:R-:W-:-:S05]  /*0210*/  IMAD.WIDE.U32 R16, R10, 0x4, R12 ;  /* 0x000000040a107825 */ /* 0x000fca00078e000c */
[----:B------:R-:W4:Y:S01]  /*0220*/  LDG.E R5, desc[UR8][R16.64] ;  /* 0x0000000810057981 */ /* 0x000f22000c1e1900 */
[----:B------:R-:W-:-:S04]  /*0230*/  IMAD.WIDE.U32 R20, R2, 0x4, R12 ;  /* 0x0000000402147825 */ /* 0x000fc800078e000c */
[----:B------:R-:W-:Y:S01]  /*0240*/  VIADD R4, R2, 0xffffffff ;  /* 0xffffffff02047836 */ /* 0x000fe20000000000 */
[----:B------:R0:W5:Y:S03]  /*0250*/  LDG.E R9, desc[UR8][R20.64] ;  /* 0x0000000814097981 */ /* 0x000166000c1e1900 */
[----:B------:R-:W-:-:S05]  /*0260*/  IMAD.WIDE.U32 R24, R4, 0x4, R12 ;  /* 0x0000000404187825 */ /* 0x000fca00078e000c */
[----:B------:R1:W5:Y:S01]  /*0270*/  LDG.E R7, desc[UR8][R24.64] ;  /* 0x0000000818077981 */ /* 0x000362000c1e1900 */
[-C--:B--2---:R-:W-:Y:S02]  /*0280*/  IABS R6, R22.reuse ;  /* 0x0000001600067213 */ /* 0x084fe40000000000 */
[----:B0-----:R-:W-:Y:S02]  /*0290*/  IABS R20, R22 ;  /* 0x0000001600147213 */ /* 0x001fe40000000000 */
[----:B------:R-:W0:Y:S01]  /*02a0*/  I2F.RP R18, R6 ;  /* 0x0000000600127306 */ /* 0x000e220000209400 */
[-C--:B---3--:R-:W-:Y:S02]  /*02b0*/  IABS R17, R3.reuse ;  /* 0x0000000300117213 */ /* 0x088fe40000000000 */
[----:B------:R-:W-:-:S05]  /*02c0*/  IABS R23, R3 ;  /* 0x0000000300177213 */ /* 0x000fca0000000000 */
[----:B------:R-:W2:Y:S01]  /*02d0*/  I2F.RP R16, R17 ;  /* 0x0000001100107306 */ /* 0x000ea20000209400 */
[----:B------:R-:W-:-:S07]  /*02e0*/  IMAD.MOV R23, RZ, RZ, -R23 ;  /* 0x000000ffff177224 */ /* 0x000fce00078e0a17 */
[----:B0-----:R-:W0:Y:S08]  /*02f0*/  MUFU.RCP R18, R18 ;  /* 0x0000001200127308 */ /* 0x001e300000001000 */
[----:B--2---:R-:W-:Y:S01]  /*0300*/  MUFU.RCP R16, R16 ;  /* 0x0000001000107308 */ /* 0x004fe20000001000 */
[----:B0-----:R-:W-:Y:S01]  /*0310*/  VIADD R14, R18, 0xffffffe ;  /* 0x0ffffffe120e7836 */ /* 0x001fe20000000000 */
[----:B------:R-:W-:-:S06]  /*0320*/  IABS R18, R19 ;  /* 0x0000001300127213 */ /* 0x000fcc0000000000 */
[----:B------:R0:W2:Y:S02]  /*0330*/  F2I.FTZ.U32.TRUNC.NTZ R15, R14 ;  /* 0x0000000e000f7305 */ /* 0x0000a4000021f000 */
[----:B0-----:R-:W-:Y:S02]  /*0340*/  HFMA2 R14, -RZ, RZ, 0, 0 ;  /* 0x00000000ff0e7431 */ /* 0x001fe400000001ff */
[----:B--2---:R-:W-:-:S04]  /*0350*/  IMAD.MOV R21, RZ, RZ, -R15 ;  /* 0x000000ffff157224 */ /* 0x004fc800078e0a0f */
[----:B------:R-:W-:-:S04]  /*0360*/  IMAD R21, R21, R6, RZ ;  /* 0x0000000615157224 */ /* 0x000fc800078e02ff */
[----:B------:R-:W-:-:S04]  /*0370*/  IMAD.HI.U32 R15, R15, R21, R14 ;  /* 0x000000150f0f7227 */ /* 0x000fc800078e000e */
[----:B------:R-:W-:Y:S02]  /*0380*/  IMAD.MOV R21, RZ, RZ, -R20 ;  /* 0x000000ffff157224 */ /* 0x000fe400078e0a14 */
[----:B------:R-:W-:-:S04]  /*0390*/  IMAD.HI.U32 R14, R15, R18, RZ ;  /* 0x000000120f0e7227 */ /* 0x000fc800078e00ff */
[----:B------:R-:W-:Y:S02]  /*03a0*/  IMAD R15, R14, R21, R18 ;  /* 0x000000150e0f7224 */ /* 0x000fe400078e0212 */
[----:B------:R-:W-:Y:S01]  /*03b0*/  VIADD R18, R16, 0xffffffe ;  /* 0x0ffffffe10127836 */ /* 0x000fe20000000000 */
[----:B----4-:R-:W-:Y:S02]  /*03c0*/  IABS R16, R5 ;  /* 0x0000000500107213 */ /* 0x010fe40000000000 */
[----:B------:R-:W-:-:S13]  /*03d0*/  ISETP.GT.U32.AND P1, PT, R6, R15, PT ;  /* 0x0000000f0600720c */ /* 0x000fda0003f24070 */
[----:B------:R-:W-:Y:S01]  /*03e0*/  @!P1 IMAD.IADD R15, R15, 0x1, -R6 ;  /* 0x000000010f0f9824 */ /* 0x000fe200078e0a06 */
[----:B------:R-:W-:Y:S02]  /*03f0*/  @!P1 IADD3 R14, PT, PT, R14, 0x1, RZ ;  /* 0x000000010e0e9810 */ /* 0x000fe40007ffe0ff */
[----:B------:R-:W-:Y:S02]  /*0400*/  ISETP.NE.AND P1, PT, R22, RZ, PT ;  /* 0x000000ff1600720c */ /* 0x000fe40003f25270 */
[----:B------:R-:W-:Y:S02]  /*0410*/  ISETP.GE.U32.AND P0, PT, R15, R6, PT ;  /* 0x000000060f00720c */ /* 0x000fe40003f06070 */
[----:B------:R-:W-:Y:S01]  /*0420*/  LOP3.LUT R6, R19, R22, RZ, 0x3c, !PT ;  /* 0x0000001613067212 */ /* 0x000fe200078e3cff */
[----:B------:R-:W0:Y:S03]  /*0430*/  F2I.FTZ.U32.TRUNC.NTZ R15, R18 ;  /* 0x00000012000f7305 */ /* 0x000e26000021f000 */
[----:B------:R-:W-:-:S05]  /*0440*/  ISETP.GE.AND P2, PT, R6, RZ, PT ;  /* 0x000000ff0600720c */ /* 0x000fca0003f46270 */
[----:B------:R-:W2:Y:S02]  /*0450*/  I2F.RP R18, R16 ;  /* 0x0000001000127306 */ /* 0x000ea40000209400 */
[----:B------:R-:W-:-:S04]  /*0460*/  @P0 VIADD R14, R14, 0x1 ;  /* 0x000000010e0e0836 */ /* 0x000fc80000000000 */
[----:B------:R-:W-:Y:S02]  /*0470*/  IMAD.MOV.U32 R6, RZ, RZ, R14 ;  /* 0x000000ffff067224 */ /* 0x000fe400078e000e */
[----:B0-----:R-:W-:-:S03]  /*0480*/  IMAD.MOV R14, RZ, RZ, -R15 ;  /* 0x000000ffff0e7224 */ /* 0x001fc600078e0a0f */
[----:B------:R-:W-:Y:S01]  /*0490*/  @!P2 IADD3 R6, PT, PT, -R6, RZ, RZ ;  /* 0x000000ff0606a210 */ /* 0x000fe20007ffe1ff */
[----:B------:R-:W-:Y:S01]  /*04a0*/  IMAD R21, R14, R17, RZ ;  /* 0x000000110e157224 */ /* 0x000fe200078e02ff */
[----:B------:R-:W-:Y:S01]  /*04b0*/  @!P1 LOP3.LUT R6, RZ, R22, RZ, 0x33, !PT ;  /* 0x00000016ff069212 */ /* 0x000fe200078e33ff */
[----:B------:R-:W-:Y:S01]  /*04c0*/  IMAD.MOV.U32 R14, RZ, RZ, RZ ;  /* 0x000000ffff0e7224 */ /* 0x000fe200078e00ff */
[----:B--2---:R-:W0:Y:S02]  /*04d0*/  MUFU.RCP R18, R18 ;  /* 0x0000001200127308 */ /* 0x004e240000001000 */
[----:B------:R-:W-:Y:S01]  /*04e0*/  IABS R20, R6 ;  /* 0x0000000600147213 */ /* 0x000fe20000000000 */
[----:B------:R-:W-:-:S04]  /*04f0*/  IMAD.HI.U32 R14, R15, R21, R14 ;  /* 0x000000150f0e7227 */ /* 0x000fc800078e000e */
[----:B------:R-:W-:Y:S01]  /*0500*/  IMAD.MOV.U32 R15, RZ, RZ, R20 ;  /* 0x000000ffff0f7224 */ /* 0x000fe200078e0014 */
[----:B------:R-:W-:Y:S02]  /*0510*/  MOV R20, R23 ;  /* 0x0000001700147202 */ /* 0x000fe40000000f00 */
[----:B-----5:R-:W-:Y:S01]  /*0520*/  IABS R23, R9 ;  /* 0x0000000900177213 */ /* 0x020fe20000000000 */
[----:B------:R-:W-:-:S04]  /*0530*/  IMAD.HI.U32 R14, R14, R15, RZ ;  /* 0x0000000f0e0e7227 */ /* 0x000fc800078e00ff */
[----:B------:R-:W-:Y:S02]  /*0540*/  IMAD R20, R14, R20, R15 ;  /* 0x000000140e147224 */ /* 0x000fe400078e020f */
[----:B0-----:R-:W-:-:S03]  /*0550*/  VIADD R15, R18, 0xffffffe ;  /* 0x0ffffffe120f7836 */ /* 0x001fc60000000000 */
[----:B------:R-:W-:-:S03]  /*0560*/  ISETP.GT.U32.AND P1, PT, R17, R20, PT ;  /* 0x000000141100720c */ /* 0x000fc60003f24070 */
[----:B------:R-:W0:Y:S10]  /*0570*/  F2I.FTZ.U32.TRUNC.NTZ R15, R15 ;  /* 0x0000000f000f7305 */ /* 0x000e34000021f000 */
[----:B------:R-:W-:-:S02]  /*0580*/  @!P1 IMAD.IADD R20, R20, 0x1, -R17 ;  /* 0x0000000114149824 */ /* 0x000fc400078e0a11 */
[----:B------:R-:W-:Y:S01]  /*0590*/  @!P1 VIADD R14, R14, 0x1 ;  /* 0x000000010e0e9836 */ /* 0x000fe20000000000 */
[----:B------:R-:W-:Y:S02]  /*05a0*/  ISETP.NE.AND P1, PT, R3, RZ, PT ;  /* 0x000000ff0300720c */ /* 0x000fe40003f25270 */
[----:B------:R-:W-:Y:S01]  /*05b0*/  ISETP.GE.U32.AND P0, PT, R20, R17, PT ;  /* 0x000000111400720c */ /* 0x000fe20003f06070 */
[----:B0-----:R-:W-:Y:S01]  /*05c0*/  IMAD.MOV R21, RZ, RZ, -R15 ;  /* 0x000000ffff157224 */ /* 0x001fe200078e0a0f */
[----:B------:R-:W-:-:S03]  /*05d0*/  LOP3.LUT R17, R6, R3, RZ, 0x3c, !PT ;  /* 0x0000000306117212 */ /* 0x000fc600078e3cff */
[----:B------:R-:W-:Y:S01]  /*05e0*/  IMAD R21, R21, R16, RZ ;  /* 0x0000001015157224 */ /* 0x000fe200078e02ff */
[----:B------:R-:W-:Y:S02]  /*05f0*/  ISETP.GE.AND P2, PT, R17, RZ, PT ;  /* 0x000000ff1100720c */ /* 0x000fe40003f46270 */
[----:B------:R-:W0:Y:S05]  /*0600*/  I2F.RP R17, R23 ;  /* 0x0000001700117306 */ /* 0x000e2a0000209400 */
[----:B------:R-:W-:-:S05]  /*0610*/  @P0 IADD3 R14, PT, PT, R14, 0x1, RZ ;  /* 0x000000010e0e0810 */ /* 0x000fca0007ffe0ff */
[----:B------:R-:W-:Y:S02]  /*0620*/  IMAD.MOV.U32 R18, RZ, RZ, R14 ;  /* 0x000000ffff127224 */ /* 0x000fe400078e000e */
[----:B------:R-:W-:Y:S02]  /*0630*/  HFMA2 R14, -RZ, RZ, 0, 0 ;  /* 0x00000000ff0e7431 */ /* 0x000fe400000001ff */
[----:B------:R-:W-:Y:S01]  /*0640*/  @!P2 IMAD.MOV R18, RZ, RZ, -R18 ;  /* 0x000000ffff12a224 */ /* 0x000fe200078e0a12 */
[----:B------:R-:W-:Y:S01]  /*0650*/  @!P1 LOP3.LUT R18, RZ, R3, RZ, 0x33, !PT ;  /* 0x00000003ff129212 */ /* 0x000fe200078e33ff */
[----:B0-----:R-:W0:Y:S03]  /*0660*/  MUFU.RCP R17, R17 ;  /* 0x0000001100117308 */ /* 0x001e260000001000 */
[----:B-1----:R-:W-:Y:S01]  /*0670*/  IABS R25, R18 ;  /* 0x0000001200197213 */ /* 0x002fe20000000000 */
[----:B------:R-:W-:Y:S01]  /*0680*/  IMAD.HI.U32 R14, R15, R21, R14 ;  /* 0x000000150f0e7227 */ /* 0x000fe200078e000e */
[----:B------:R-:W-:-:S02]  /*0690*/  IABS R21, R7 ;  /* 0x0000000700157213 */ /* 0x000fc40000000000 */
[----:B------:R-:W-:Y:S02]  /*06a0*/  IABS R15, R5 ;  /* 0x00000005000f7213 */ /* 0x000fe40000000000 */
[----:B------:R-:W1:Y:S01]  /*06b0*/  I2F.RP R24, R21 ;  /* 0x0000001500187306 */ /* 0x000e620000209400 */
[----:B------:R-:W-:Y:S01]  /*06c0*/  IMAD.HI.U32 R20, R14, R25, RZ ;  /* 0x000000190e147227 */ /* 0x000fe200078e00ff */
[----:B------:R-:W-:-:S03]  /*06d0*/  LOP3.LUT R14, R18, R5, RZ, 0x3c, !PT ;  /* 0x00000005120e7212 */ /* 0x000fc600078e3cff */
[----:B------:R-:W-:Y:S01]  /*06e0*/  IMAD.MOV R15, RZ, RZ, -R15 ;  /* 0x000000ffff0f7224 */ /* 0x000fe200078e0a0f */
[----:B------:R-:W-:-:S03]  /*06f0*/  ISETP.GE.AND P2, PT, R14, RZ, PT ;  /* 0x000000ff0e00720c */ /* 0x000fc60003f46270 */
[----:B------:R-:W-:Y:S02]  /*0700*/  IMAD R25, R20, R15, R25 ;  /* 0x0000000f14197224 */ /* 0x000fe400078e0219 */
[----:B0-----:R-:W-:-:S03]  /*0710*/  VIADD R15, R17, 0xffffffe ;  /* 0x0ffffffe110f7836 */ /* 0x001fc60000000000 */
[----:B------:R-:W-:Y:S01]  /*0720*/  ISETP.GT.U32.AND P1, PT, R16, R25, PT ;  /* 0x000000191000720c */ /* 0x000fe20003f24070 */
[----:B-1----:R-:W0:Y:S08]  /*0730*/  MUFU.RCP R24, R24 ;  /* 0x0000001800187308 */ /* 0x002e300000001000 */
[----:B------:R-:W1:Y:S04]  /*0740*/  F2I.FTZ.U32.TRUNC.NTZ R15, R15 ;  /* 0x0000000f000f7305 */ /* 0x000e68000021f000 */
[----:B------:R-:W-:Y:S01]  /*0750*/  @!P1 IMAD.IADD R25, R25, 0x1, -R16 ;  /* 0x0000000119199824 */ /* 0x000fe200078e0a10 */
[----:B------:R-:W-:-:S02]  /*0760*/  @!P1 IADD3 R20, PT, PT, R20, 0x1, RZ ;  /* 0x0000000114149810 */ /* 0x000fc40007ffe0ff */
[----:B------:R-:W-:Y:S02]  /*0770*/  ISETP.NE.AND P1, PT, R5, RZ, PT ;  /* 0x000000ff0500720c */ /* 0x000fe40003f25270 */
[----:B------:R-:W-:Y:S01]  /*0780*/  ISETP.GE.U32.AND P0, PT, R25, R16, PT ;  /* 0x000000101900720c */ /* 0x000fe20003f06070 */
[----:B0-----:R-:W-:Y:S01]  /*0790*/  VIADD R16, R24, 0xffffffe ;  /* 0x0ffffffe18107836 */ /* 0x001fe20000000000 */
[----:B------:R-:W-:-:S03]  /*07a0*/  IABS R24, R9 ;  /* 0x0000000900187213 */ /* 0x000fc60000000000 */
[----:B------:R-:W0:Y:S01]  /*07b0*/  F2I.FTZ.U32.TRUNC.NTZ R17, R16 ;  /* 0x0000001000117305 */ /* 0x000e22000021f000 */
[--C-:B-1----:R-:W-:Y:S02]  /*07c0*/  IMAD.MOV R14, RZ, RZ, -R15.reuse ;  /* 0x000000ffff0e7224 */ /* 0x102fe400078e0a0f */
[----:B------:R-:W-:Y:S02]  /*07d0*/  IMAD.MOV R26, RZ, RZ, -R24 ;  /* 0x000000ffff1a7224 */ /* 0x000fe400078e0a18 */
[----:B------:R-:W-:Y:S02]  /*07e0*/  IMAD R25, R14, R23, RZ ;  /* 0x000000170e197224 */ /* 0x000fe400078e02ff */
[----:B------:R-:W-:Y:S02]  /*07f0*/  IMAD.MOV.U32 R14, RZ, RZ, RZ ;  /* 0x000000ffff0e7224 */ /* 0x000fe400078e00ff */
[----:B------:R-:W-:Y:S02]  /*0800*/  @P0 VIADD R20, R20, 0x1 ;  /* 0x0000000114140836 */ /* 0x000fe40000000000 */
[----:B------:R-:W-:-:S03]  /*0810*/  IMAD.HI.U32 R14, R15, R25, R14 ;  /* 0x000000190f0e7227 */ /* 0x000fc600078e000e */
[----:B------:R-:W-:Y:S01]  /*0820*/  @!P2 IADD3 R20, PT, PT, -R20, RZ, RZ ;  /* 0x000000ff1414a210 */ /* 0x000fe20007ffe1ff */
[----:B0-----:R-:W-:Y:S01]  /*0830*/  IMAD.MOV R16, RZ, RZ, -R17 ;  /* 0x000000ffff107224 */ /* 0x001fe200078e0a11 */
[----:B------:R-:W-:-:S03]  /*0840*/  @!P1 LOP3.LUT R20, RZ, R5, RZ, 0x33, !PT ;  /* 0x00000005ff149212 */ /* 0x000fc600078e33ff */
[----:B------:R-:W-:Y:S01]  /*0850*/  IMAD R25, R16, R21, RZ ;  /* 0x0000001510197224 */ /* 0x000fe200078e02ff */
[----:B------:R-:W-:Y:S02]  /*0860*/  IABS R15, R20 ;  /* 0x00000014000f7213 */ /* 0x000fe40000000000 */
[----:B------:R-:W-:-:S03]  /*0870*/  MOV R16, RZ ;  /* 0x000000ff00107202 */ /* 0x000fc60000000f00 */
[----:B------:R-:W-:-:S04]  /*0880*/  IMAD.HI.U32 R24, R14, R15, RZ ;  /* 0x0000000f0e187227 */ /* 0x000fc800078e00ff */
[----:B------:R-:W-:-:S04]  /*0890*/  IMAD.HI.U32 R25, R17, R25, R16 ;  /* 0x0000001911197227 */ /* 0x000fc800078e0010 */
[----:B------:R-:W-:Y:S02]  /*08a0*/  VIADD R16, R2, 0xfffffffe ;  /* 0xfffffffe02107836 */ /* 0x000fe40000000000 */
[----:B------:R-:W-:Y:S02]  /*08b0*/  IMAD R26, R24, R26, R15 ;  /* 0x0000001a181a7224 */ /* 0x000fe400078e020f */
[----:B------:R-:W-:-:S05]  /*08c0*/  IMAD.WIDE.U32 R14, R16, 0x4, R12 ;  /* 0x00000004100e7825 */ /* 0x000fca00078e000c */
[----:B------:R-:W2:Y:S01]  /*08d0*/  LDG.E R17, desc[UR8][R14.64] ;  /* 0x000000080e117981 */ /* 0x000ea2000c1e1900 */
[----:B------:R-:W-:Y:S01]  /*08e0*/  ISETP.GT.U32.AND P1, PT, R23, R26, PT ;  /* 0x0000001a1700720c */ /* 0x000fe20003f24070 */
[----:B------:R-:W-:Y:S01]  /*08f0*/  IMAD.MOV R27, RZ, RZ, -R6 ;  /* 0x000000ffff1b7224 */ /* 0x000fe200078e0a06 */
[----:B------:R-:W-:-:S03]  /*0900*/  LEA R11, R11, R1, 0x2 ;  /* 0x000000010b0b7211 */ /* 0x000fc600078e10ff */
[----:B------:R-:W-:Y:S01]  /*0910*/  IMAD R22, R22, R27, R19 ;  /* 0x0000001b16167224 */ /* 0x000fe200078e0213 */
[----:B------:R-:W-:-:S04]  /*0920*/  LOP3.LUT R19, R20, R9, RZ, 0x3c, !PT ;  /* 0x0000000914137212 */ /* 0x000fc800078e3cff */
[----:B------:R-:W-:Y:S01]  /*0930*/  ISETP.GE.AND P2, PT, R19, RZ, PT ;  /* 0x000000ff1300720c */ /* 0x000fe20003f46270 */
[----:B------:R0:W-:Y:S01]  /*0940*/  STL [R11], R22 ;  /* 0x000000160b007387 */ /* 0x0001e20000100800 */
[----:B------:R-:W-:Y:S01]  /*0950*/  IABS R19, R7 ;  /* 0x0000000700137213 */ /* 0x000fe20000000000 */
[----:B------:R-:W-:Y:S01]  /*0960*/  @!P1 IMAD.IADD R26, R26, 0x1, -R23 ;  /* 0x000000011a1a9824 */ /* 0x000fe200078e0a17 */
[----:B------:R-:W-:Y:S02]  /*0970*/  @!P1 IADD3 R24, PT, PT, R24, 0x1, RZ ;  /* 0x0000000118189810 */ /* 0x000fe40007ffe0ff */
[----:B------:R-:W-:Y:S02]  /*0980*/  ISETP.NE.AND P1, PT, R9, RZ, PT ;  /* 0x000000ff0900720c */ /* 0x000fe40003f25270 */
[----:B------:R-:W-:Y:S02]  /*0990*/  ISETP.GE.U32.AND P0, PT, R26, R23, PT ;  /* 0x000000171a00720c */ /* 0x000fe40003f06070 */
[----:B0-----:R-:W-:-:S11]  /*09a0*/  IADD3 R11, PT, PT, R2, -0x3, RZ ;  /* 0xfffffffd020b7810 */ /* 0x001fd60007ffe0ff */
[----:B------:R-:W-:-:S04]  /*09b0*/  @P0 VIADD R24, R24, 0x1 ;  /* 0x0000000118180836 */ /* 0x000fc80000000000 */
[----:B------:R-:W-:Y:S01]  /*09c0*/  @!P2 IMAD.MOV R24, RZ, RZ, -R24 ;  /* 0x000000ffff18a224 */ /* 0x000fe200078e0a18 */
[----:B------:R-:W-:Y:S02]  /*09d0*/  @!P1 LOP3.LUT R24, RZ, R9, RZ, 0x33, !PT ;  /* 0x00000009ff189212 */ /* 0x000fe400078e33ff */
[----:B--2---:R-:W-:-:S04]  /*09e0*/  IABS R23, R17 ;  /* 0x0000001100177213 */ /* 0x004fc80000000000 */
[----:B------:R-:W0:Y:S08]  /*09f0*/  I2F.RP R26, R23 ;  /* 0x00000017001a7306 */ /* 0x000e300000209400 */
[----:B0-----:R-:W0:Y:S02]  /*0a00*/  MUFU.RCP R26, R26 ;  /* 0x0000001a001a7308 */ /* 0x001e240000001000 */
[----:B0-----:R-:W-:Y:S01]  /*0a10*/  VIADD R14, R26, 0xffffffe ;  /* 0x0ffffffe1a0e7836 */ /* 0x001fe20000000000 */
[----:B------:R-:W-:-:S05]  /*0a20*/  IABS R26, R24 ;  /* 0x00000018001a7213 */ /* 0x000fca0000000000 */
[----:B------:R0:W1:Y:S01]  /*0a30*/  F2I.FTZ.U32.TRUNC.NTZ R15, R14 ;  /* 0x0000000e000f7305 */ /* 0x000062000021f000 */
[----:B------:R-:W-:-:S04]  /*0a40*/  IMAD.HI.U32 R25, R25, R26, RZ ;  /* 0x0000001a19197227 */ /* 0x000fc800078e00ff */
[----:B0-----:R-:W-:-:S04]  /*0a50*/  IMAD.MOV R14, RZ, RZ, -R19 ;  /* 0x000000ffff0e7224 */ /* 0x001fc800078e0a13 */
[----:B------:R-:W-:Y:S02]  /*0a60*/  IMAD R26, R25, R14, R26 ;  /* 0x0000000e191a7224 */ /* 0x000fe400078e021a */
[----:B-1----:R-:W-:Y:S02]  /*0a70*/  IMAD.MOV R28, RZ, RZ, -R15 ;  /* 0x000000ffff1c7224 */ /* 0x002fe400078e0a0f */
[----:B------:R-:W-:Y:S02]  /*0a80*/  IMAD.MOV.U32 R14, RZ, RZ, RZ ;  /* 0x000000ffff0e7224 */ /* 0x000fe400078e00ff */
[----:B------:R-:W-:-:S04]  /*0a90*/  IMAD R19, R28, R23, RZ ;  /* 0x000000171c137224 */ /* 0x000fc800078e02ff */
[----:B------:R-:W-:-:S04]  /*0aa0*/  IMAD.HI.U32 R22, R15, R19, R14 ;  /* 0x000000130f167227 */ /* 0x000fc800078e000e */
[----:B------:R-:W-:-:S05]  /*0ab0*/  IMAD.WIDE.U32 R14, R11, 0x4, R12 ;  /* 0x000000040b0e7825 */ /* 0x000fca00078e000c */
[----:B------:R-:W2:Y:S01]  /*0ac0*/  LDG.E R19, desc[UR8][R14.64] ;  /* 0x000000080e137981 */ /* 0x000ea2000c1e1900 */
[----:B------:R-:W-:Y:S01]  /*0ad0*/  ISETP.GT.U32.AND P1, PT, R21, R26, PT ;  /* 0x0000001a1500720c */ /* 0x000fe20003f24070 */
[----:B------:R-:W-:Y:S02]  /*0ae0*/  IMAD.MOV R27, RZ, RZ, -R18 ;  /* 0x000000ffff1b7224 */ /* 0x000fe400078e0a12 */
[----:B------:R-:W-:Y:S02]  /*0af0*/  IMAD R8, R8, 0x4, R1 ;  /* 0x0000000408087824 */ /* 0x000fe400078e0201 */
[----:B------:R-:W-:Y:S01]  /*0b00*/  IMAD R3, R3, R27, R6 ;  /* 0x0000001b03037224 */ /* 0x000fe200078e0206 */
[----:B------:R-:W-:-:S04]  /*0b10*/  LOP3.LUT R6, R24, R7, RZ, 0x3c, !PT ;  /* 0x0000000718067212 */ /* 0x000fc800078e3cff */
[----:B------:R-:W-:Y:S01]  /*0b20*/  ISETP.GE.AND P2, PT, R6, RZ, PT ;  /* 0x000000ff0600720c */ /* 0x000fe20003f46270 */
[----:B------:R0:W-:Y:S01]  /*0b30*/  STL [R8], R3 ;  /* 0x0000000308007387 */ /* 0x0001e20000100800 */
[----:B------:R-:W-:Y:S01]  /*0b40*/  IABS R6, R17 ;  /* 0x0000001100067213 */ /* 0x000fe20000000000 */
[----:B------:R-:W-:Y:S02]  /*0b50*/  @!P1 IMAD.IADD R26, R26, 0x1, -R21 ;  /* 0x000000011a1a9824 */ /* 0x000fe400078e0a15 */
[----:B------:R-:W-:Y:S01]  /*0b60*/  @!P1 VIADD R25, R25, 0x1 ;  /* 0x0000000119199836 */ /* 0x000fe20000000000 */
[----:B------:R-:W-:Y:S02]  /*0b70*/  ISETP.NE.AND P1, PT, R7, RZ, PT ;  /* 0x000000ff0700720c */ /* 0x000fe40003f25270 */
[----:B------:R-:W-:Y:S01]  /*0b80*/  ISETP.GE.U32.AND P0, PT, R26, R21, PT ;  /* 0x000000151a00720c */ /* 0x000fe20003f06070 */
[----:B0-----:R-:W-:-:S12]  /*0b90*/  VIADD R3, R2, 0xfffffffc ;  /* 0xfffffffc02037836 */ /* 0x001fd80000000000 */
[----:B------:R-:W-:-:S04]  /*0ba0*/  @P0 VIADD R25, R25, 0x1 ;  /* 0x0000000119190836 */ /* 0x000fc80000000000 */
[----:B------:R-:W-:Y:S01]  /*0bb0*/  @!P2 IMAD.MOV R25, RZ, RZ, -R25 ;  /* 0x000000ffff19a224 */ /* 0x000fe200078e0a19 */
[----:B------:R-:W-:-:S04]  /*0bc0*/  @!P1 LOP3.LUT R25, RZ, R7, RZ, 0x33, !PT ;  /* 0x00000007ff199212 */ /* 0x000fc800078e33ff */
[----:B------:R-:W-:-:S05]  /*0bd0*/  IABS R27, R25 ;  /* 0x00000019001b7213 */ /* 0x000fca0000000000 */
[----:B------:R-:W-:Y:S01]  /*0be0*/  IMAD.HI.U32 R22, R22, R27, RZ ;  /* 0x0000001b16167227 */ /* 0x000fe200078e00ff */
[----:B--2---:R-:W-:-:S04]  /*0bf0*/  IABS R21, R19 ;  /* 0x0000001300157213 */ /* 0x004fc80000000000 */
[----:B------:R-:W0:Y:S08]  /*0c00*/  I2F.RP R26, R21 ;  /* 0x00000015001a7306 */ /* 0x000e300000209400 */
[----:B0-----:R-:W0:Y:S02]  /*0c10*/  MUFU.RCP R26, R26 ;  /* 0x0000001a001a7308 */ /* 0x001e240000001000 */
[----:B0-----:R-:W-:Y:S01]  /*0c20*/  IADD3 R14, PT, PT, R26, 0xffffffe, RZ ;  /* 0x0ffffffe1a0e7810 */ /* 0x001fe20007ffe0ff */
[----:B------:R-:W-:-:S05]  /*0c30*/  IMAD.MOV R26, RZ, RZ, -R6 ;  /* 0x000000ffff1a7224 */ /* 0x000fca00078e0a06 */
[----:B------:R0:W1:Y:S01]  /*0c40*/  F2I.FTZ.U32.TRUNC.NTZ R15, R14 ;  /* 0x0000000e000f7305 */ /* 0x000062000021f000 */
[----:B------:R-:W-:Y:S02]  /*0c50*/  IMAD R26, R22, R26, R27 ;  /* 0x0000001a161a7224 */ /* 0x000fe400078e021b */
[----:B0-----:R-:W-:Y:S01]  /*0c60*/  HFMA2 R14, -RZ, RZ, 0, 0 ;  /* 0x00000000ff0e7431 */ /* 0x001fe200000001ff */
[----:B-1----:R-:W-:-:S05]  /*0c70*/  IADD3 R28, PT, PT, RZ, -R15, RZ ;  /* 0x8000000fff1c7210 */ /* 0x002fca0007ffe0ff */
[----:B------:R-:W-:-:S04]  /*0c80*/  IMAD.MOV.U32 R6, RZ, RZ, R28 ;  /* 0x000000ffff067224 */ /* 0x000fc800078e001c */
[----:B------:R-:W-:-:S04]  /*0c90*/  IMAD R29, R6, R21, RZ ;  /* 0x00000015061d7224 */ /* 0x000fc800078e02ff */
[----:B------:R-:W-:-:S04]  /*0ca0*/  IMAD.HI.U32 R8, R15, R29, R14 ;  /* 0x0000001d0f087227 */ /* 0x000fc800078e000e */
[----:B------:R-:W-:-:S05]  /*0cb0*/  IMAD.WIDE.U32 R14, R3, 0x4, R12 ;  /* 0x00000004030e7825 */ /* 0x000fca00078e000c */
[----:B------:R0:W2:Y:S01]  /*0cc0*/  LDG.E R6, desc[UR8][R14.64] ;  /* 0x000000080e067981 */ /* 0x0000a2000c1e1900 */
[----:B------:R-:W-:Y:S01]  /*0cd0*/  ISETP.GT.U32.AND P1, PT, R23, R26, PT ;  /* 0x0000001a1700720c */ /* 0x000fe20003f24070 */
[--C-:B------:R-:W-:Y:S01]  /*0ce0*/  IMAD R10, R10, 0x4, R1.reuse ;  /* 0x000000040a0a7824 */ /* 0x100fe200078e0201 */
[----:B------:R-:W-:Y:S01]  /*0cf0*/  LEA R16, R16, R1, 0x2 ;  /* 0x0000000110107211 */ /* 0x000fe200078e10ff */
[--C-:B------:R-:W-:Y:S01]  /*0d00*/  IMAD R4, R4, 0x4, R1.reuse ;  /* 0x0000000404047824 */ /* 0x100fe200078e0201 */
[----:B------:R-:W-:Y:S01]  /*0d10*/  UIADD3 UR5, UPT, UPT, UR5, 0x8, URZ ;  /* 0x0000000805057890 */ /* 0x000fe2000fffe0ff */
[----:B------:R-:W-:-:S03]  /*0d20*/  IMAD R11, R11, 0x4, R1 ;  /* 0x000000040b0b7824 */ /* 0x000fc600078e0201 */
[----:B------:R-:W-:-:S05]  /*0d30*/  UISETP.NE.AND UP0, UPT, UR5, URZ, UPT ;  /* 0x000000ff0500728c */ /* 0x000fca000bf05270 */
[----:B------:R-:W-:Y:S02]  /*0d40*/  @!P1 IMAD.IADD R26, R26, 0x1, -R23 ;  /* 0x000000011a1a9824 */ /* 0x000fe400078e0a17 */
[----:B------:R-:W-:Y:S01]  /*0d50*/  @!P1 VIADD R22, R22, 0x1 ;  /* 0x0000000116169836 */ /* 0x000fe20000000000 */
[----:B------:R-:W-:Y:S02]  /*0d60*/  ISETP.NE.AND P1, PT, R17, RZ, PT ;  /* 0x000000ff1100720c */ /* 0x000fe40003f25270 */
[----:B------:R-:W-:Y:S02]  /*0d70*/  ISETP.GE.U32.AND P0, PT, R26, R23, PT ;  /* 0x000000171a00720c */ /* 0x000fe40003f06070 */
[----:B------:R-:W-:Y:S02]  /*0d80*/  IADD3 R23, PT, PT, -R20, RZ, RZ ;  /* 0x000000ff14177210 */ /* 0x000fe40007ffe1ff */
[----:B------:R-:W-:-:S03]  /*0d90*/  IABS R26, R19 ;  /* 0x00000013001a7213 */ /* 0x000fc60000000000 */
[----:B------:R-:W-:Y:S01]  /*0da0*/  IMAD R5, R5, R23, R18 ;  /* 0x0000001705057224 */ /* 0x000fe200078e0212 */
[----:B------:R-:W-:Y:S01]  /*0db0*/  LOP3.LUT R18, R25, R17, RZ, 0x3c, !PT ;  /* 0x0000001119127212 */ /* 0x000fe200078e3cff */
[----:B------:R-:W-:-:S03]  /*0dc0*/  IMAD.MOV R26, RZ, RZ, -R26 ;  /* 0x000000ffff1a7224 */ /* 0x000fc600078e0a1a */
[----:B------:R-:W-:Y:S01]  /*0dd0*/  ISETP.GE.AND P2, PT, R18, RZ, PT ;  /* 0x000000ff1200720c */ /* 0x000fe20003f46270 */
[----:B------:R1:W-:Y:S01]  /*0de0*/  STL [R10], R5 ;  /* 0x000000050a007387 */ /* 0x0003e20000100800 */
[----:B------:R-:W-:Y:S01]  /*0df0*/  @P0 IADD3 R22, PT, PT, R22, 0x1, RZ ;  /* 0x0000000116160810 */ /* 0x000fe20007ffe0ff */
[----:B-1----:R-:W-:-:S10]  /*0e00*/  IMAD R10, R3, 0x4, R1 ;  /* 0x00000004030a7824 */ /* 0x002fd400078e0201 */
[----:B------:R-:W-:Y:S01]  /*0e10*/  @!P2 IMAD.MOV R22, RZ, RZ, -R22 ;  /* 0x000000ffff16a224 */ /* 0x000fe200078e0a16 */
[----:B------:R-:W-:-:S04]  /*0e20*/  @!P1 LOP3.LUT R22, RZ, R17, RZ, 0x33, !PT ;  /* 0x00000011ff169212 */ /* 0x000fc800078e33ff */
[----:B0-----:R-:W-:-:S05]  /*0e30*/  IABS R15, R22 ;  /* 0x00000016000f7213 */ /* 0x001fca0000000000 */
[----:B------:R-:W-:-:S04]  /*0e40*/  IMAD.HI.U32 R8, R8, R15, RZ ;  /* 0x0000000f08087227 */ /* 0x000fc800078e00ff */
[----:B------:R-:W-:-:S05]  /*0e50*/  IMAD R26, R8, R26, R15 ;  /* 0x0000001a081a7224 */ /* 0x000fca00078e020f */
[----:B------:R-:W-:-:S13]  /*0e60*/  ISETP.GT.U32.AND P1, PT, R21, R26, PT ;  /* 0x0000001a1500720c */ /* 0x000fda0003f24070 */
[----:B------:R-:W-:Y:S02]  /*0e70*/  @!P1 IMAD.IADD R26, R26, 0x1, -R21 ;  /* 0x000000011a1a9824 */ /* 0x000fe400078e0a15 */
[----:B------:R-:W-:Y:S01]  /*0e80*/  @!P1 VIADD R8, R8, 0x1 ;  /* 0x0000000108089836 */ /* 0x000fe20000000000 */
[----:B------:R-:W-:Y:S02]  /*0e90*/  ISETP.NE.AND P1, PT, R19, RZ, PT ;  /* 0x000000ff1300720c */ /* 0x000fe40003f25270 */
[----:B------:R-:W-:-:S13]  /*0ea0*/  ISETP.GE.U32.AND P0, PT, R26, R21, PT ;  /* 0x000000151a00720c */ /* 0x000fda0003f06070 */
[----:B------:R-:W-:Y:S01]  /*0eb0*/  @P0 VIADD R8, R8, 0x1 ;  /* 0x0000000108080836 */ /* 0x000fe20000000000 */
[----:B--2---:R-:W-:-:S05]  /*0ec0*/  IABS R23, R6 ;  /* 0x0000000600177213 */ /* 0x004fca0000000000 */
[----:B------:R-:W-:-:S04]  /*0ed0*/  IMAD.MOV.U32 R18, RZ, RZ, R23 ;  /* 0x000000ffff127224 */ /* 0x000fc800078e0017 */
[----:B------:R-:W0:Y:S08]  /*0ee0*/  I2F.RP R23, R18 ;  /* 0x0000001200177306 */ /* 0x000e300000209400 */
[----:B0-----:R-:W0:Y:S02]  /*0ef0*/  MUFU.RCP R14, R23 ;  /* 0x00000017000e7308 */ /* 0x001e240000001000 */
[----:B0-----:R-:W-:-:S02]  /*0f00*/  IADD3 R15, PT, PT, R14, 0xffffffe, RZ ;  /* 0x0ffffffe0e0f7810 */ /* 0x001fc40007ffe0ff */
[----:B------:R-:W-:-:S04]  /*0f10*/  LOP3.LUT R14, R22, R19, RZ, 0x3c, !PT ;  /* 0x00000013160e7212 */ /* 0x000fc800078e3cff */
[----:B------:R-:W0:Y:S01]  /*0f20*/  F2I.FTZ.U32.TRUNC.NTZ R15, R15 ;  /* 0x0000000f000f7305 */ /* 0x000e22000021f000 */
[----:B------:R-:W-:Y:S02]  /*0f30*/  ISETP.GE.AND P2, PT, R14, RZ, PT ;  /* 0x000000ff0e00720c */ /* 0x000fe40003f46270 */
[----:B------:R-:W-:Y:S01]  /*0f40*/  MOV R14, RZ ;  /* 0x000000ff000e7202 */ /* 0x000fe20000000f00 */
[----:B0-----:R-:W-:-:S04]  /*0f50*/  IMAD.MOV R21, RZ, RZ, -R15 ;  /* 0x000000ffff157224 */ /* 0x001fc800078e0a0f */
[----:B------:R-:W-:-:S04]  /*0f60*/  IMAD R21, R21, R18, RZ ;  /* 0x0000001215157224 */ /* 0x000fc800078e02ff */
[----:B------:R-:W-:Y:S01]  /*0f70*/  IMAD.HI.U32 R14, R15, R21, R14 ;  /* 0x000000150f0e7227 */ /* 0x000fe200078e000e */
[----:B------:R-:W-:Y:S02]  /*0f80*/  MOV R15, R8 ;  /* 0x00000008000f7202 */ /* 0x000fe40000000f00 */
[----:B------:R-:W-:-:S03]  /*0f90*/  IABS R8, R6 ;  /* 0x0000000600087213 */ /* 0x000fc60000000000 */
[----:B------:R-:W-:Y:S01]  /*0fa0*/  @!P2 IMAD.MOV R15, RZ, RZ, -R15 ;  /* 0x000000ffff0fa224 */ /* 0x000fe200078e0a0f */
[----:B------:R-:W-:Y:S01]  /*0fb0*/  @!P1 LOP3.LUT R15, RZ, R19, RZ, 0x33, !PT ;  /* 0x00000013ff0f9212 */ /* 0x000fe200078e33ff */
[----:B------:R-:W-:-:S03]  /*0fc0*/  IMAD.MOV R23, RZ, RZ, -R8 ;  /* 0x000000ffff177224 */ /* 0x000fc600078e0a08 */
[----:B------:R-:W-:-:S05]  /*0fd0*/  IABS R21, R15 ;  /* 0x0000000f00157213 */ /* 0x000fca0000000000 */
[----:B------:R-:W-:Y:S01]  /*0fe0*/  IMAD.HI.U32 R8, R14, R21, RZ ;  /* 0x000000150e087227 */ /* 0x000fe200078e00ff */
[----:B------:R-:W-:-:S03]  /*0ff0*/  LOP3.LUT R14, R15, R6, RZ, 0x3c, !PT ;  /* 0x000000060f0e7212 */ /* 0x000fc600078e3cff */
[----:B------:R-:W-:Y:S01]  /*1000*/  IMAD R21, R8, R23, R21 ;  /* 0x0000001708157224 */ /* 0x000fe200078e0215 */
[----:B------:R-:W-:Y:S01]  /*1010*/  ISETP.GE.AND P2, PT, R14, RZ, PT ;  /* 0x000000ff0e00720c */ /* 0x000fe20003f46270 */
[----:B------:R-:W-:-:S03]  /*1020*/  IMAD.MOV R14, RZ, RZ, -R24 ;  /* 0x000000ffff0e7224 */ /* 0x000fc600078e0a18 */
[----:B------:R-:W-:Y:S01]  /*1030*/  ISETP.GT.U32.AND P1, PT, R18, R21, PT ;  /* 0x000000151200720c */ /* 0x000fe20003f24070 */
[----:B------:R-:W-:Y:S01]  /*1040*/  IMAD R9, R9, R14, R20 ;  /* 0x0000000e09097224 */ /* 0x000fe200078e0214 */
[----:B------:R-:W-:Y:S01]  /*1050*/  IADD3 R14, PT, PT, -R25, RZ, RZ ;  /* 0x000000ff190e7210 */ /* 0x000fe20007ffe1ff */
[----:B------:R-:W-:-:S04]  /*1060*/  IMAD.MOV R20, RZ, RZ, -R15 ;  /* 0x000000ffff147224 */ /* 0x000fc800078e0a0f */
[----:B------:R-:W-:-:S06]  /*1070*/  IMAD R7, R7, R14, R24 ;  /* 0x0000000e07077224 */ /* 0x000fcc00078e0218 */
[-C--:B------:R-:W-:Y:S01]  /*1080*/  @!P1 IADD3 R21, PT, PT, R21, -R18.reuse, RZ ;  /* 0x8000001215159210 */ /* 0x080fe20007ffe0ff */
[----:B------:R-:W-:Y:S01]  /*1090*/  @!P1 VIADD R8, R8, 0x1 ;  /* 0x0000000108089836 */ /* 0x000fe20000000000 */
[----:B------:R-:W-:Y:S02]  /*10a0*/  ISETP.NE.AND P1, PT, R6, RZ, PT ;  /* 0x000000ff0600720c */ /* 0x000fe40003f25270 */
[----:B------:R-:W-:Y:S01]  /*10b0*/  ISETP.GE.U32.AND P0, PT, R21, R18, PT ;  /* 0x000000121500720c */ /* 0x000fe20003f06070 */
[--C-:B------:R-:W-:Y:S02]  /*10c0*/  IMAD.MOV R18, RZ, RZ, -R22.reuse ;  /* 0x000000ffff127224 */ /* 0x100fe400078e0a16 */
[----:B------:R-:W-:Y:S02]  /*10d0*/  IMAD R22, R19, R20, R22 ;  /* 0x0000001413167224 */ /* 0x000fe400078e0216 */
[----:B------:R-:W-:-:S08]  /*10e0*/  IMAD R17, R17, R18, R25 ;  /* 0x0000001211117224 */ /* 0x000fd000078e0219 */
[----:B------:R-:W-:-:S05]  /*10f0*/  @P0 IADD3 R8, PT, PT, R8, 0x1, RZ ;  /* 0x0000000108080810 */ /* 0x000fca0007ffe0ff */
[----:B------:R-:W-:Y:S01]  /*1100*/  @!P2 IMAD.MOV R8, RZ, RZ, -R8 ;  /* 0x000000ffff08a224 */ /* 0x000fe200078e0a08 */
[----:B------:R-:W-:-:S04]  /*1110*/  @!P1 LOP3.LUT R8, RZ, R6, RZ, 0x33, !PT ;  /* 0x00000006ff089212 */ /* 0x000fc800078e33ff */
[----:B------:R-:W-:Y:S01]  /*1120*/  IADD3 R21, PT, PT, -R8, RZ, RZ ;  /* 0x000000ff08157210 */ /* 0x000fe20007ffe1ff */
[----:B------:R-:W-:-:S04]  /*1130*/  IMAD.MOV.U32 R19, RZ, RZ, R8 ;  /* 0x000000ffff137224 */ /* 0x000fc800078e0008 */
[----:B------:R-:W-:Y:S02]  /*1140*/  IMAD R15, R6, R21, R15 ;  /* 0x00000015060f7224 */ /* 0x000fe400078e020f */
[C---:B------:R-:W-:Y:S01]  /*1150*/  IMAD R6, R2.reuse, 0x4, R1 ;  /* 0x0000000402067824 */ /* 0x040fe200078e0201 */
[----:B------:R-:W-:-:S04]  /*1160*/  IADD3 R2, PT, PT, R2, -0x8, RZ ;  /* 0xfffffff802027810 */ /* 0x000fc80007ffe0ff */
[----:B------:R1:W-:Y:S04]  /*1170*/  STL [R6], R9 ;  /* 0x0000000906007387 */ /* 0x0003e80000100800 */
[----:B------:R1:W-:Y:S04]  /*1180*/  STL [R4], R7 ;  /* 0x0000000704007387 */ /* 0x0003e80000100800 */
[----:B------:R1:W-:Y:S04]  /*1190*/  STL [R16], R17 ;  /* 0x0000001110007387 */ /* 0x0003e80000100800 */
[----:B------:R1:W-:Y:S04]  /*11a0*/  STL [R11], R22 ;  /* 0x000000160b007387 */ /* 0x0003e80000100800 */
[----:B------:R1:W-:Y:S01]  /*11b0*/  STL [R10], R15 ;  /* 0x0000000f0a007387 */ /* 0x0003e20000100800 */
[----:B------:R-:W-:Y:S05]  /*11c0*/  BRA.U UP0, `(.L_x_140) ;  /* 0xffffffed00f47547 */ /* 0x000fea000b83ffff */
[----:B------:R-:W-:-:S07]  /*11d0*/  VIADD R12, R2, 0x4 ;  /* 0x00000004020c7836 */ /* 0x000fce0000000000 */
.L_x_139:
[----:B------:R-:W-:-:S09]  /*11e0*/  UISETP.NE.AND UP0, UPT, UR10, URZ, UPT ;  /* 0x000000ff0a00728c */ /* 0x000fd2000bf05270 */
[----:B------:R-:W-:Y:S05]  /*11f0*/  BRA.U !UP0, `(.L_x_141) ;  /* 0x0000000d08bc7547 */ /* 0x000fea000b800000 */
[----:B------:R-:W0:Y:S01]  /*1200*/  LDCU UR4, c[0x0][0x3b8] ;  /* 0x00007700ff0477ac */ /* 0x000e220008000800 */
[----:B------:R-:W-:Y:S02]  /*1210*/  UISETP.GE.U32.AND UP0, UPT, UR10, 0x4, UPT ;  /* 0x000000040a00788c */ /* 0x000fe4000bf06070 */
[----:B0-----:R-:W-:-:S04]  /*1220*/  ULOP3.LUT UR5, UR4, 0x3, URZ, 0xc0, !UPT ;  /* 0x0000000304057892 */ /* 0x001fc8000f8ec0ff */
[----:B------:R-:W-:-:S03]  /*1230*/  UISETP.NE.AND UP1, UPT, UR5, URZ, UPT ;  /* 0x000000ff0500728c */ /* 0x000fc6000bf25270 */
[----:B------:R-:W-:Y:S08]  /*1240*/  BRA.U !UP0, `(.L_x_142) ;  /* 0x00000009080c7547 */ /* 0x000ff0000b800000 */
[----:B------:R-:W0:Y:S01]  /*1250*/  LDC.64 R2, c[0x0][0x388] ;  /* 0x0000e200ff027b82 */ /* 0x000e220000000a00 */
[----:B-1----:R-:W-:-:S05]  /*1260*/  IADD3 R4, PT, PT, R12, -0x1, RZ ;  /* 0xffffffff0c047810 */ /* 0x002fca0007ffe0ff */
[----:B0-----:R-:W-:-:S05]  /*1270*/  IMAD.WIDE.U32 R14, R4, 0x4, R2 ;  /* 0x00000004040e7825 */ /* 0x001fca00078e0002 */
[----:B------:R-:W2:Y:S01]  /*1280*/  LDG.E R8, desc[UR8][R14.64] ;  /* 0x000000080e087981 */ /* 0x000ea2000c1e1900 */
[----:B------:R-:W-:-:S04]  /*1290*/  VIADD R6, R12, 0xfffffffe ;  /* 0xfffffffe0c067836 */ /* 0x000fc80000000000 */
[----:B------:R-:W-:-:S05]  /*12a0*/  IMAD.WIDE.U32 R16, R6, 0x4, R2 ;  /* 0x0000000406107825 */ /* 0x000fca00078e0002 */
[----:B------:R0:W3:Y:S01]  /*12b0*/  LDG.E R5, desc[UR8][R16.64] ;  /* 0x0000000810057981 */ /* 0x0000e2000c1e1900 */
[----:B------:R-:W-:-:S04]  /*12c0*/  VIADD R10, R12, 0xfffffffd ;  /* 0xfffffffd0c0a7836 */ /* 0x000fc80000000000 */
[----:B------:R-:W-:-:S05]  /*12d0*/  IMAD.WIDE.U32 R20, R10, 0x4, R2 ;  /* 0x000000040a147825 */ /* 0x000fca00078e0002 */
[----:B------:R-:W4:Y:S01]  /*12e0*/  LDG.E R7, desc[UR8][R20.64] ;  /* 0x0000000814077981 */ /* 0x000f22000c1e1900 */
[----:B------:R-:W-:-:S05]  /*12f0*/  IADD3 R12, PT, PT, R12, -0x4, RZ ;  /* 0xfffffffc0c0c7810 */ /* 0x000fca0007ffe0ff */
[----:B------:R-:W-:-:S05]  /*1300*/  IMAD.WIDE.U32 R22, R12, 0x4, R2 ;  /* 0x000000040c167825 */ /* 0x000fca00078e0002 */
[----:B------:R-:W5:Y:S01]  /*1310*/  LDG.E R9, desc[UR8][R22.64] ;  /* 0x0000000816097981 */ /* 0x000f62000c1e1900 */
[----:B0-----:R-:W-:Y:S01]  /*1320*/  IABS R17, R19 ;  /* 0x0000001300117213 */ /* 0x001fe20000000000 */
[--C-:B------:R-:W-:Y:S02]  /*1330*/  IMAD R6, R6, 0x4, R1.reuse ;  /* 0x0000000406067824 */ /* 0x100fe400078e0201 */
[----:B------:R-:W-:Y:S01]  /*1340*/  IMAD R10, R10, 0x4, R1 ;  /* 0x000000040a0a7824 */ /* 0x000fe200078e0201 */
[----:B--2---:R-:W-:-:S04]  /*1350*/  IABS R13, R8 ;  /* 0x00000008000d7213 */ /* 0x004fc80000000000 */
[----:B------:R-:W0:Y:S01]  /*1360*/  I2F.RP R14, R13 ;  /* 0x0000000d000e7306 */ /* 0x000e220000209400 */
[-C--:B---3--:R-:W-:Y:S02]  /*1370*/  IABS R11, R5.reuse ;  /* 0x00000005000b7213 */ /* 0x088fe40000000000 */
[----:B------:R-:W-:-:S05]  /*1380*/  IABS R18, R5 ;  /* 0x0000000500127213 */ /* 0x000fca0000000000 */
[----:B0-----:R-:W0:Y:S02]  /*1390*/  MUFU.RCP R14, R14 ;  /* 0x0000000e000e7308 */ /* 0x001e240000001000 */
[----:B0-----:R-:W-:-:S06]  /*13a0*/  VIADD R2, R14, 0xffffffe ;  /* 0x0ffffffe0e027836 */ /* 0x001fcc0000000000 */
[----:B------:R0:W1:Y:S02]  /*13b0*/  F2I.FTZ.U32.TRUNC.NTZ R3, R2 ;  /* 0x0000000200037305 */ /* 0x000064000021f000 */
[----:B0-----:R-:W-:Y:S02]  /*13c0*/  HFMA2 R2, -RZ, RZ, 0, 0 ;  /* 0x00000000ff027431 */ /* 0x001fe400000001ff */
[----:B-1----:R-:W-:-:S04]  /*13d0*/  IMAD.MOV R16, RZ, RZ, -R3 ;  /* 0x000000ffff107224 */ /* 0x002fc800078e0a03 */
[----:B------:R-:W-:Y:S01]  /*13e0*/  IMAD R15, R16, R13, RZ ;  /* 0x0000000d100f7224 */ /* 0x000fe200078e02ff */
[----:B------:R-:W-:-:S03]  /*13f0*/  IABS R16, R8 ;  /* 0x0000000800107213 */ /* 0x000fc60000000000 */
[----:B------:R-:W-:Y:S02]  /*1400*/  IMAD.HI.U32 R3, R3, R15, R2 ;  /* 0x0000000f03037227 */ /* 0x000fe400078e0002 */
[----:B------:R-:W0:Y:S02]  /*1410*/  I2F.RP R15, R11 ;  /* 0x0000000b000f7306 */ /* 0x000e240000209400 */
[----:B------:R-:W-:Y:S02]  /*1420*/  IMAD.MOV.U32 R2, RZ, RZ, R17 ;  /* 0x000000ffff027224 */ /* 0x000fe400078e0011 */
[----:B------:R-:W-:Y:S02]  /*1430*/  IMAD.MOV R17, RZ, RZ, -R16 ;  /* 0x000000ffff117224 */ /* 0x000fe400078e0a10 */
[----:B------:R-:W-:-:S04]  /*1440*/  IMAD.HI.U32 R14, R3, R2, RZ ;  /* 0x00000002030e7227 */ /* 0x000fc800078e00ff */
[----:B------:R-:W-:Y:S01]  /*1450*/  IMAD R2, R14, R17, R2 ;  /* 0x000000110e027224 */ /* 0x000fe200078e0202 */
[----:B0-----:R-:W0:Y:S04]  /*1460*/  MUFU.RCP R15, R15 ;  /* 0x0000000f000f7308 */ /* 0x001e280000001000 */
[----:B------:R-:W-:-:S13]  /*1470*/  ISETP.GT.U32.AND P1, PT, R13, R2, PT ;  /* 0x000000020d00720c */ /* 0x000fda0003f24070 */
[-C--:B------:R-:W-:Y:S01]  /*1480*/  @!P1 IADD3 R2, PT, PT, R2, -R13.reuse, RZ ;  /* 0x8000000d02029210 */ /* 0x080fe20007ffe0ff */
[----:B------:R-:W-:Y:S01]  /*1490*/  @!P1 VIADD R14, R14, 0x1 ;  /* 0x000000010e0e9836 */ /* 0x000fe20000000000 */
[----:B------:R-:W-:Y:S01]  /*14a0*/  ISETP.NE.AND P1, PT, R8, RZ, PT ;  /* 0x000000ff0800720c */ /* 0x000fe20003f25270 */
[----:B0-----:R-:W-:Y:S01]  /*14b0*/  VIADD R3, R15, 0xffffffe ;  /* 0x0ffffffe0f037836 */ /* 0x001fe20000000000 */
[----:B------:R-:W-:Y:S02]  /*14c0*/  ISETP.GE.U32.AND P0, PT, R2, R13, PT ;  /* 0x0000000d0200720c */ /* 0x000fe40003f06070 */
[----:B------:R-:W-:Y:S02]  /*14d0*/  LOP3.LUT R2, R19, R8, RZ, 0x3c, !PT ;  /* 0x0000000813027212 */ /* 0x000fe400078e3cff */
[----:B----4-:R-:W-:Y:S01]  /*14e0*/  IABS R13, R7 ;  /* 0x00000007000d7213 */ /* 0x010fe20000000000 */
[----:B------:R-:W0:Y:S01]  /*14f0*/  F2I.FTZ.U32.TRUNC.NTZ R3, R3 ;  /* 0x0000000300037305 */ /* 0x000e22000021f000 */
[----:B------:R-:W-:-:S07]  /*1500*/  ISETP.GE.AND P2, PT, R2, RZ, PT ;  /* 0x000000ff0200720c */ /* 0x000fce0003f46270 */
[----:B------:R-:W1:Y:S01]  /*1510*/  I2F.RP R15, R13 ;  /* 0x0000000d000f7306 */ /* 0x000e620000209400 */
[----:B------:R-:W-:-:S05]  /*1520*/  @P0 IADD3 R14, PT, PT, R14, 0x1, RZ ;  /* 0x000000010e0e0810 */ /* 0x000fca0007ffe0ff */
[----:B------:R-:W-:Y:S01]  /*1530*/  @!P2 IMAD.MOV R14, RZ, RZ, -R14 ;  /* 0x000000ffff0ea224 */ /* 0x000fe200078e0a0e */
[----:B------:R-:W-:Y:S01]  /*1540*/  @!P1 LOP3.LUT R14, RZ, R8, RZ, 0x33, !PT ;  /* 0x00000008ff0e9212 */ /* 0x000fe200078e33ff */
[----:B0-----:R-:W-:-:S03]  /*1550*/  IMAD.MOV R2, RZ, RZ, -R3 ;  /* 0x000000ffff027224 */ /* 0x001fc600078e0a03 */
[----:B------:R-:W-:Y:S01]  /*1560*/  IABS R16, R14 ;  /* 0x0000000e00107213 */ /* 0x000fe20000000000 */
[----:B------:R-:W-:Y:S01]  /*1570*/  IMAD R17, R2, R11, RZ ;  /* 0x0000000b02117224 */ /* 0x000fe200078e02ff */
[----:B------:R-:W-:Y:S01]  /*1580*/  MOV R2, RZ ;  /* 0x000000ff00027202 */ /* 0x000fe20000000f00 */
[----:B-1----:R-:W0:Y:S04]  /*1590*/  MUFU.RCP R15, R15 ;  /* 0x0000000f000f7308 */ /* 0x002e280000001000 */
[----:B------:R-:W-:-:S04]  /*15a0*/  IMAD.HI.U32 R2, R3, R17, R2 ;  /* 0x0000001103027227 */ /* 0x000fc800078e0002 */
[----:B------:R-:W-:Y:S02]  /*15b0*/  IMAD.MOV.U32 R3, RZ, RZ, R16 ;  /* 0x000000ffff037224 */ /* 0x000fe400078e0010 */
[----:B------:R-:W-:Y:S01]  /*15c0*/  IMAD.MOV R17, RZ, RZ, -R18 ;  /* 0x000000ffff117224 */ /* 0x000fe200078e0a12 */
[----:B------:R-:W-:Y:S01]  /*15d0*/  IABS R18, R7 ;  /* 0x0000000700127213 */ /* 0x000fe20000000000 */
[----:B------:R-:W-:-:S04]  /*15e0*/  IMAD.HI.U32 R16, R2, R3, RZ ;  /* 0x0000000302107227 */ /* 0x000fc800078e00ff */
[----:B------:R-:W-:Y:S02]  /*15f0*/  IMAD R2, R16, R17, R3 ;  /* 0x0000001110027224 */ /* 0x000fe400078e0203 */
[----:B0-----:R-:W-:Y:S02]  /*1600*/  VIADD R3, R15, 0xffffffe ;  /* 0x0ffffffe0f037836 */ /* 0x001fe40000000000 */
[----:B------:R-:W-:Y:S01]  /*1610*/  IMAD.MOV R18, RZ, RZ, -R18 ;  /* 0x000000ffff127224 */ /* 0x000fe200078e0a12 */
[----:B------:R-:W-:-:S03]  /*1620*/  ISETP.GT.U32.AND P1, PT, R11, R2, PT ;  /* 0x000000020b00720c */ /* 0x000fc60003f24070 */
[----:B------:R-:W0:Y:S10]  /*1630*/  F2I.FTZ.U32.TRUNC.NTZ R3, R3 ;  /* 0x0000000300037305 */ /* 0x000e34000021f000 */
[----:B------:R-:W-:Y:S01]  /*1640*/  @!P1 IADD3 R2, PT, PT, R2, -R11, RZ ;  /* 0x8000000b02029210 */ /* 0x000fe20007ffe0ff */
[----:B------:R-:W-:Y:S01]  /*1650*/  @!P1 VIADD R16, R16, 0x1 ;  /* 0x0000000110109836 */ /* 0x000fe20000000000 */
[----:B------:R-:W-:-:S02]  /*1660*/  ISETP.NE.AND P1, PT, R5, RZ, PT ;  /* 0x000000ff0500720c */ /* 0x000fc40003f25270 */
[----:B------:R-:W-:Y:S02]  /*1670*/  ISETP.GE.U32.AND P0, PT, R2, R11, PT ;  /* 0x0000000b0200720c */ /* 0x000fe40003f06070 */
[----:B------:R-:W-:Y:S02]  /*1680*/  LOP3.LUT R2, R14, R5, RZ, 0x3c, !PT ;  /* 0x000000050e027212 */ /* 0x000fe400078e3cff */
[----:B-----5:R-:W-:Y:S02]  /*1690*/  IABS R11, R9 ;  /* 0x00000009000b7213 */ /* 0x020fe40000000000 */
[----:B------:R-:W-:Y:S01]  /*16a0*/  ISETP.GE.AND P2, PT, R2, RZ, PT ;  /* 0x000000ff0200720c */ /* 0x000fe20003f46270 */
[----:B0-----:R-:W-:-:S04]  /*16b0*/  IMAD.MOV R2, RZ, RZ, -R3 ;  /* 0x000000ffff027224 */ /* 0x001fc800078e0a03 */
[----:B------:R-:W-:Y:S02]  /*16c0*/  IMAD R15, R2, R13, RZ ;  /* 0x0000000d020f7224 */ /* 0x000fe400078e02ff */
[----:B------:R-:W-:Y:S01]  /*16d0*/  HFMA2 R2, -RZ, RZ, 0, 0 ;  /* 0x00000000ff027431 */ /* 0x000fe200000001ff */
[----:B------:R-:W-:-:S05]  /*16e0*/  @P0 IADD3 R16, PT, PT, R16, 0x1, RZ ;  /* 0x0000000110100810 */ /* 0x000fca0007ffe0ff */
[----:B------:R-:W-:Y:S01]  /*16f0*/  @!P2 IMAD.MOV R16, RZ, RZ, -R16 ;  /* 0x000000ffff10a224 */ /* 0x000fe200078e0a10 */
[----:B------:R-:W-:Y:S01]  /*1700*/  @!P1 LOP3.LUT R16, RZ, R5, RZ, 0x33, !PT ;  /* 0x00000005ff109212 */ /* 0x000fe200078e33ff */
[----:B------:R-:W-:-:S03]  /*1710*/  IMAD.HI.U32 R2, R3, R15, R2 ;  /* 0x0000000f03027227 */ /* 0x000fc600078e0002 */
[----:B------:R-:W-:Y:S01]  /*1720*/  IABS R17, R16 ;  /* 0x0000001000117213 */ /* 0x000fe20000000000 */
[----:B------:R-:W0:Y:S04]  /*1730*/  I2F.RP R15, R11 ;  /* 0x0000000b000f7306 */ /* 0x000e280000209400 */
[----:B------:R-:W-:Y:S01]  /*1740*/  IMAD.MOV.U32 R3, RZ, RZ, R17 ;  /* 0x000000ffff037224 */ /* 0x000fe200078e0011 */
[----:B------:R-:W-:-:S03]  /*1750*/  MOV R17, R18 ;  /* 0x0000001200117202 */ /* 0x000fc60000000f00 */
[----:B------:R-:W-:-:S04]  /*1760*/  IMAD.HI.U32 R18, R2, R3, RZ ;  /* 0x0000000302127227 */ /* 0x000fc800078e00ff */
[----:B------:R-:W-:Y:S01]  /*1770*/  IMAD R2, R18, R17, R3 ;  /* 0x0000001112027224 */ /* 0x000fe200078e0203 */
[----:B------:R-:W-:Y:S01]  /*1780*/  IABS R17, R9 ;  /* 0x0000000900117213 */ /* 0x000fe20000000000 */
[----:B0-----:R-:W0:Y:S03]  /*1790*/  MUFU.RCP R15, R15 ;  /* 0x0000000f000f7308 */ /* 0x001e260000001000 */
[----:B------:R-:W-:Y:S01]  /*17a0*/  ISETP.GT.U32.AND P1, PT, R13, R2, PT ;  /* 0x000000020d00720c */ /* 0x000fe20003f24070 */
[----:B------:R-:W-:-:S12]  /*17b0*/  IMAD.MOV R20, RZ, RZ, -R17 ;  /* 0x000000ffff147224 */ /* 0x000fd800078e0a11 */
[----:B------:R-:W-:Y:S01]  /*17c0*/  @!P1 IMAD.IADD R2, R2, 0x1, -R13 ;  /* 0x0000000102029824 */ /* 0x000fe200078e0a0d */
[----:B------:R-:W-:Y:S01]  /*17d0*/  @!P1 IADD3 R18, PT, PT, R18, 0x1, RZ ;  /* 0x0000000112129810 */ /* 0x000fe20007ffe0ff */
[----:B0-----:R-:W-:Y:S01]  /*17e0*/  VIADD R3, R15, 0xffffffe ;  /* 0x0ffffffe0f037836 */ /* 0x001fe20000000000 */
[----:B------:R-:W-:Y:S02]  /*17f0*/  ISETP.NE.AND P1, PT, R7, RZ, PT ;  /* 0x000000ff0700720c */ /* 0x000fe40003f25270 */
[----:B------:R-:W-:Y:S02]  /*1800*/  ISETP.GE.U32.AND P0, PT, R2, R13, PT ;  /* 0x0000000d0200720c */ /* 0x000fe40003f06070 */
[----:B------:R-:W-:Y:S01]  /*1810*/  LOP3.LUT R2, R16, R7, RZ, 0x3c, !PT ;  /* 0x0000000710027212 */ /* 0x000fe200078e3cff */
[----:B------:R-:W0:Y:S03]  /*1820*/  F2I.FTZ.U32.TRUNC.NTZ R3, R3 ;  /* 0x0000000300037305 */ /* 0x000e26000021f000 */
[----:B------:R-:W-:-:S07]  /*1830*/  ISETP.GE.AND P2, PT, R2, RZ, PT ;  /* 0x000000ff0200720c */ /* 0x000fce0003f46270 */
[----:B------:R-:W-:Y:S02]  /*1840*/  @P0 VIADD R18, R18, 0x1 ;  /* 0x0000000112120836 */ /* 0x000fe40000000000 */
[----:B0-----:R-:W-:-:S04]  /*1850*/  IMAD.MOV R2, RZ, RZ, -R3 ;  /* 0x000000ffff027224 */ /* 0x001fc800078e0a03 */
[----:B------:R-:W-:Y:S02]  /*1860*/  @!P2 IADD3 R18, PT, PT, -R18, RZ, RZ ;  /* 0x000000ff1212a210 */ /* 0x000fe40007ffe1ff */
[----:B------:R-:W-:Y:S01]  /*1870*/  @!P1 LOP3.LUT R18, RZ, R7, RZ, 0x33, !PT ;  /* 0x00000007ff129212 */ /* 0x000fe200078e33ff */
[----:B------:R-:W-:Y:S02]  /*1880*/  IMAD R13, R2, R11, RZ ;  /* 0x0000000b020d7224 */ /* 0x000fe400078e02ff */
[----:B------:R-:W-:Y:S01]  /*1890*/  IMAD.MOV.U32 R2, RZ, RZ, RZ ;  /* 0x000000ffff027224 */ /* 0x000fe200078e00ff */
[----:B------:R-:W-:-:S03]  /*18a0*/  IABS R15, R18 ;  /* 0x00000012000f7213 */ /* 0x000fc60000000000 */
[----:B------:R-:W-:Y:S01]  /*18b0*/  IMAD.HI.U32 R2, R3, R13, R2 ;  /* 0x0000000d03027227 */ /* 0x000fe200078e0002 */
[----:B------:R-:W-:-:S03]  /*18c0*/  MOV R3, R15 ;  /* 0x0000000f00037202 */ /* 0x000fc60000000f00 */
[----:B------:R-:W-:Y:S02]  /*18d0*/  IMAD.MOV R13, RZ, RZ, -R18 ;  /* 0x000000ffff0d7224 */ /* 0x000fe400078e0a12 */
[----:B------:R-:W-:-:S04]  /*18e0*/  IMAD.HI.U32 R2, R2, R3, RZ ;  /* 0x0000000302027227 */ /* 0x000fc800078e00ff */
[----:B------:R-:W-:Y:S01]  /*18f0*/  IMAD R20, R2, R20, R3 ;  /* 0x0000001402147224 */ /* 0x000fe200078e0203 */
[----:B------:R-:W-:Y:S01]  /*1900*/  LOP3.LUT R3, R18, R9, RZ, 0x3c, !PT ;  /* 0x0000000912037212 */ /* 0x000fe200078e3cff */
[----:B------:R-:W-:-:S03]  /*1910*/  IMAD R7, R7, R13, R16 ;  /* 0x0000000d07077224 */ /* 0x000fc600078e0210 */
[----:B------:R-:W-:Y:S02]  /*1920*/  ISETP.GT.U32.AND P1, PT, R11, R20, PT ;  /* 0x000000140b00720c */ /* 0x000fe40003f24070 */
[----:B------:R-:W-:Y:S01]  /*1930*/  ISETP.GE.AND P2, PT, R3, RZ, PT ;  /* 0x000000ff0300720c */ /* 0x000fe20003f46270 */
[----:B------:R-:W-:-:S04]  /*1940*/  IMAD.MOV R3, RZ, RZ, -R14 ;  /* 0x000000ffff037224 */ /* 0x000fc800078e0a0e */
[----:B------:R-:W-:Y:S01]  /*1950*/  IMAD R8, R8, R3, R19 ;  /* 0x0000000308087224 */ /* 0x000fe200078e0213 */
[-C--:B------:R-:W-:Y:S02]  /*1960*/  LEA R3, R4, R1.reuse, 0x2 ;  /* 0x0000000104037211 */ /* 0x080fe400078e10ff */
[----:B------:R-:W-:-:S03]  /*1970*/  LEA R4, R12, R1, 0x2 ;  /* 0x000000010c047211 */ /* 0x000fc600078e10ff */
[----:B------:R-:W-:Y:S01]  /*1980*/  @!P1 IMAD.IADD R20, R20, 0x1, -R11 ;  /* 0x0000000114149824 */ /* 0x000fe200078e0a0b */
[----:B------:R0:W-:Y:S01]  /*1990*/  STL [R3], R8 ;  /* 0x0000000803007387 */ /* 0x0001e20000100800 */
[----:B------:R-:W-:Y:S01]  /*19a0*/  @!P1 VIADD R2, R2, 0x1 ;  /* 0x0000000102029836 */ /* 0x000fe20000000000 */
[----:B------:R-:W-:Y:S02]  /*19b0*/  ISETP.NE.AND P1, PT, R9, RZ, PT ;  /* 0x000000ff0900720c */ /* 0x000fe40003f25270 */
[----:B------:R-:W-:Y:S02]  /*19c0*/  ISETP.GE.U32.AND P0, PT, R20, R11, PT ;  /* 0x0000000b1400720c */ /* 0x000fe40003f06070 */
[----:B------:R-:W-:-:S05]  /*19d0*/  IADD3 R11, PT, PT, -R16, RZ, RZ ;  /* 0x000000ff100b7210 */ /* 0x000fca0007ffe1ff */
[----:B------:R-:W-:-:S05]  /*19e0*/  IMAD R5, R5, R11, R14 ;  /* 0x0000000b05057224 */ /* 0x000fca00078e020e */
[----:B------:R0:W-:Y:S01]  /*19f0*/  STL [R6], R5 ;  /* 0x0000000506007387 */ /* 0x0001e20000100800 */
[----:B------:R-:W-:-:S03]  /*1a00*/  @P0 IADD3 R2, PT, PT, R2, 0x1, RZ ;  /* 0x0000000102020810 */ /* 0x000fc60007ffe0ff */
[----:B------:R0:W-:Y:S02]  /*1a10*/  STL [R10], R7 ;  /* 0x000000070a007387 */ /* 0x0001e40000100800 */
[----:B------:R-:W-:Y:S01]  /*1a20*/  @!P2 IMAD.MOV R2, RZ, RZ, -R2 ;  /* 0x000000ffff02a224 */ /* 0x000fe200078e0a02 */
[----:B------:R-:W-:-:S05]  /*1a30*/  @!P1 LOP3.LUT R2, RZ, R9, RZ, 0x33, !PT ;  /* 0x00000009ff029212 */ /* 0x000fca00078e33ff */
[--C-:B------:R-:W-:Y:S02]  /*1a40*/  IMAD.MOV R15, RZ, RZ, -R2.reuse ;  /* 0x000000ffff0f7224 */ /* 0x100fe400078e0a02 */
[----:B------:R-:W-:Y:S02]  /*1a50*/  IMAD.MOV.U32 R19, RZ, RZ, R2 ;  /* 0x000000ffff137224 */ /* 0x000fe400078e0002 */
[----:B------:R-:W-:-:S05]  /*1a60*/  IMAD R9, R9, R15, R18 ;  /* 0x0000000f09097224 */ /* 0x000fca00078e0212 */
[----:B------:R0:W-:Y:S02]  /*1a70*/  STL [R4], R9 ;  /* 0x0000000904007387 */ /* 0x0001e40000100800 */
.L_x_142:
        /* <DEDUP_REMOVED lines=11> */
[----:B------:R-:W3:Y:S01]  /*1b30*/  LDG.E R3, desc[UR8][R10.64] ;  /* 0x000000080a037981 */ /* 0x000ee2000c1e1900 */
[----:B------:R-:W-:Y:S02]  /*1b40*/  IABS R14, R19 ;  /* 0x00000013000e7213 */ /* 0x000fe40000000000 */
[-C--:B--2---:R-:W-:Y:S02]  /*1b50*/  IABS R13, R4.reuse ;  /* 0x00000004000d7213 */ /* 0x084fe40000000000 */
[----:B------:R-:W-:Y:S02]  /*1b60*/  IABS R15, R4 ;  /* 0x00000004000f7213 */ /* 0x000fe40000000000 */
[----:B------:R-:W0:Y:S01]  /*1b70*/  I2F.RP R7, R13 ;  /* 0x0000000d00077306 */ /* 0x000e220000209400 */
[----:B---3--:R-:W-:-:S07]  /*1b80*/  IABS R5, R3 ;  /* 0x0000000300057213 */ /* 0x008fce0000000000 */
[----:B------:R-:W1:Y:S08]  /*1b90*/  I2F.RP R10, R5 ;  /* 0x00000005000a7306 */ /* 0x000e700000209400 */
[----:B0-----:R-:W0:Y:S08]  /*1ba0*/  MUFU.RCP R7, R7 ;  /* 0x0000000700077308 */ /* 0x001e300000001000 */
[----:B-1----:R-:W-:Y:S01]  /*1bb0*/  MUFU.RCP R10, R10 ;  /* 0x0000000a000a7308 */ /* 0x002fe20000001000 */
[----:B0-----:R-:W-:-:S07]  /*1bc0*/  VIADD R8, R7, 0xffffffe ;  /* 0x0ffffffe07087836 */ /* 0x001fce0000000000 */
[----:B------:R0:W1:Y:S02]  /*1bd0*/  F2I.FTZ.U32.TRUNC.NTZ R9, R8 ;  /* 0x0000000800097305 */ /* 0x000064000021f000 */
[----:B0-----:R-:W-:Y:S02]  /*1be0*/  HFMA2 R8, -RZ, RZ, 0, 0 ;  /* 0x00000000ff087431 */ /* 0x001fe400000001ff */
[----:B-1----:R-:W-:-:S04]  /*1bf0*/  IMAD.MOV R12, RZ, RZ, -R9 ;  /* 0x000000ffff0c7224 */ /* 0x002fc800078e0a09 */
[----:B------:R-:W-:Y:S02]  /*1c00*/  IMAD R11, R12, R13, RZ ;  /* 0x0000000d0c0b7224 */ /* 0x000fe400078e02ff */
[----:B------:R-:W-:Y:S02]  /*1c10*/  IMAD.MOV.U32 R12, RZ, RZ, R14 ;  /* 0x000000ffff0c7224 */ /* 0x000fe400078e000e */
[----:B------:R-:W-:Y:S01]  /*1c20*/  IMAD.HI.U32 R9, R9, R11, R8 ;  /* 0x0000000b09097227 */ /* 0x000fe200078e0008 */
[----:B------:R-:W-:-:S03]  /*1c30*/  IABS R11, R3 ;  /* 0x00000003000b7213 */ /* 0x000fc60000000000 */
[----:B------:R-:W-:Y:S02]  /*1c40*/  IMAD.MOV R8, RZ, RZ, -R15 ;  /* 0x000000ffff087224 */ /* 0x000fe400078e0a0f */
[----:B------:R-:W-:-:S04]  /*1c50*/  IMAD.HI.U32 R7, R9, R12, RZ ;  /* 0x0000000c09077227 */ /* 0x000fc800078e00ff */
[----:B------:R-:W-:Y:S02]  /*1c60*/  IMAD R8, R7, R8, R12 ;  /* 0x0000000807087224 */ /* 0x000fe400078e020c */
[----:B------:R-:W-:Y:S02]  /*1c70*/  VIADD R9, R10, 0xffffffe ;  /* 0x0ffffffe0a097836 */ /* 0x000fe40000000000 */
[----:B------:R-:W-:Y:S01]  /*1c80*/  IMAD.MOV R11, RZ, RZ, -R11 ;  /* 0x000000ffff0b7224 */ /* 0x000fe200078e0a0b */
[----:B------:R-:W-:-:S03]  /*1c90*/  ISETP.GT.U32.AND P1, PT, R13, R8, PT ;  /* 0x000000080d00720c */ /* 0x000fc60003f24070 */
[----:B------:R-:W0:Y:S10]  /*1ca0*/  F2I.FTZ.U32.TRUNC.NTZ R9, R9 ;  /* 0x0000000900097305 */ /* 0x000e34000021f000 */
[----:B------:R-:W-:Y:S01]  /*1cb0*/  @!P1 IADD3 R8, PT, PT, R8, -R13, RZ ;  /* 0x8000000d08089210 */ /* 0x000fe20007ffe0ff */
[----:B------:R-:W-:Y:S01]  /*1cc0*/  @!P1 VIADD R7, R7, 0x1 ;  /* 0x0000000107079836 */ /* 0x000fe20000000000 */
[----:B------:R-:W-:-:S02]  /*1cd0*/  ISETP.NE.AND P1, PT, R4, RZ, PT ;  /* 0x000000ff0400720c */ /* 0x000fc40003f25270 */
[----:B------:R-:W-:Y:S02]  /*1ce0*/  ISETP.GE.U32.AND P0, PT, R8, R13, PT ;  /* 0x0000000d0800720c */ /* 0x000fe40003f06070 */
[----:B------:R-:W-:-:S04]  /*1cf0*/  LOP3.LUT R8, R19, R4, RZ, 0x3c, !PT ;  /* 0x0000000413087212 */ /* 0x000fc800078e3cff */
[----:B------:R-:W-:Y:S01]  /*1d00*/  ISETP.GE.AND P2, PT, R8, RZ, PT ;  /* 0x000000ff0800720c */ /* 0x000fe20003f46270 */
[----:B0-----:R-:W-:-:S06]  /*1d10*/  IMAD.MOV R8, RZ, RZ, -R9 ;  /* 0x000000ffff087224 */ /* 0x001fcc00078e0a09 */
[----:B------:R-:W-:-:S05]  /*1d20*/  @P0 IADD3 R7, PT, PT, R7, 0x1, RZ ;  /* 0x0000000107070810 */ /* 0x000fca0007ffe0ff */
[----:B------:R-:W-:Y:S02]  /*1d30*/  IMAD.MOV.U32 R12, RZ, RZ, R7 ;  /* 0x000000ffff0c7224 */ /* 0x000fe400078e0007 */
[----:B------:R-:W-:Y:S02]  /*1d40*/  IMAD R7, R8, R5, RZ ;  /* 0x0000000508077224 */ /* 0x000fe400078e02ff */
[----:B------:R-:W-:Y:S01]  /*1d50*/  IMAD.MOV.U32 R8, RZ, RZ, RZ ;  /* 0x000000ffff087224 */ /* 0x000fe200078e00ff */
[----:B------:R-:W-:Y:S02]  /*1d60*/  @!P2 IADD3 R12, PT, PT, -R12, RZ, RZ ;  /* 0x000000ff0c0ca210 */ /* 0x000fe40007ffe1ff */
[----:B------:R-:W-:Y:S01]  /*1d70*/  @!P1 LOP3.LUT R12, RZ, R4, RZ, 0x33, !PT ;  /* 0x00000004ff0c9212 */ /* 0x000fe200078e33ff */
[----:B------:R-:W-:-:S03]  /*1d80*/  IMAD.HI.U32 R8, R9, R7, R8 ;  /* 0x0000000709087227 */ /* 0x000fc600078e0008 */
[----:B------:R-:W-:-:S04]  /*1d90*/  IABS R10, R12 ;  /* 0x0000000c000a7213 */ /* 0x000fc80000000000 */
        /* <DEDUP_REMOVED lines=21> */
[----:B------:R-:W-:Y:S02]  /*1ef0*/  IMAD R3, R3, R10, R12 ;  /* 0x0000000a03037224 */ /* 0x000fe400078e020c */
[----:B------:R-:W-:-:S03]  /*1f00*/  IMAD.MOV.U32 R12, RZ, RZ, R6 ;  /* 0x000000ffff0c7224 */ /* 0x000fc600078e0006 */
[----:B------:R2:W-:Y:S04]  /*1f10*/  STL [R2], R3 ;  /* 0x0000000302007387 */ /* 0x0005e80000100800 */
.L_x_143:
[----:B------:R-:W-:Y:S05]  /*1f20*/  BRA.U UP1, `(.L_x_141) ;  /* 0x0000000101707547 */ /* 0x000fea000b800000 */
[----:B0-2---:R-:W0:Y:S01]  /*1f30*/  LDC.64 R2, c[0x0][0x388] ;  /* 0x0000e200ff027b82 */ /* 0x005e220000000a00 */
[----:B------:R-:W-:-:S05]  /*1f40*/  IADD3 R12, PT, PT, R12, -0x1, RZ ;  /* 0xffffffff0c0c7810 */ /* 0x000fca0007ffe0ff */
[----:B0-----:R-:W-:-:S05]  /*1f50*/  IMAD.WIDE.U32 R2, R12, 0x4, R2 ;  /* 0x000000040c027825 */ /* 0x001fca00078e0002 */
[----:B-1----:R0:W2:Y:S01]  /*1f60*/  LDG.E R9, desc[UR8][R2.64] ;  /* 0x0000000802097981 */ /* 0x0020a2000c1e1900 */
[----:B------:R-:W-:Y:S02]  /*1f70*/  ISETP.GE.AND P2, PT, R19, RZ, PT ;  /* 0x000000ff1300720c */ /* 0x000fe40003f46270 */
[----:B0-----:R-:W-:Y:S02]  /*1f80*/  IABS R2, R19 ;  /* 0x0000001300027213 */ /* 0x001fe40000000000 */
[-C--:B--2---:R-:W-:Y:S02]  /*1f90*/  IABS R8, R9.reuse ;  /* 0x0000000900087213 */ /* 0x084fe40000000000 */
[----:B------:R-:W-:Y:S02]  /*1fa0*/  IABS R3, R9 ;  /* 0x0000000900037213 */ /* 0x000fe40000000000 */
[----:B------:R-:W0:Y:S03]  /*1fb0*/  I2F.RP R6, R8 ;  /* 0x0000000800067306 */ /* 0x000e260000209400 */
[----:B------:R-:W-:-:S05]  /*1fc0*/  IMAD.MOV R3, RZ, RZ, -R3 ;  /* 0x000000ffff037224 */ /* 0x000fca00078e0a03 */
[----:B0-----:R-:W0:Y:S02]  /*1fd0*/  MUFU.RCP R6, R6 ;  /* 0x0000000600067308 */ /* 0x001e240000001000 */
[----:B0-----:R-:W-:-:S06]  /*1fe0*/  VIADD R4, R6, 0xffffffe ;  /* 0x0ffffffe06047836 */ /* 0x001fcc0000000000 */
[----:B------:R0:W1:Y:S02]  /*1ff0*/  F2I.FTZ.U32.TRUNC.NTZ R5, R4 ;  /* 0x0000000400057305 */ /* 0x000064000021f000 */
[----:B0-----:R-:W-:Y:S02]  /*2000*/  HFMA2 R4, -RZ, RZ, 0, 0 ;  /* 0x00000000ff047431 */ /* 0x001fe400000001ff */
        /* <DEDUP_REMOVED lines=10> */
[----:B------:R-:W-:-:S05]  /*20b0*/  @!P1 IADD3 R5, PT, PT, R5, -R8, RZ ;  /* 0x8000000805059210 */ /* 0x000fca0007ffe0ff */
[----:B------:R-:W-:Y:S01]  /*20c0*/  @!P2 IMAD.MOV R5, RZ, RZ, -R5 ;  /* 0x000000ffff05a224 */ /* 0x000fe200078e0a05 */
[----:B------:R-:W-:-:S05]  /*20d0*/  @!P0 LOP3.LUT R5, RZ, R9, RZ, 0x33, !PT ;  /* 0x00000009ff058212 */ /* 0x000fca00078e33ff */
[----:B------:R3:W-:Y:S02]  /*20e0*/  STL [R2], R5 ;  /* 0x0000000502007387 */ /* 0x0007e40000100800 */
.L_x_141:
[----:B------:R-:W4:Y:S01]  /*20f0*/  LDCU UR4, c[0x0][0x3b8] ;  /* 0x00007700ff0477ac */ /* 0x000f220008000800 */
[----:B--23--:R-:W-:Y:S01]  /*2100*/  MOV R2, RZ ;  /* 0x000000ff00027202 */ /* 0x00cfe20000000f00 */
[----:B----4-:R-:W-:Y:S02]  /*2110*/  UISETP.GE.U32.AND UP1, UPT, UR4, 0x10, UPT ;  /* 0x000000100400788c */ /* 0x010fe4000bf26070 */
[----:B------:R-:W-:-:S04]  /*2120*/  ULOP3.LUT UR11, UR4, 0xf, URZ, 0xc0, !UPT ;  /* 0x0000000f040b7892 */ /* 0x000fc8000f8ec0ff */
[----:B------:R-:W-:-:S03]  /*2130*/  UISETP.NE.AND UP0, UPT, UR11, URZ, UPT ;  /* 0x000000ff0b00728c */ /* 0x000fc6000bf05270 */
[----:B------:R-:W-:Y:S08]  /*2140*/  BRA.U !UP1, `(.L_x_144) ;  /* 0x0000000509847547 */ /* 0x000ff0000b800000 */
[----:B------:R-:W2:Y:S01]  /*2150*/  LDCU.64 UR6, c[0x0][0x3a8] ;  /* 0x00007500ff0677ac */ /* 0x000ea20008000a00 */
[C---:B01----:R-:W-:Y:S02]  /*2160*/  VIADD R6, R1.reuse, 0x20 ;  /* 0x0000002001067836 */ /* 0x043fe40000000000 */
[----:B------:R-:W-:Y:S01]  /*2170*/  VIADD R3, R1, 0x48 ;  /* 0x0000004801037836 */ /* 0x000fe20000000000 */
[----:B------:R-:W-:-:S06]  /*2180*/  ULOP3.LUT UR4, UR4, 0x7ffffff0, URZ, 0xc0, !UPT ;  /* 0x7ffffff004047892 */ /* 0x000fcc000f8ec0ff */
[----:B------:R-:W-:Y:S01]  /*2190*/  MOV R2, UR4 ;  /* 0x0000000400027c02 */ /* 0x000fe20008000f00 */
[----:B--2---:R-:W-:-:S04]  /*21a0*/  UIADD3 UR5, UP1, UPT, UR6, 0x20, URZ ;  /* 0x0000002006057890 */ /* 0x004fc8000ff3e0ff */
[----:B------:R-:W-:Y:S02]  /*21b0*/  UIADD3.X UR6, UPT, UPT, URZ, UR7, URZ, UP1, !UPT ;  /* 0x00000007ff067290 */ /* 0x000fe40008ffe4ff */
[----:B------:R-:W-:Y:S01]  /*21c0*/  IMAD.U32 R4, RZ, RZ, UR5 ;  /* 0x00000005ff047e24 */ /* 0x000fe2000f8e00ff */
[----:B------:R-:W-:-:S03]  /*21d0*/  UIADD3 UR7, UPT, UPT, -UR4, URZ, URZ ;  /* 0x000000ff04077290 */ /* 0x000fc6000fffe1ff */
[----:B------:R-:W-:-:S09]  /*21e0*/  IMAD.U32 R5, RZ, RZ, UR6 ;  /* 0x00000006ff057e24 */ /* 0x000fd2000f8e00ff */
.L_x_145:
[----:B------:R-:W2:Y:S02]  /*21f0*/  LDG.E R7, desc[UR8][R4.64+-0x20] ;  /* 0xffffe00804077981 */ /* 0x000ea4000c1e1900 */
[----:B--2---:R-:W-:Y:S02]  /*2200*/  ISETP.GE.AND P0, PT, R7, 0x2, PT ;  /* 0x000000020700780c */ /* 0x004fe40003f06270 */
[----:B------:R-:W2:Y:S11]  /*2210*/  LDG.E R7, desc[UR8][R4.64+-0x1c] ;  /* 0xffffe40804077981 */ /* 0x000eb6000c1e1900 */
[----:B------:R-:W3:Y:S01]  /*2220*/  @P0 LDL R8, [R6+-0x20] ;  /* 0xffffe00006080983 */ /* 0x000ee20000100800 */
[----:B--2---:R-:W-:-:S03]  /*2230*/  ISETP.GT.AND P1, PT, R7, 0x1, PT ;  /* 0x000000010700780c */ /* 0x004fc60003f24270 */
[----:B------:R-:W2:Y:S04]  /*2240*/  LDG.E R7, desc[UR8][R4.64+-0x18] ;  /* 0xffffe80804077981 */ /* 0x000ea8000c1e1900 */
[----:B---3--:R0:W-:Y:S06]  /*2250*/  @P0 STL [R3+-0x20], R8 ;  /* 0xffffe00803000387 */ /* 0x0081ec0000100800 */
[----:B------:R-:W-:Y:S04]  /*2260*/  @!P1 STL [R3+-0x1c], RZ ;  /* 0xffffe4ff03009387 */ /* 0x000fe80000100800 */
[----:B------:R-:W-:Y:S04]  /*2270*/  @!P0 STL [R3+-0x20], RZ ;  /* 0xffffe0ff03008387 */ /* 0x000fe80000100800 */
[----:B------:R-:W3:Y:S01]  /*2280*/  @P1 LDL R10, [R6+-0x1c] ;  /* 0xffffe400060a1983 */ /* 0x000ee20000100800 */
[----:B--2---:R-:W-:-:S03]  /*2290*/  ISETP.GT.AND P0, PT, R7, 0x1, PT ;  /* 0x000000010700780c */ /* 0x004fc60003f04270 */
[----:B------:R-:W2:Y:S10]  /*22a0*/  LDG.E R7, desc[UR8][R4.64+-0x14] ;  /* 0xffffec0804077981 */ /* 0x000eb4000c1e1900 */
[----:B------:R-:W-:Y:S04]  /*22b0*/  @!P0 STL [R3+-0x18], RZ ;  /* 0xffffe8ff03008387 */ /* 0x000fe80000100800 */
[----:B---3--:R1:W-:Y:S04]  /*22c0*/  @P1 STL [R3+-0x1c], R10 ;  /* 0xffffe40a03001387 */ /* 0x0083e80000100800 */
[----:B------:R-:W3:Y:S01]  /*22d0*/  @P0 LDL R12, [R6+-0x18] ;  /* 0xffffe800060c0983 */ /* 0x000ee20000100800 */
[----:B--2---:R-:W-:-:S03]  /*22e0*/  ISETP.GT.AND P1, PT, R7, 0x1, PT ;  /* 0x000000010700780c */ /* 0x004fc60003f24270 */
[----:B------:R-:W2:Y:S10]  /*22f0*/  LDG.E R7, desc[UR8][R4.64+-0x10] ;  /* 0xfffff00804077981 */ /* 0x000eb4000c1e1900 */
[----:B------:R-:W-:Y:S04]  /*2300*/  @!P1 STL [R3+-0x14], RZ ;  /* 0xffffecff03009387 */ /* 0x000fe80000100800 */
[----:B---3--:R3:W-:Y:S04]  /*2310*/  @P0 STL [R3+-0x18], R12 ;  /* 0xffffe80c03000387 */ /* 0x0087e80000100800 */
[----:B0-----:R-:W4:Y:S01]  /*2320*/  @P1 LDL R8, [R6+-0x14] ;  /* 0xffffec0006081983 */ /* 0x001f220000100800 */
[----:B--2---:R-:W-:-:S03]  /*2330*/  ISETP.GT.AND P0, PT, R7, 0x1, PT ;  /* 0x000000010700780c */ /* 0x004fc60003f04270 */
[----:B------:R-:W2:Y:S10]  /*2340*/  LDG.E R7, desc[UR8][R4.64+-0xc] ;  /* 0xfffff40804077981 */ /* 0x000eb4000c1e1900 */
[----:B------:R-:W-:Y:S04]  /*2350*/  @!P0 STL [R3+-0x10], RZ ;  /* 0xfffff0ff03008387 */ /* 0x000fe80000100800 */
[----:B----4-:R0:W-:Y:S04]  /*2360*/  @P1 STL [R3+-0x14], R8 ;  /* 0xffffec0803001387 */ /* 0x0101e80000100800 */
[----:B-1----:R-:W4:Y:S01]  /*2370*/  @P0 LDL R10, [R6+-0x10] ;  /* 0xfffff000060a0983 */ /* 0x002f220000100800 */
[----:B--2---:R-:W-:-:S03]  /*2380*/  ISETP.GT.AND P1, PT, R7, 0x1, PT ;  /* 0x000000010700780c */ /* 0x004fc60003f24270 */
[----:B------:R-:W2:Y:S10]  /*2390*/  LDG.E R7, desc[UR8][R4.64+-0x8] ;  /* 0xfffff80804077981 */ /* 0x000eb4000c1e1900 */
[----:B------:R-:W-:Y:S04]  /*23a0*/  @!P1 STL [R3+-0xc], RZ ;  /* 0xfffff4ff03009387 */ /* 0x000fe80000100800 */
[----:B----4-:R1:W-:Y:S04]  /*23b0*/  @P0 STL [R3+-0x10], R10 ;  /* 0xfffff00a03000387 */ /* 0x0103e80000100800 */
[----:B---3--:R-:W3:Y:S01]  /*23c0*/  @P1 LDL R12, [R6+-0xc] ;  /* 0xfffff400060c1983 */ /* 0x008ee20000100800 */
        /* <DEDUP_REMOVED lines=12> */
[----:B------:R-:W-:Y:S04]  /*2490*/  @!P0 STL [R3], RZ ;  /* 0x000000ff03008387 */ /* 0x000fe80000100800 */
[----:B----4-:R1:W-:Y:S04]  /*24a0*/  @P1 STL [R3+-0x4], R10 ;  /* 0xfffffc0a03001387 */ /* 0x0103e80000100800 */
[----:B---3--:R-:W3:Y:S01]  /*24b0*/  @P0 LDL R12, [R6] ;  /* 0x00000000060c0983 */ /* 0x008ee20000100800 */
[----:B--2---:R-:W-:-:S03]  /*24c0*/  ISETP.GT.AND P1, PT, R7, 0x1, PT ;  /* 0x000000010700780c */ /* 0x004fc60003f24270 */
[----:B------:R-:W2:Y:S10]  /*24d0*/  LDG.E R7, desc[UR8][R4.64+0x8] ;  /* 0x0000080804077981 */ /* 0x000eb4000c1e1900 */
[----:B------:R-:W-:Y:S04]  /*24e0*/  @!P1 STL [R3+0x4], RZ ;  /* 0x000004ff03009387 */ /* 0x000fe80000100800 */
[----:B---3--:R3:W-:Y:S04]  /*24f0*/  @P0 STL [R3], R12 ;  /* 0x0000000c03000387 */ /* 0x0087e80000100800 */
[----:B0-----:R-:W4:Y:S01]  /*2500*/  @P1 LDL R8, [R6+0x4] ;  /* 0x0000040006081983 */ /* 0x001f220000100800 */
[----:B--2---:R-:W-:-:S03]  /*2510*/  ISETP.GT.AND P0, PT, R7, 0x1, PT ;  /* 0x000000010700780c */ /* 0x004fc60003f04270 */
[----:B------:R-:W2:Y:S10]  /*2520*/  LDG.E R7, desc[UR8][R4.64+0xc] ;  /* 0x00000c0804077981 */ /* 0x000eb4000c1e1900 */
[----:B------:R-:W-:Y:S04]  /*2530*/  @!P0 STL [R3+0x8], RZ ;  /* 0x000008ff03008387 */ /* 0x000fe80000100800 */
[----:B----4-:R0:W-:Y:S04]  /*2540*/  @P1 STL [R3+0x4], R8 ;  /* 0x0000040803001387 */ /* 0x0101e80000100800 */
[----:B-1----:R-:W4:Y:S01]  /*2550*/  @P0 LDL R10, [R6+0x8] ;  /* 0x00000800060a0983 */ /* 0x002f220000100800 */
[----:B--2---:R-:W-:-:S03]  /*2560*/  ISETP.GT.AND P1, PT, R7, 0x1, PT ;  /* 0x000000010700780c */ /* 0x004fc60003f24270 */
[----:B------:R-:W2:Y:S10]  /*2570*/  LDG.E R7, desc[UR8][R4.64+0x10] ;  /* 0x0000100804077981 */ /* 0x000eb4000c1e1900 */
[----:B------:R-:W-:Y:S04]  /*2580*/  @!P1 STL [R3+0xc], RZ ;  /* 0x00000cff03009387 */ /* 0x000fe80000100800 */
[----:B----4-:R1:W-:Y:S04]  /*2590*/  @P0 STL [R3+0x8], R10 ;  /* 0x0000080a03000387 */ /* 0x0103e80000100800 */
[----:B---3--:R-:W3:Y:S01]  /*25a0*/  @P1 LDL R12, [R6+0xc] ;  /* 0x00000c00060c1983 */ /* 0x008ee20000100800 */
[----:B--2---:R-:W-:-:S03]  /*25b0*/  ISETP.GT.AND P0, PT, R7, 0x1, PT ;  /* 0x000000010700780c */ /* 0x004fc60003f04270 */
[----:B------:R-:W2:Y:S10]  /*25c0*/  LDG.E R7, desc[UR8][R4.64+0x14] ;  /* 0x0000140804077981 */ /* 0x000eb4000c1e1900 */
[----:B------:R-:W-:Y:S04]  /*25d0*/  @!P0 STL [R3+0x10], RZ ;  /* 0x000010ff03008387 */ /* 0x000fe80000100800 */
[----:B---3--:R3:W-:Y:S04]  /*25e0*/  @P1 STL [R3+0xc], R12 ;  /* 0x00000c0c03001387 */ /* 0x0087e80000100800 */
        /* <DEDUP_REMOVED lines=9> */
[----:B----4-:R-:W-:Y:S04]  /*2680*/  @P1 STL [R3+0x14], R10 ;  /* 0x0000140a03001387 */ /* 0x010fe80000100800 */
[----:B---3--:R-:W3:Y:S01]  /*2690*/  @P0 LDL R12, [R6+0x18] ;  /* 0x00001800060c0983 */ /* 0x008ee20000100800 */
[----:B--2---:R-:W-:-:S13]  /*26a0*/  ISETP.GT.AND P1, PT, R7, 0x1, PT ;  /* 0x000000010700780c */ /* 0x004fda0003f24270 */
[----:B------:R-:W-:Y:S04]  /*26b0*/  @!P1 STL [R3+0x1c], RZ ;  /* 0x00001cff03009387 */ /* 0x000fe80000100800 */
[----:B---3--:R-:W-:Y:S04]  /*26c0*/  @P0 STL [R3+0x18], R12 ;  /* 0x0000180c03000387 */ /* 0x008fe80000100800 */
[----:B0-----:R0:W2:Y:S01]  /*26d0*/  @P1 LDL R8, [R6+0x1c] ;  /* 0x00001c0006081983 */ /* 0x0010a20000100800 */
[----:B------:R-:W-:Y:S01]  /*26e0*/  UIADD3 UR7, UPT, UPT, UR7, 0x10, URZ ;  /* 0x0000001007077890 */ /* 0x000fe2000fffe0ff */
[----:B------:R-:W-:-:S03]  /*26f0*/  IADD3 R4, P0, PT, R4, 0x40, RZ ;  /* 0x0000004004047810 */ /* 0x000fc60007f1e0ff */
[----:B------:R-:W-:Y:S01]  /*2700*/  UISETP.NE.AND UP1, UPT, UR7, URZ, UPT ;  /* 0x000000ff0700728c */ /* 0x000fe2000bf25270 */
[----:B------:R-:W-:Y:S01]  /*2710*/  IADD3.X R5, PT, PT, RZ, R5, RZ, P0, !PT ;  /* 0x00000005ff057210 */ /* 0x000fe200007fe4ff */
[----:B0-----:R-:W-:Y:S01]  /*2720*/  VIADD R6, R6, 0x40 ;  /* 0x0000004006067836 */ /* 0x001fe20000000000 */
[----:B--2---:R0:W-:Y:S02]  /*2730*/  @P1 STL [R3+0x1c], R8 ;  /* 0x00001c0803001387 */ /* 0x0041e40000100800 */
[----:B0-----:R-:W-:-:S04]  /*2740*/  VIADD R3, R3, 0x40 ;  /* 0x0000004003037836 */ /* 0x001fc80000000000 */
[----:B------:R-:W-:Y:S05]  /*2750*/  BRA.U UP1, `(.L_x_145) ;  /* 0xfffffff901a47547 */ /* 0x000fea000b83ffff */
.L_x_144:
[----:B------:R-:W-:Y:S01]  /*2760*/  IADD3 R12, PT, PT, R1, 0x28, RZ ;  /* 0x00000028010c7810 */ /* 0x000fe20007ffe0ff */
[----:B------:R-:W-:Y:S06]  /*2770*/  BRA.U !UP0, `(.L_x_146) ;  /* 0x0000000508907547 */ /* 0x000fec000b800000 */
[----:B------:R-:W-:-:S09]  /*2780*/  UISETP.GE.U32.AND UP0, UPT, UR11, 0x8, UPT ;  /* 0x000000080b00788c */ /* 0x000fd2000bf06070 */
[----:B------:R-:W-:Y:S05]  /*2790*/  BRA.U !UP0, `(.L_x_147) ;  /* 0x0000000108b47547 */ /* 0x000fea000b800000 */
[----:B01----:R-:W0:Y:S02]  /*27a0*/  LDC.64 R4, c[0x0][0x3a8] ;  /* 0x0000ea00ff047b82 */ /* 0x003e240000000a00 */
        /* <DEDUP_REMOVED lines=9> */
[----:B--2---:R-:W-:-:S02]  /*2840*/  ISETP.GT.AND P2, PT, R11, 0x1, PT ;  /* 0x000000010b00780c */ /* 0x004fc40003f44270 */
[----:B---3--:R-:W-:Y:S01]  /*2850*/  ISETP.GT.AND P3, PT, R3, 0x1, PT ;  /* 0x000000010300780c */ /* 0x008fe20003f64270 */
[----:B------:R-:W-:Y:S01]  /*2860*/  IMAD R3, R2, 0x4, R1 ;  /* 0x0000000402037824 */ /* 0x000fe200078e0201 */
[----:B----4-:R-:W-:Y:S02]  /*2870*/  ISETP.GT.AND P4, PT, R6, 0x1, PT ;  /* 0x000000010600780c */ /* 0x010fe40003f84270 */
[----:B-----5:R-:W-:-:S07]  /*2880*/  ISETP.GT.AND P5, PT, R7, 0x1, PT ;  /* 0x000000010700780c */ /* 0x020fce0003fa4270 */
[----:B------:R-:W2:Y:S01]  /*2890*/  @P2 LDL R6, [R3] ;  /* 0x0000000003062983 */ /* 0x000ea20000100800 */
[----:B------:R-:W-:-:S03]  /*28a0*/  ISETP.GT.AND P6, PT, R8, 0x1, PT ;  /* 0x000000010800780c */ /* 0x000fc60003fc4270 */
[----:B------:R-:W3:Y:S01]  /*28b0*/  @P3 LDL R8, [R3+0x4] ;  /* 0x0000040003083983 */ /* 0x000ee20000100800 */
[----:B------:R-:W-:Y:S02]  /*28c0*/  ISETP.GT.AND P1, PT, R9, 0x1, PT ;  /* 0x000000010900780c */ /* 0x000fe40003f24270 */
[----:B------:R-:W-:Y:S01]  /*28d0*/  ISETP.GT.AND P0, PT, R10, 0x1, PT ;  /* 0x000000010a00780c */ /* 0x000fe20003f04270 */
[----:B------:R-:W4:Y:S04]  /*28e0*/  @P5 LDL R14, [R3+0xc] ;  /* 0x00000c00030e5983 */ /* 0x000f280000100800 */
[----:B------:R-:W5:Y:S04]  /*28f0*/  @P4 LDL R10, [R3+0x8] ;  /* 0x00000800030a4983 */ /* 0x000f680000100800 */
[----:B------:R-:W5:Y:S04]  /*2900*/  @P6 LDL R16, [R3+0x10] ;  /* 0x0000100003106983 */ /* 0x000f680000100800 */
[----:B------:R-:W5:Y:S04]  /*2910*/  @P1 LDL R18, [R3+0x14] ;  /* 0x0000140003121983 */ /* 0x000f680000100800 */
[----:B------:R-:W5:Y:S04]  /*2920*/  @P0 LDL R20, [R3+0x18] ;  /* 0x0000180003140983 */ /* 0x000f680000100800 */
[----:B------:R0:W-:Y:S04]  /*2930*/  @!P2 STL [R3+0x28], RZ ;  /* 0x000028ff0300a387 */ /* 0x0001e80000100800 */
[----:B------:R0:W-:Y:S04]  /*2940*/  @!P3 STL [R3+0x2c], RZ ;  /* 0x00002cff0300b387 */ /* 0x0001e80000100800 */
[----:B------:R0:W-:Y:S04]  /*2950*/  @!P4 STL [R3+0x30], RZ ;  /* 0x000030ff0300c387 */ /* 0x0001e80000100800 */
[----:B------:R0:W-:Y:S04]  /*2960*/  @!P5 STL [R3+0x34], RZ ;  /* 0x000034ff0300d387 */ /* 0x0001e80000100800 */
[----:B------:R0:W-:Y:S04]  /*2970*/  @!P6 STL [R3+0x38], RZ ;  /* 0x000038ff0300e387 */ /* 0x0001e80000100800 */
[----:B------:R0:W-:Y:S04]  /*2980*/  @!P1 STL [R3+0x3c], RZ ;  /* 0x00003cff03009387 */ /* 0x0001e80000100800 */
[----:B------:R0:W-:Y:S04]  /*2990*/  @!P0 STL [R3+0x40], RZ ;  /* 0x000040ff03008387 */ /* 0x0001e80000100800 */
[----:B--2---:R0:W-:Y:S01]  /*29a0*/  @P2 STL [R3+0x28], R6 ;  /* 0x0000280603002387 */ /* 0x0041e20000100800 */
[----:B------:R-:W-:-:S03]  /*29b0*/  ISETP.GT.AND P2, PT, R4, 0x1, PT ;  /* 0x000000010400780c */ /* 0x000fc60003f44270 */
[----:B---3--:R0:W-:Y:S04]  /*29c0*/  @P3 STL [R3+0x2c], R8 ;  /* 0x00002c0803003387 */ /* 0x0081e80000100800 */
[----:B----4-:R0:W-:Y:S04]  /*29d0*/  @P5 STL [R3+0x34], R14 ;  /* 0x0000340e03005387 */ /* 0x0101e80000100800 */
[----:B-----5:R0:W-:Y:S04]  /*29e0*/  @P4 STL [R3+0x30], R10 ;  /* 0x0000300a03004387 */ /* 0x0201e80000100800 */
[----:B------:R0:W-:Y:S04]  /*29f0*/  @P6 STL [R3+0x38], R16 ;  /* 0x0000381003006387 */ /* 0x0001e80000100800 */
[----:B------:R0:W-:Y:S04]  /*2a00*/  @P1 STL [R3+0x3c], R18 ;  /* 0x00003c1203001387 */ /* 0x0001e80000100800 */
[----:B------:R0:W-:Y:S04]  /*2a10*/  @P0 STL [R3+0x40], R20 ;  /* 0x0000401403000387 */ /* 0x0001e80000100800 */
[----:B------:R0:W-:Y:S01]  /*2a20*/  @!P2 STL [R3+0x44], RZ ;  /* 0x000044ff0300a387 */ /* 0x0001e20000100800 */
[----:B------:R-:W-:Y:S05]  /*2a30*/  @!P2 BRA `(.L_x_148) ;  /* 0x000000000008a947 */ /* 0x000fea0003800000 */
[----:B------:R-:W2:Y:S04]  /*2a40*/  LDL R4, [R3+0x1c] ;  /* 0x00001c0003047983 */ /* 0x000ea80000100800 */
[----:B--2---:R1:W-:Y:S02]  /*2a50*/  STL [R3+0x44], R4 ;  /* 0x0000440403007387 */ /* 0x0043e40000100800 */
.L_x_148:
[----:B------:R-:W-:-:S07]  /*2a60*/  VIADD R2, R2, 0x8 ;  /* 0x0000000802027836 */ /* 0x000fce0000000000 */
.L_x_147:
[----:B------:R-:W-:-:S09]  /*2a70*/  UISETP.NE.AND UP0, UPT, UR10, URZ, UPT ;  /* 0x000000ff0a00728c */ /* 0x000fd2000bf05270 */
[----:B------:R-:W-:Y:S05]  /*2a80*/  BRA.U !UP0, `(.L_x_146) ;  /* 0x0000000108cc7547 */ /* 0x000fea000b800000 */
[----:B------:R-:W2:Y:S01]  /*2a90*/  LDCU UR4, c[0x0][0x3b8] ;  /* 0x00007700ff0477ac */ /* 0x000ea20008000800 */
[----:B------:R-:W-:Y:S02]  /*2aa0*/  UISETP.GE.U32.AND UP0, UPT, UR10, 0x4, UPT ;  /* 0x000000040a00788c */ /* 0x000fe4000bf06070 */
[----:B--2---:R-:W-:-:S07]  /*2ab0*/  ULOP3.LUT UR4, UR4, 0x3, URZ, 0xc0, !UPT ;  /* 0x0000000304047892 */ /* 0x004fce000f8ec0ff */
[----:B------:R-:W-:Y:S05]  /*2ac0*/  BRA.U !UP0, `(.L_x_149) ;  /* 0x0000000108647547 */ /* 0x000fea000b800000 */
[----:B01----:R-:W0:Y:S02]  /*2ad0*/  LDC.64 R4, c[0x0][0x3a8] ;  /* 0x0000ea00ff047b82 */ /* 0x003e240000000a00 */
[----:B0-----:R-:W-:-:S05]  /*2ae0*/  IMAD.WIDE.U32 R4, R2, 0x4, R4 ;  /* 0x0000000402047825 */ /* 0x001fca00078e0004 */
[----:B------:R-:W2:Y:S04]  /*2af0*/  LDG.E R7, desc[UR8][R4.64] ;  /* 0x0000000804077981 */ /* 0x000ea8000c1e1900 */
[----:B------:R-:W3:Y:S04]  /*2b00*/  LDG.E R3, desc[UR8][R4.64+0x4] ;  /* 0x0000040804037981 */ /* 0x000ee8000c1e1900 */
[----:B------:R-:W4:Y:S01]  /*2b10*/  LDG.E R6, desc[UR8][R4.64+0x8] ;  /* 0x0000080804067981 */ /* 0x000f22000c1e1900 */
[----:B------:R-:W-:-:S03]  /*2b20*/  LEA R10, R2, R1, 0x2 ;  /* 0x00000001020a7211 */ /* 0x000fc600078e10ff */
[----:B------:R-:W5:Y:S01]  /*2b30*/  LDG.E R8, desc[UR8][R4.64+0xc] ;  /* 0x00000c0804087981 */ /* 0x000f62000c1e1900 */
[----:B--2---:R-:W-:Y:S02]  /*2b40*/  ISETP.GT.AND P0, PT, R7, 0x1, PT ;  /* 0x000000010700780c */ /* 0x004fe40003f04270 */
[----:B---3--:R-:W-:Y:S02]  /*2b50*/  ISETP.GT.AND P1, PT, R3, 0x1, PT ;  /* 0x000000010300780c */ /* 0x008fe40003f24270 */
[----:B----4-:R-:W-:-:S09]  /*2b60*/  ISETP.GT.AND P2, PT, R6, 0x1, PT ;  /* 0x000000010600780c */ /* 0x010fd20003f44270 */
[----:B------:R-:W2:Y:S04]  /*2b70*/  @P0 LDL R3, [R10] ;  /* 0x000000000a030983 */ /* 0x000ea80000100800 */
[----:B------:R-:W3:Y:S04]  /*2b80*/  @P1 LDL R6, [R10+0x4] ;  /* 0x000004000a061983 */ /* 0x000ee80000100800 */
[----:B------:R-:W4:Y:S01]  /*2b90*/  @P2 LDL R7, [R10+0x8] ;  /* 0x000008000a072983 */ /* 0x000f220000100800 */
[----:B-----5:R-:W-:-:S03]  /*2ba0*/  ISETP.GT.AND P3, PT, R8, 0x1, PT ;  /* 0x000000010800780c */ /* 0x020fc60003f64270 */
[----:B------:R0:W-:Y:S04]  /*2bb0*/  @!P0 STL [R10+0x28], RZ ;  /* 0x000028ff0a008387 */ /* 0x0001e80000100800 */
[----:B------:R0:W-:Y:S04]  /*2bc0*/  @!P1 STL [R10+0x2c], RZ ;  /* 0x00002cff0a009387 */ /* 0x0001e80000100800 */
[----:B------:R0:W-:Y:S04]  /*2bd0*/  @!P2 STL [R10+0x30], RZ ;  /* 0x000030ff0a00a387 */ /* 0x0001e80000100800 */
[----:B------:R0:W-:Y:S04]  /*2be0*/  @!P3 STL [R10+0x34], RZ ;  /* 0x000034ff0a00b387 */ /* 0x0001e80000100800 */
[----:B--2---:R0:W-:Y:S04]  /*2bf0*/  @P0 STL [R10+0x28], R3 ;  /* 0x000028030a000387 */ /* 0x0041e80000100800 */
[----:B---3--:R0:W-:Y:S04]  /*2c00*/  @P1 STL [R10+0x2c], R6 ;  /* 0x00002c060a001387 */ /* 0x0081e80000100800 */
[----:B----4-:R0:W-:Y:S01]  /*2c10*/  @P2 STL [R10+0x30], R7 ;  /* 0x000030070a002387 */ /* 0x0101e20000100800 */
[----:B------:R-:W-:Y:S05]  /*2c20*/  @!P3 BRA `(.L_x_150) ;  /* 0x000000000008b947 */ /* 0x000fea0003800000 */
[----:B0-----:R-:W2:Y:S04]  /*2c30*/  LDL R3, [R10+0xc] ;  /* 0x00000c000a037983 */ /* 0x001ea80000100800 */
[----:B--2---:R1:W-:Y:S02]  /*2c40*/  STL [R10+0x34], R3 ;  /* 0x000034030a007387 */ /* 0x0043e40000100800 */
.L_x_150:
[----:B------:R-:W-:-:S07]  /*2c50*/  VIADD R2, R2, 0x4 ;  /* 0x0000000402027836 */ /* 0x000fce0000000000 */
.L_x_149:
[----:B------:R-:W-:-:S09]  /*2c60*/  UISETP.NE.AND UP0, UPT, UR4, URZ, UPT ;  /* 0x000000ff0400728c */ /* 0x000fd2000bf05270 */
[----:B------:R-:W-:Y:S05]  /*2c70*/  BRA.U !UP0, `(.L_x_146) ;  /* 0x0000000108507547 */ /* 0x000fea000b800000 */
[----:B01----:R-:W0:Y:S01]  /*2c80*/  LDC.64 R4, c[0x0][0x3a8] ;  /* 0x0000ea00ff047b82 */ /* 0x003e220000000a00 */
[C---:B------:R-:W-:Y:S01]  /*2c90*/  IMAD R9, R2.reuse, 0x4, R12 ;  /* 0x0000000402097824 */ /* 0x040fe200078e020c */
[----:B------:R-:W-:Y:S01]  /*2ca0*/  UIADD3 UR4, UPT, UPT, -UR4, URZ, URZ ;  /* 0x000000ff04047290 */ /* 0x000fe2000fffe1ff */
[C---:B------:R-:W-:Y:S02]  /*2cb0*/  IMAD R7, R2.reuse, 0x4, R1 ;  /* 0x0000000402077824 */ /* 0x040fe400078e0201 */
[----:B0-----:R-:W-:-:S04]  /*2cc0*/  IMAD.WIDE.U32 R4, R2, 0x4, R4 ;  /* 0x0000000402047825 */ /* 0x001fc800078e0004 */
[----:B------:R-:W-:-:S07]  /*2cd0*/  IMAD.MOV.U32 R6, RZ, RZ, R4 ;  /* 0x000000ffff067224 */ /* 0x000fce00078e0004 */
.L_x_151:
[----:B------:R-:W-:Y:S01]  /*2ce0*/  MOV R2, R6 ;  /* 0x0000000600027202 */ /* 0x000fe20000000f00 */
[----:B------:R-:W-:-:S05]  /*2cf0*/  IMAD.MOV.U32 R3, RZ, RZ, R5 ;  /* 0x000000ffff037224 */ /* 0x000fca00078e0005 */
[----:B------:R-:W2:Y:S02]  /*2d00*/  LDG.E R2, desc[UR8][R2.64] ;  /* 0x0000000802027981 */ /* 0x000ea4000c1e1900 */
[----:B--2---:R-:W-:-:S13]  /*2d10*/  ISETP.GT.AND P0, PT, R2, 0x1, PT ;  /* 0x000000010200780c */ /* 0x004fda0003f04270 */
[----:B------:R-:W-:Y:S04]  /*2d20*/  @!P0 STL [R9], RZ ;  /* 0x000000ff09008387 */ /* 0x000fe80000100800 */
[----:B------:R0:W2:Y:S01]  /*2d30*/  @P0 LDL R4, [R7] ;  /* 0x0000000007040983 */ /* 0x0000a20000100800 */
[----:B------:R-:W-:-:S04]  /*2d40*/  UIADD3 UR4, UPT, UPT, UR4, 0x1, URZ ;  /* 0x0000000104047890 */ /* 0x000fc8000fffe0ff */
[----:B------:R-:W-:Y:S01]  /*2d50*/  UISETP.NE.AND UP0, UPT, UR4, URZ, UPT ;  /* 0x000000ff0400728c */ /* 0x000fe2000bf05270 */
[----:B0-----:R-:W-:Y:S01]  /*2d60*/  IADD3 R7, PT, PT, R7, 0x4, RZ ;  /* 0x0000000407077810 */ /* 0x001fe20007ffe0ff */
[----:B--2---:R0:W-:Y:S01]  /*2d70*/  @P0 STL [R9], R4 ;  /* 0x0000000409000387 */ /* 0x0041e20000100800 */
[----:B------:R-:W-:-:S05]  /*2d80*/  IADD3 R6, P0, PT, R6, 0x4, RZ ;  /* 0x0000000406067810 */ /* 0x000fca0007f1e0ff */
[----:B------:R-:W-:Y:S02]  /*2d90*/  IMAD.X R5, RZ, RZ, R5, P0 ;  /* 0x000000ffff057224 */ /* 0x000fe400000e0605 */
[----:B0-----:R-:W-:Y:S01]  /*2da0*/  VIADD R9, R9, 0x4 ;  /* 0x0000000409097836 */ /* 0x001fe20000000000 */
[----:B------:R-:W-:Y:S06]  /*2db0*/  BRA.U UP0, `(.L_x_151) ;  /* 0xfffffffd00c87547 */ /* 0x000fec000b83ffff */
.L_x_146:
[----:B------:R-:W2:Y:S01]  /*2dc0*/  LDC R13, c[0x0][0x3b8] ;  /* 0x0000ee00ff0d7b82 */ /* 0x000ea20000000800 */
[----:B------:R-:W-:Y:S01]  /*2dd0*/  UISETP.NE.AND UP1, UPT, UR11, URZ, UPT ;  /* 0x000000ff0b00728c */ /* 0x000fe2000bf25270 */
[----:B-1----:R-:W-:Y:S02]  /*2de0*/  HFMA2 R17, -RZ, RZ, 0, 0 ;  /* 0x00000000ff117431 */ /* 0x002fe400000001ff */
[----:B0-----:R-:W-:Y:S01]  /*2df0*/  IMAD.MOV.U32 R14, RZ, RZ, RZ ;  /* 0x000000ffff0e7224 */ /* 0x001fe200078e00ff */
[----:B--2---:R-:W-:-:S13]  /*2e00*/  ISETP.GE.U32.AND P0, PT, R13, 0x10, PT ;  /* 0x000000100d00780c */ /* 0x004fda0003f06070 */
[----:B------:R-:W-:Y:S05]  /*2e10*/  @!P0 BRA `(.L_x_152) ;  /* 0x0000000000e08947 */ /* 0x000fea0003800000 */
[----:B------:R-:W0:Y:S01]  /*2e20*/  LDCU.64 UR4, c[0x0][0x3b0] ;  /* 0x00007600ff0477ac */ /* 0x000e220008000a00 */
[----:B------:R-:W-:Y:S01]  /*2e30*/  LOP3.LUT R14, R13, 0x7ffffff0, RZ, 0xc0, !PT ;  /* 0x7ffffff00d0e7812 */ /* 0x000fe200078ec0ff */
[----:B------:R-:W-:Y:S02]  /*2e40*/  VIADD R15, R1, 0x48 ;  /* 0x00000048010f7836 */ /* 0x000fe40000000000 */
[----:B------:R-:W-:Y:S01]  /*2e50*/  IMAD.MOV.U32 R17, RZ, RZ, RZ ;  /* 0x000000ffff117224 */ /* 0x000fe200078e00ff */
[----:B------:R-:W-:Y:S01]  /*2e60*/  IADD3 R16, PT, PT, -R14, RZ, RZ ;  /* 0x000000ff0e107210 */ /* 0x000fe20007ffe1ff */
[----:B0-----:R-:W-:-:S04]  /*2e70*/  UIADD3 UR4, UP0, UPT, UR4, 0x20, URZ ;  /* 0x0000002004047890 */ /* 0x001fc8000ff1e0ff */
[----:B------:R-:W-:Y:S02]  /*2e80*/  UIADD3.X UR5, UPT, UPT, URZ, UR5, URZ, UP0, !UPT ;  /* 0x00000005ff057290 */ /* 0x000fe400087fe4ff */
[----:B------:R-:W-:-:S04]  /*2e90*/  IMAD.U32 R7, RZ, RZ, UR4 ;  /* 0x00000004ff077e24 */ /* 0x000fc8000f8e00ff */
[----:B------:R-:W-:-:S07]  /*2ea0*/  IMAD.U32 R3, RZ, RZ, UR5 ;  /* 0x00000005ff037e24 */ /* 0x000fce000f8e00ff */
.L_x_153:
[----:B------:R-:W-:Y:S01]  /*2eb0*/  MOV R2, R7 ;  /* 0x0000000700027202 */ /* 0x000fe20000000f00 */
[----:B------:R-:W2:Y:S04]  /*2ec0*/  LDL.64 R10, [R15+-0x18] ;  /* 0xffffe8000f0a7983 */ /* 0x000ea80000100a00 */
[----:B------:R-:W3:Y:S04]  /*2ed0*/  LDL.64 R6, [R15+-0x20] ;  /* 0xffffe0000f067983 */ /* 0x000ee80000100a00 */
[----:B------:R-:W3:Y:S04]  /*2ee0*/  LDG.E R20, desc[UR8][R2.64+-0x20] ;  /* 0xffffe00802147981 */ /* 0x000ee8000c1e1900 */
[----:B------:R-:W4:Y:S04]  /*2ef0*/  LDG.E R25, desc[UR8][R2.64+-0x1c] ;  /* 0xffffe40802197981 */ /* 0x000f28000c1e1900 */
[----:B------:R-:W2:Y:S04]  /*2f00*/  LDG.E R23, desc[UR8][R2.64+-0x18] ;  /* 0xffffe80802177981 */ /* 0x000ea8000c1e1900 */
[----:B------:R-:W5:Y:S04]  /*2f10*/  LDG.E R24, desc[UR8][R2.64+-0x14] ;  /* 0xffffec0802187981 */ /* 0x000f68000c1e1900 */
[----:B------:R-:W5:Y:S04]  /*2f20*/  LDL.64 R8, [R15+-0x10] ;  /* 0xfffff0000f087983 */ /* 0x000f680000100a00 */
[----:B------:R-:W5:Y:S04]  /*2f30*/  LDG.E R21, desc[UR8][R2.64+-0x10] ;  /* 0xfffff00802157981 */ /* 0x000f68000c1e1900 */
[----:B------:R-:W5:Y:S04]  /*2f40*/  LDG.E R22, desc[UR8][R2.64+-0xc] ;  /* 0xfffff40802167981 */ /* 0x000f68000c1e1900 */
[----:B------:R-:W5:Y:S04]  /*2f50*/  LDL.64 R4, [R15+-0x8] ;  /* 0xfffff8000f047983 */ /* 0x000f680000100a00 */
[----:B------:R-:W5:Y:S04]  /*2f60*/  LDG.E R19, desc[UR8][R2.64+-0x8] ;  /* 0xfffff80802137981 */ /* 0x000f68000c1e1900 */
[----:B------:R-:W5:Y:S01]  /*2f70*/  LDG.E R18, desc[UR8][R2.64+-0x4] ;  /* 0xfffffc0802127981 */ /* 0x000f62000c1e1900 */
[----:B---3--:R-:W-:-:S03]  /*2f80*/  IMAD R6, R6, R20, R17 ;  /* 0x0000001406067224 */ /* 0x008fc600078e0211 */
[----:B------:R-:W3:Y:S01]  /*2f90*/  LDG.E R17, desc[UR8][R2.64] ;  /* 0x0000000802117981 */ /* 0x000ee2000c1e1900 */
[----:B----4-:R-:W-:-:S03]  /*2fa0*/  IMAD R25, R7, R25, R6 ;  /* 0x0000001907197224 */ /* 0x010fc600078e0206 */
[----:B------:R-:W3:Y:S01]  /*2fb0*/  LDL.64 R6, [R15] ;  /* 0x000000000f067983 */ /* 0x000ee20000100a00 */
[----:B--2---:R-:W-:-:S03]  /*2fc0*/  IMAD R10, R10, R23, R25 ;  /* 0x000000170a0a7224 */ /* 0x004fc600078e0219 */
[----:B------:R-:W2:Y:S01]  /*2fd0*/  LDG.E R20, desc[UR8][R2.64+0x4] ;  /* 0x0000040802147981 */ /* 0x000ea2000c1e1900 */
[----:B-----5:R-:W-:-:S03]  /*2fe0*/  IMAD R24, R11, R24, R10 ;  /* 0x000000180b187224 */ /* 0x020fc600078e020a */
[----:B------:R-:W4:Y:S04]  /*2ff0*/  LDL.64 R10, [R15+0x8] ;  /* 0x000008000f0a7983 */ /* 0x000f280000100a00 */
[----:B------:R-:W4:Y:S01]  /*3000*/  LDG.E R23, desc[UR8][R2.64+0x8] ;  /* 0x0000080802177981 */ /* 0x000f22000c1e1900 */
[----:B------:R-:W-:-:S03]  /*3010*/  IMAD R8, R8, R21, R24 ;  /* 0x0000001508087224 */ /* 0x000fc600078e0218 */
[----:B------:R-:W5:Y:S01]  /*3020*/  LDG.E R24, desc[UR8][R2.64+0xc] ;  /* 0x00000c0802187981 */ /* 0x000f62000c1e1900 */
[----:B------:R-:W-:-:S03]  /*3030*/  IMAD R22, R9, R22, R8 ;  /* 0x0000001609167224 */ /* 0x000fc600078e0208 */
        /* <DEDUP_REMOVED lines=8> */
[----:B------:R-:W-:-:S05]  /*30c0*/  VIADD R16, R16, 0x10 ;  /* 0x0000001010107836 */ /* 0x000fca0000000000 */
[----:B------:R-:W-:Y:S02]  /*30d0*/  ISETP.NE.AND P0, PT, R16, RZ, PT ;  /* 0x000000ff1000720c */ /* 0x000fe40003f05270 */
[----:B0-----:R-:W-:Y:S01]  /*30e0*/  IADD3 R15, PT, PT, R15, 0x40, RZ ;  /* 0x000000400f0f7810 */ /* 0x001fe20007ffe0ff */
[----:B---3--:R-:W-:-:S04]  /*30f0*/  IMAD R6, R6, R17, R25 ;  /* 0x0000001106067224 */ /* 0x008fc800078e0219 */
[----:B--2---:R-:W-:-:S04]  /*3100*/  IMAD R6, R7, R20, R6 ;  /* 0x0000001407067224 */ /* 0x004fc800078e0206 */
[----:B----4-:R-:W-:-:S04]  /*3110*/  IMAD R6, R10, R23, R6 ;  /* 0x000000170a067224 */ /* 0x010fc800078e0206 */
[----:B-----5:R-:W-:Y:S01]  /*3120*/  IMAD R6, R11, R24, R6 ;  /* 0x000000180b067224 */ /* 0x020fe200078e0206 */
[----:B------:R-:W-:-:S03]  /*3130*/  IADD3 R7, P1, PT, R2, 0x40, RZ ;  /* 0x0000004002077810 */ /* 0x000fc60007f3e0ff */
[----:B------:R-:W-:-:S04]  /*3140*/  IMAD R6, R8, R21, R6 ;  /* 0x0000001508067224 */ /* 0x000fc800078e0206 */
[----:B------:R-:W-:Y:S02]  /*3150*/  IMAD R6, R9, R22, R6 ;  /* 0x0000001609067224 */ /* 0x000fe400078e0206 */
[----:B-1----:R-:W-:Y:S02]  /*3160*/  IMAD.X R3, RZ, RZ, R3, P1 ;  /* 0x000000ffff037224 */ /* 0x002fe400008e0603 */
[----:B------:R-:W-:-:S04]  /*3170*/  IMAD R4, R4, R19, R6 ;  /* 0x0000001304047224 */ /* 0x000fc800078e0206 */
[----:B------:R-:W-:Y:S01]  /*3180*/  IMAD R17, R5, R18, R4 ;  /* 0x0000001205117224 */ /* 0x000fe200078e0204 */
[----:B------:R-:W-:Y:S06]  /*3190*/  @P0 BRA `(.L_x_153) ;  /* 0xfffffffc00440947 */ /* 0x000fec000383ffff */
.L_x_152:
[----:B------:R-:W-:Y:S05]  /*31a0*/  BRA.U !UP1, `(.L_x_154) ;  /* 0x0000000109f87547 */ /* 0x000fea000b800000 */
[----:B------:R-:W-:Y:S02]  /*31b0*/  UISETP.GE.U32.AND UP0, UPT, UR11, 0x8, UPT ;  /* 0x000000080b00788c */ /* 0x000fe4000bf06070 */
[----:B------:R-:W-:-:S07]  /*31c0*/  UISETP.NE.AND UP1, UPT, UR10, URZ, UPT ;  /* 0x000000ff0a00728c */ /* 0x000fce000bf25270 */
[----:B------:R-:W-:Y:S05]  /*31d0*/  BRA.U !UP0, `(.L_x_155) ;  /* 0x0000000108607547 */ /* 0x000fea000b800000 */
[----:B------:R-:W0:Y:S01]  /*31e0*/  LDC.64 R10, c[0x0][0x3b0] ;  /* 0x0000ec00ff0a7b82 */ /* 0x000e220000000a00 */
[----:B------:R-:W-:-:S05]  /*31f0*/  IMAD R24, R14, 0x4, R1 ;  /* 0x000000040e187824 */ /* 0x000fca00078e0201 */
        /* <DEDUP_REMOVED lines=22> */
.L_x_155:
[----:B------:R-:W-:Y:S05]  /*3360*/  BRA.U !UP1, `(.L_x_154) ;  /* 0x0000000109887547 */ /* 0x000fea000b800000 */
[----:B------:R-:W-:Y:S01]  /*3370*/  UISETP.GE.U32.AND UP0, UPT, UR10, 0x4, UPT ;  /* 0x000000040a00788c */ /* 0x000fe2000bf06070 */
[----:B------:R-:W-:-:S04]  /*3380*/  LOP3.LUT R13, R13, 0x3, RZ, 0xc0, !PT ;  /* 0x000000030d0d7812 */ /* 0x000fc800078ec0ff */
[----:B------:R-:W-:-:S04]  /*3390*/  ISETP.NE.AND P0, PT, R13, RZ, PT ;  /* 0x000000ff0d00720c */ /* 0x000fc80003f05270 */
[----:B------:R-:W-:Y:S09]  /*33a0*/  BRA.U !UP0, `(.L_x_156) ;  /* 0x0000000108387547 */ /* 0x000ff2000b800000 */
[----:B------:R-:W0:Y:S01]  /*33b0*/  LDC.64 R2, c[0x0][0x3b0] ;  /* 0x0000ec00ff027b82 */ /* 0x000e220000000a00 */
        /* <DEDUP_REMOVED lines=13> */
.L_x_156:
[----:B------:R-:W-:Y:S05]  /*3490*/  @!P0 BRA `(.L_x_154) ;  /* 0x00000000003c8947 */ /* 0x000fea0003800000 */
[----:B------:R-:W0:Y:S01]  /*34a0*/  LDC.64 R2, c[0x0][0x3b0] ;  /* 0x0000ec00ff027b82 */ /* 0x000e220000000a00 */
[C---:B------:R-:W-:Y:S01]  /*34b0*/  IMAD R12, R14.reuse, 0x4, R12 ;  /* 0x000000040e0c7824 */ /* 0x040fe200078e020c */
[----:B------:R-:W-:Y:S01]  /*34c0*/  IADD3 R4, PT, PT, -R13, RZ, RZ ;  /* 0x000000ff0d047210 */ /* 0x000fe20007ffe1ff */
[----:B0-----:R-:W-:-:S04]  /*34d0*/  IMAD.WIDE.U32 R2, R14, 0x4, R2 ;  /* 0x000000040e027825 */ /* 0x001fc800078e0002 */
[----:B------:R-:W-:-:S07]  /*34e0*/  IMAD.MOV.U32 R5, RZ, RZ, R2 ;  /* 0x000000ffff057224 */ /* 0x000fce00078e0002 */
.L_x_157:
[----:B------:R-:W-:Y:S01]  /*34f0*/  IMAD.MOV.U32 R2, RZ, RZ, R5 ;  /* 0x000000ffff027224 */ /* 0x000fe200078e0005 */
        /* <DEDUP_REMOVED lines=9> */
.L_x_154:
[--C-:B------:R-:W-:Y:S01]  /*3590*/  SHF.R.S32.HI R3, RZ, 0x1f, R17.reuse ;  /* 0x0000001fff037819 */ /* 0x100fe20000011411 */
[----:B------:R-:W-:-:S07]  /*35a0*/  IMAD.MOV.U32 R2, RZ, RZ, R17 ;  /* 0x000000ffff027224 */ /* 0x000fce00078e0011 */
.L_x_138:
        /* <DEDUP_REMOVED lines=16> */
[----:B-----5:R-:W-:Y:S01]  /*36b0*/  FMUL R4, RZ, R4 ;  /* 0x00000004ff047220 */ /* 0x020fe20000400000 */
[----:B------:R-:W-:Y:S06]  /*36c0*/  BRA `(.L_x_164) ;  /* 0x0000001000fc7947 */ /* 0x000fec0003800000 */
.L_x_162:
[----:B-----5:R-:W-:Y:S01]  /*36d0*/  FADD R4, RZ, R4 ;  /* 0x00000004ff047221 */ /* 0x020fe20000000000 */
[----:B------:R-:W-:Y:S06]  /*36e0*/  BRA `(.L_x_164) ;  /* 0x0000001000f47947 */ /* 0x000fec0003800000 */
.L_x_161:
[----:B------:R-:W-:-:S04]  /*36f0*/  MOV R3, 0xfffffffd ;  /* 0xfffffffd00037802 */ /* 0x000fc80000000f00 */
[----:B------:R-:W-:-:S05]  /*3700*/  VIADDMNMX.U32 R2, R2, R3, 0x2, PT ;  /* 0x0000000202027446 */ /* 0x000fca0003800003 */
[----:B------:R-:W-:-:S04]  /*3710*/  IMAD.SHL.U32 R5, R2, 0x4, RZ ;  /* 0x0000000402057824 */ /* 0x000fc800078e00ff */
[----:B------:R-:W0:Y:S02]  /*3720*/  LDC R2, c[0x2][R5] ;  /* 0x0080000005027b82 */ /* 0x000e240000000800 */
[----:B0-----:R-:W-:-:S04]  /*3730*/  SHF.R.S32.HI R3, RZ, 0x1f, R2 ;  /* 0x0000001fff037819 */ /* 0x001fc80000011402 */
.L_x_245:
[----:B------:R-:W-:Y:S05]  /*3740*/  BRX R2 -0x3750                                                      (*"BRANCH_TARGETS .L_x_164,.L_x_247,.L_x_163"*) ;  /* 0xffffffc8022c7949 */ /* 0x000fea000383ffff */
.L_x_247:
[----:B-----5:R-:W-:Y:S01]  /*3750*/  FADD R4, -R4, -RZ ;  /* 0x800000ff04047221 */ /* 0x020fe20000000100 */
[----:B------:R-:W-:Y:S06]  /*3760*/  BRA `(.L_x_164) ;  /* 0x0000001000d47947 */ /* 0x000fec0003800000 */
.L_x_160:
[----:B------:R-:W-:-:S13]  /*3770*/  ISETP.GT.AND P0, PT, R2, 0x6, PT ;  /* 0x000000060200780c */ /* 0x000fda0003f04270 */
[----:B------:R-:W-:Y:S05]  /*3780*/  @P0 BRA `(.L_x_165) ;  /* 0x0000000000280947 */ /* 0x000fea0003800000 */
[----:B------:R-:W-:-:S05]  /*3790*/  VIADD R2, R2, 0xfffffffb ;  /* 0xfffffffb02027836 */ /* 0x000fca0000000000 */
[----:B------:R-:W-:-:S04]  /*37a0*/  VIMNMX.U32 R2, PT, PT, R2, 0x2, PT ;  /* 0x0000000202027848 */ /* 0x000fc80003fe0000 */
[----:B------:R-:W-:-:S04]  /*37b0*/  SHF.L.U32 R5, R2, 0x2, RZ ;  /* 0x0000000202057819 */ /* 0x000fc800000006ff */
[----:B------:R-:W0:Y:S02]  /*37c0*/  LDC R2, c[0x2][R5+0xc] ;  /* 0x0080030005027b82 */ /* 0x000e240000000800 */
[----:B0-----:R-:W-:-:S04]  /*37d0*/  SHF.R.S32.HI R3, RZ, 0x1f, R2 ;  /* 0x0000001fff037819 */ /* 0x001fc80000011402 */
.L_x_249:
[----:B------:R-:W-:Y:S05]  /*37e0*/  BRX R2 -0x37f0                                                      (*"BRANCH_TARGETS .L_x_250,.L_x_251,.L_x_163"*) ;  /* 0xffffffc802047949 */ /* 0x000fea000383ffff */
.L_x_251:
[----:B-----5:R-:W-:Y:S01]  /*37f0*/  FSET.BF.EQ.AND R4, R4, RZ, PT ;  /* 0x000000ff0404720a */ /* 0x020fe20003802000 */
[----:B------:R-:W-:Y:S06]  /*3800*/  BRA `(.L_x_164) ;  /* 0x0000001000ac7947 */ /* 0x000fec0003800000 */
.L_x_250:
[----:B-----5:R-:W-:Y:S01]  /*3810*/  FSET.BF.LT.AND R4, R4, RZ, PT ;  /* 0x000000ff0404720a */ /* 0x020fe20003801000 */
[----:B------:R-:W-:Y:S06]  /*3820*/  BRA `(.L_x_164) ;  /* 0x0000001000a47947 */ /* 0x000fec0003800000 */
.L_x_165:
[----:B------:R-:W-:-:S05]  /*3830*/  IMAD.MOV.U32 R3, RZ, RZ, -0x7 ;  /* 0xfffffff9ff037424 */ /* 0x000fca00078e00ff */
[----:B------:R-:W-:-:S05]  /*3840*/  VIADDMNMX.U32 R2, R2, R3, 0x3, PT ;  /* 0x0000000302027446 */ /* 0x000fca0003800003 */
[----:B------:R-:W-:-:S04]  /*3850*/  IMAD.SHL.U32 R5, R2, 0x4, RZ ;  /* 0x0000000402057824 */ /* 0x000fc800078e00ff */
[----:B------:R-:W0:Y:S02]  /*3860*/  LDC R2, c[0x2][R5+0x18] ;  /* 0x0080060005027b82 */ /* 0x000e240000000800 */
[----:B0-----:R-:W-:-:S04]  /*3870*/  SHF.R.S32.HI R3, RZ, 0x1f, R2 ;  /* 0x0000001fff037819 */ /* 0x001fc80000011402 */
.L_x_253:
[----:B------:R-:W-:Y:S05]  /*3880*/  BRX R2 -0x3890                                                      (*"BRANCH_TARGETS .L_x_254,.L_x_255,.L_x_256,.L_x_163"*) ;  /* 0xffffffc402dc7949 */ /* 0x000fea000383ffff */
.L_x_256:
[----:B-----5:R-:W-:Y:S01]  /*3890*/  HFMA2 R4, -RZ, RZ, 0, 0 ;  /* 0x00000000ff047431 */ /* 0x020fe200000001ff */
[----:B------:R-:W-:Y:S06]  /*38a0*/  BRA `(.L_x_164) ;  /* 0x0000001000847947 */ /* 0x000fec0003800000 */
.L_x_254:
[----:B-----5:R-:W-:Y:S01]  /*38b0*/  FSETP.GE.AND P0, PT, R4, RZ, PT ;  /* 0x000000ff0400720b */ /* 0x020fe20003f06000 */
[----:B------:R-:W-:-:S12]  /*38c0*/  BSSY.RECONVERGENT B1, `(.L_x_166) ;  /* 0x0000040000017945 */ /* 0x000fd80003800200 */
[----:B------:R-:W-:Y:S05]  /*38d0*/  @!P0 BRA `(.L_x_167) ;  /* 0x0000000000748947 */ /* 0x000fea0003800000 */
[----:B------:R-:W-:Y:S01]  /*38e0*/  IMAD.MOV.U32 R3, RZ, RZ, 0x3bbb989d ;  /* 0x3bbb989dff037424 */ /* 0x000fe200078e00ff */
[----:B------:R-:W-:Y:S01]  /*38f0*/  BSSY.RECONVERGENT B2, `(.L_x_168) ;  /* 0x0000019000027945 */ /* 0x000fe20003800200 */
[----:B------:R-:W-:Y:S02]  /*3900*/  IMAD.MOV.U32 R5, RZ, RZ, 0x437c0000 ;  /* 0x437c0000ff057424 */ /* 0x000fe400078e00ff */
        /* <DEDUP_REMOVED lines=22> */
[----:B------:R-:W-:Y:S05]  /*3a70*/  CALL.REL.NOINC `($__internal_6_$__cuda_sm20_dblrcp_rn_slowpath_v3) ;  /* 0x0000001000247944 */ /* 0x000fea0003c00000 */
.L_x_169:
[----:B------:R-:W-:Y:S05]  /*3a80*/  BSYNC.RECONVERGENT B2 ;  /* 0x0000000000027941 */ /* 0x000fea0003800200 */
.L_x_168:
[----:B------:R0:W1:Y:S01]  /*3a90*/  F2F.F32.F64 R4, R4 ;  /* 0x0000000400047310 */ /* 0x0000620000301000 */
[----:B------:R-:W-:Y:S05]  /*3aa0*/  BRA `(.L_x_170) ;  /* 0x0000000000847947 */ /* 0x000fea0003800000 */
.L_x_167:
[----:B------:R-:W-:Y:S01]  /*3ab0*/  MOV R3, 0x3bbb989d ;  /* 0x3bbb989d00037802 */ /* 0x000fe20000000f00 */
[----:B------:R-:W-:Y:S01]  /*3ac0*/  IMAD.MOV.U32 R5, RZ, RZ, 0x437c0000 ;  /* 0x437c0000ff057424 */ /* 0x000fe200078e00ff */
[----:B------:R-:W-:Y:S03]  /*3ad0*/  BSSY.RECONVERGENT B2, `(.L_x_171) ;  /* 0x000001d000027945 */ /* 0x000fe60003800200 */
[----:B------:R-:W-:-:S04]  /*3ae0*/  FFMA.SAT R2, R4, R3, 0.5 ;  /* 0x3f00000004027423 */ /* 0x000fc80000002003 */
[----:B------:R-:W-:-:S04]  /*3af0*/  FFMA.RM R2, R2, R5, 12582913 ;  /* 0x4b40000102027423 */ /* 0x000fc80000004005 */
[C---:B------:R-:W-:Y:S01]  /*3b00*/  FADD R3, R2.reuse, -12583039 ;  /* 0xcb40007f02037421 */ /* 0x040fe20000000000 */
[----:B------:R-:W-:-:S03]  /*3b10*/  IMAD.SHL.U32 R2, R2, 0x800000, RZ ;  /* 0x0080000002027824 */ /* 0x000fc600078e00ff */
[----:B------:R-:W-:-:S04]  /*3b20*/  FFMA R3, R4, 1.4426950216293334961, -R3 ;  /* 0x3fb8aa3b04037823 */ /* 0x000fc80000000803 */
[----:B------:R-:W-:-:S04]  /*3b30*/  FFMA R8, R4, 1.925963033500011079e-08, R3 ;  /* 0x32a5706004087823 */ /* 0x000fc80000000003 */
[----:B------:R-:W0:Y:S02]  /*3b40*/  MUFU.EX2 R3, R8 ;  /* 0x0000000800037308 */ /* 0x000e240000000800 */
[----:B0-----:R-:W-:Y:S01]  /*3b50*/  FMUL R10, R2, R3 ;  /* 0x00000003020a7220 */ /* 0x001fe20000400000 */
[----:B------:R-:W-:-:S05]  /*3b60*/  MOV R2, 0x1 ;  /* 0x0000000100027802 */ /* 0x000fca0000000f00 */
        /* <DEDUP_REMOVED lines=16> */
[----:B------:R-:W-:Y:S01]  /*3c70*/  MOV R10, 0x3ca0 ;  /* 0x00003ca0000a7802 */ /* 0x000fe20000000f00 */
[----:B------:R-:W-:-:S07]  /*3c80*/  IMAD.MOV.U32 R7, RZ, RZ, R11 ;  /* 0x000000ffff077224 */ /* 0x000fce00078e000b */
[----:B------:R-:W-:Y:S05]  /*3c90*/  CALL.REL.NOINC `($__internal_7_$__cuda_sm20_div_rn_f64_full) ;  /* 0x00000010004c7944 */ /* 0x000fea0003c00000 */
.L_x_172:
[----:B------:R-:W-:Y:S05]  /*3ca0*/  BSYNC.RECONVERGENT B2 ;  /* 0x0000000000027941 */ /* 0x000fea0003800200 */
.L_x_171:
[----:B------:R2:W3:Y:S02]  /*3cb0*/  F2F.F32.F64 R4, R2 ;  /* 0x0000000200047310 */ /* 0x0004e40000301000 */
.L_x_170:
[----:B------:R-:W-:Y:S05]  /*3cc0*/  BSYNC.RECONVERGENT B1 ;  /* 0x0000000000017941 */ /* 0x000fea0003800200 */
.L_x_166:
[----:B------:R-:W-:Y:S05]  /*3cd0*/  BRA `(.L_x_164) ;  /* 0x0000000c00787947 */ /* 0x000fea0003800000 */
.L_x_255:
[----:B-----5:R-:W0:Y:S01]  /*3ce0*/  F2F.F64.F32 R4, R4 ;  /* 0x0000000400047310 */ /* 0x020e220000201800 */
[----:B------:R-:W-:Y:S01]  /*3cf0*/  MOV R2, RZ ;  /* 0x000000ff00027202 */ /* 0x000fe20000000f00 */
[----:B0-----:R-:W-:Y:S01]  /*3d00*/  DSETP.MAX.AND P0, P1, RZ, R4, PT ;  /* 0x00000004ff00722a */ /* 0x001fe2000390f000 */
[----:B------:R-:W-:Y:S02]  /*3d10*/  IMAD.MOV.U32 R7, RZ, RZ, R5 ;  /* 0x000000ffff077224 */ /* 0x000fe400078e0005 */
[----:B------:R-:W-:-:S03]  /*3d20*/  IMAD.MOV.U32 R3, RZ, RZ, R4 ;  /* 0x000000ffff037224 */ /* 0x000fc600078e0004 */
[C---:B------:R-:W-:Y:S02]  /*3d30*/  FSEL R9, R2.reuse, R7, P0 ;  /* 0x0000000702097208 */ /* 0x040fe40000000000 */
[----:B------:R-:W-:-:S06]  /*3d40*/  SEL R2, R2, R3, P0 ;  /* 0x0000000302027207 */ /* 0x000fcc0000000000 */
[----:B------:R-:W-:-:S04]  /*3d50*/  @P1 LOP3.LUT R9, R7, 0x80000, RZ, 0xfc, !PT ;  /* 0x0008000007091812 */ /* 0x000fc800078efcff */
[----:B------:R-:W-:-:S04]  /*3d60*/  MOV R3, R9 ;  /* 0x0000000900037202 */ /* 0x000fc80000000f00 */
[----:B------:R0:W1:Y:S01]  /*3d70*/  F2F.F32.F64 R4, R2 ;  /* 0x0000000200047310 */ /* 0x0000620000301000 */
[----:B------:R-:W-:Y:S05]  /*3d80*/  BRA `(.L_x_164) ;  /* 0x0000000c004c7947 */ /* 0x000fea0003800000 */
.L_x_159:
        /* <DEDUP_REMOVED lines=9> */
.L_x_258:
[----:B------:R-:W-:Y:S05]  /*3e20*/  BRX R2 -0x3e30                                                      (*"BRANCH_TARGETS .L_x_259,.L_x_260,.L_x_163"*) ;  /* 0xffffffc002747949 */ /* 0x000fea000383ffff */
.L_x_260:
[----:B-----5:R-:W0:Y:S01]  /*3e30*/  F2F.F64.F32 R2, R4 ;  /* 0x0000000400027310 */ /* 0x020e220000201800 */
[----:B------:R-:W-:Y:S01]  /*3e40*/  UMOV UR4, 0xa0b5ed8d ;  /* 0xa0b5ed8d00047882 */ /* 0x000fe20000000000 */
[----:B------:R-:W-:Y:S01]  /*3e50*/  UMOV UR5, 0x3eb0c6f7 ;  /* 0x3eb0c6f700057882 */ /* 0x000fe20000000000 */
[----:B------:R-:W-:Y:S02]  /*3e60*/  CS2R R6, SRZ ;  /* 0x0000000000067805 */ /* 0x000fe4000001ff00 */
[----:B------:R-:W-:Y:S01]  /*3e70*/  MOV R10, 0x3ec0 ;  /* 0x00003ec0000a7802 */ /* 0x000fe20000000f00 */
[----:B0-----:R-:W-:-:S10]  /*3e80*/  DADD R2, R2, UR4 ;  /* 0x0000000402027e29 */ /* 0x001fd40008000000 */
[----:B------:R-:W-:Y:S01]  /*3e90*/  MOV R4, R2 ;  /* 0x0000000200047202 */ /* 0x000fe20000000f00 */
[----:B------:R-:W-:-:S07]  /*3ea0*/  IMAD.MOV.U32 R5, RZ, RZ, R3 ;  /* 0x000000ffff057224 */ /* 0x000fce00078e0003 */
[----:B------:R-:W-:Y:S05]  /*3eb0*/  CALL.REL.NOINC `($__internal_7_$__cuda_sm20_div_rn_f64_full) ;  /* 0x0000000c00c47944 */ /* 0x000fea0003c00000 */
[----:B------:R-:W-:Y:S01]  /*3ec0*/  IMAD.MOV.U32 R4, RZ, RZ, R2 ;  /* 0x000000ffff047224 */ /* 0x000fe200078e0002 */
[----:B------:R-:W-:-:S05]  /*3ed0*/  MOV R5, R3 ;  /* 0x0000000300057202 */ /* 0x000fca0000000f00 */
[----:B------:R2:W3:Y:S01]  /*3ee0*/  F2F.F32.F64 R4, R4 ;  /* 0x0000000400047310 */ /* 0x0004e20000301000 */
[----:B------:R-:W-:Y:S05]  /*3ef0*/  BRA `(.L_x_164) ;  /* 0x0000000800f07947 */ /* 0x000fea0003800000 */
.L_x_259:
[----:B-----5:R-:W0:Y:S01]  /*3f00*/  F2F.F64.F32 R4, R4 ;  /* 0x0000000400047310 */ /* 0x020e220000201800 */
        /* <DEDUP_REMOVED lines=9> */
[----:B------:R-:W-:Y:S01]  /*3fa0*/  @!P0 IMAD.MOV.U32 R3, RZ, RZ, R7 ;  /* 0x000000ffff038224 */ /* 0x000fe200078e0007 */
[----:B------:R-:W-:-:S03]  /*3fb0*/  @!P0 MOV R4, R6 ;  /* 0x0000000600048202 */ /* 0x000fc60000000f00 */
[----:B------:R-:W-:-:S05]  /*3fc0*/  VIADD R2, R3, 0xffffffff ;  /* 0xffffffff03027836 */ /* 0x000fca0000000000 */
[----:B------:R-:W-:Y:S02]  /*3fd0*/  ISETP.GT.U32.AND P1, PT, R2, 0x7feffffe, PT ;  /* 0x7feffffe0200780c */ /* 0x000fe40003f24070 */
[----:B------:R-:W-:Y:S01]  /*3fe0*/  MOV R2, 0xfffffc01 ;  /* 0xfffffc0100027802 */ /* 0x000fe20000000f00 */
[----:B------:R-:W-:-:S10]  /*3ff0*/  @!P0 IMAD.MOV.U32 R2, RZ, RZ, -0x435 ;  /* 0xfffffbcbff028424 */ /* 0x000fd400078e00ff */
[----:B------:R-:W-:Y:S05]  /*4000*/  @P1 BRA `(.L_x_175) ;  /* 0x0000000400041947 */ /* 0x000fea0003800000 */
[----:B------:R-:W-:Y:S01]  /*4010*/  LOP3.LUT R5, R3, 0xfffff, RZ, 0xc0, !PT ;  /* 0x000fffff03057812 */ /* 0x000fe200078ec0ff */
[----:B------:R-:W-:Y:S01]  /*4020*/  IMAD.MOV.U32 R14, RZ, RZ, -0x748574fc ;  /* 0x8b7a8b04ff0e7424 */ /* 0x000fe200078e00ff */
[----:B------:R-:W-:Y:S01]  /*4030*/  MOV R6, RZ ;  /* 0x000000ff00067202 */ /* 0x000fe20000000f00 */
        /* <DEDUP_REMOVED lines=10> */
[----:B------:R-:W-:-:S03]  /*40e0*/  @P0 IADD3 R16, PT, PT, R16, 0x1, RZ ;  /* 0x0000000110100810 */ /* 0x000fc60007ffe0ff */
[----:B------:R-:W-:Y:S01]  /*40f0*/  @P0 IMAD.MOV.U32 R5, RZ, RZ, R7 ;  /* 0x000000ffff050224 */ /* 0x000fe200078e0007 */
[----:B------:R-:W-:-:S05]  /*4100*/  LOP3.LUT R16, R16, 0x80000000, RZ, 0x3c, !PT ;  /* 0x8000000010107812 */ /* 0x000fca00078e3cff */
        /* <DEDUP_REMOVED lines=46> */
[----:B------:R-:W-:-:S10]  /*43f0*/  DADD R4, R4, R12 ;  /* 0x0000000004047229 */ /* 0x000fd4000000000c */
[----:B------:R0:W1:Y:S01]  /*4400*/  F2F.F32.F64 R4, R4 ;  /* 0x0000000400047310 */ /* 0x0000620000301000 */
[----:B------:R-:W-:Y:S05]  /*4410*/  BRA `(.L_x_164) ;  /* 0x0000000400a87947 */ /* 0x000fea0003800000 */
.L_x_175:
[----:B------:R-:W-:Y:S01]  /*4420*/  IMAD.MOV.U32 R2, RZ, RZ, 0x0 ;  /* 0x00000000ff027424 */ /* 0x000fe200078e00ff */
[----:B------:R-:W-:Y:S02]  /*4430*/  MOV R3, 0x7ff00000 ;  /* 0x7ff0000000037802 */ /* 0x000fe40000000f00 */
[----:B------:R-:W-:-:S04]  /*4440*/  LOP3.LUT P0, RZ, R7, 0x7fffffff, RZ, 0xc0, !PT ;  /* 0x7fffffff07ff7812 */ /* 0x000fc8000780c0ff */
[----:B------:R-:W-:-:S10]  /*4450*/  DFMA R2, R6, R2, +INF ;  /* 0x7ff000000602742b */ /* 0x000fd40000000002 */
[----:B------:R-:W-:Y:S02]  /*4460*/  FSEL R4, R2, RZ, P0 ;  /* 0x000000ff02047208 */ /* 0x000fe40000000000 */
[----:B------:R-:W-:-:S04]  /*4470*/  FSEL R5, R3, -QNAN , P0 ;  /* 0xfff0000003057808 */ /* 0x000fc80000000000 */
[----:B------:R4:W0:Y:S01]  /*4480*/  F2F.F32.F64 R4, R4 ;  /* 0x0000000400047310 */ /* 0x0008220000301000 */
[----:B------:R-:W-:Y:S05]  /*4490*/  BRA `(.L_x_164) ;  /* 0x0000000400887947 */ /* 0x000fea0003800000 */
.L_x_174:
[----:B------:R-:W-:-:S05]  /*44a0*/  IMAD.MOV.U32 R3, RZ, RZ, -0xc ;  /* 0xfffffff4ff037424 */ /* 0x000fca00078e00ff */
[----:B------:R-:W-:-:S05]  /*44b0*/  VIADDMNMX.U32 R2, R2, R3, 0x2, PT ;  /* 0x0000000202027446 */ /* 0x000fca0003800003 */
[----:B------:R-:W-:-:S04]  /*44c0*/  IMAD.SHL.U32 R5, R2, 0x4, RZ ;  /* 0x0000000402057824 */ /* 0x000fc800078e00ff */
[----:B------:R-:W0:Y:S02]  /*44d0*/  LDC R2, c[0x2][R5+0x34] ;  /* 0x00800d0005027b82 */ /* 0x000e240000000800 */
[----:B0-----:R-:W-:-:S04]  /*44e0*/  SHF.R.S32.HI R3, RZ, 0x1f, R2 ;  /* 0x0000001fff037819 */ /* 0x001fc80000011402 */
.L_x_262:
[----:B------:R-:W-:Y:S05]  /*44f0*/  BRX R2 -0x4500                                                      (*"BRANCH_TARGETS .L_x_263,.L_x_264,.L_x_163"*) ;  /* 0xffffffb802c07949 */ /* 0x000fea000383ffff */
.L_x_264:
[----:B-----5:R-:W-:Y:S01]  /*4500*/  IADD3 R2, PT, PT, R4, 0x1800000, RZ ;  /* 0x0180000004027810 */ /* 0x020fe20007ffe0ff */
[----:B------:R-:W-:Y:S03]  /*4510*/  BSSY.RECONVERGENT B1, `(.L_x_176) ;  /* 0x000000b000017945 */ /* 0x000fe60003800200 */
[----:B------:R-:W-:-:S04]  /*4520*/  LOP3.LUT R2, R2, 0x7f800000, RZ, 0xc0, !PT ;  /* 0x7f80000002027812 */ /* 0x000fc800078ec0ff */
[----:B------:R-:W-:-:S13]  /*4530*/  ISETP.GT.U32.AND P0, PT, R2, 0x1ffffff, PT ;  /* 0x01ffffff0200780c */ /* 0x000fda0003f04070 */
[----:B------:R-:W-:Y:S05]  /*4540*/  @P0 BRA `(.L_x_177) ;  /* 0x00000000000c0947 */ /* 0x000fea0003800000 */
[----:B------:R-:W-:-:S07]  /*4550*/  MOV R6, 0x4570 ;  /* 0x0000457000067802 */ /* 0x000fce0000000f00 */
[----:B------:R-:W-:Y:S05]  /*4560*/  CALL.REL.NOINC `($__internal_8_$__cuda_sm20_rcp_rn_f32_slowpath) ;  /* 0x0000000c008c7944 */ /* 0x000fea0003c00000 */
[----:B------:R-:W-:Y:S05]  /*4570*/  BRA `(.L_x_178) ;  /* 0x0000000000107947 */ /* 0x000fea0003800000 */
.L_x_177:
[----:B------:R-:W0:Y:S02]  /*4580*/  MUFU.RCP R3, R4 ;  /* 0x0000000400037308 */ /* 0x000e240000001000 */
[----:B0-----:R-:W-:-:S04]  /*4590*/  FFMA R2, R4, R3, -1 ;  /* 0xbf80000004027423 */ /* 0x001fc80000000003 */
[----:B------:R-:W-:-:S04]  /*45a0*/  FADD.FTZ R2, -R2, -RZ ;  /* 0x800000ff02027221 */ /* 0x000fc80000010100 */
[----:B------:R-:W-:-:S07]  /*45b0*/  FFMA R4, R3, R2, R3 ;  /* 0x0000000203047223 */ /* 0x000fce0000000003 */
.L_x_178:
[----:B------:R-:W-:Y:S05]  /*45c0*/  BSYNC.RECONVERGENT B1 ;  /* 0x0000000000017941 */ /* 0x000fea0003800200 */
.L_x_176:
[----:B------:R-:W-:Y:S05]  /*45d0*/  BRA `(.L_x_164) ;  /* 0x0000000400387947 */ /* 0x000fea0003800000 */
.L_x_263:
[----:B------:R-:W-:Y:S02]  /*45e0*/  IMAD.MOV.U32 R3, RZ, RZ, 0x3bbb989d ;  /* 0x3bbb989dff037424 */ /* 0x000fe400078e00ff */
[----:B------:R-:W-:Y:S02]  /*45f0*/  IMAD.MOV.U32 R2, RZ, RZ, 0x437c0000 ;  /* 0x437c0000ff027424 */ /* 0x000fe400078e00ff */
[----:B-----5:R-:W-:-:S04]  /*4600*/  FFMA.SAT R3, R4, R3, 0.5 ;  /* 0x3f00000004037423 */ /* 0x020fc80000002003 */
        /* <DEDUP_REMOVED lines=8> */
.L_x_173:
[----:B------:R-:W-:-:S13]  /*4690*/  ISETP.GT.AND P0, PT, R2, 0xf, PT ;  /* 0x0000000f0200780c */ /* 0x000fda0003f04270 */
[----:B------:R-:W-:Y:S05]  /*46a0*/  @P0 BRA `(.L_x_179) ;  /* 0x00000000008c0947 */ /* 0x000fea0003800000 */
[----:B------:R-:W-:-:S05]  /*46b0*/  VIADD R2, R2, 0xfffffff2 ;  /* 0xfffffff202027836 */ /* 0x000fca0000000000 */
[----:B------:R-:W-:-:S05]  /*46c0*/  VIMNMX.U32 R2, PT, PT, R2, 0x2, PT ;  /* 0x0000000202027848 */ /* 0x000fca0003fe0000 */
[----:B------:R-:W-:-:S04]  /*46d0*/  IMAD.SHL.U32 R5, R2, 0x4, RZ ;  /* 0x0000000402057824 */ /* 0x000fc800078e00ff */
[----:B------:R-:W0:Y:S02]  /*46e0*/  LDC R2, c[0x2][R5+0x40] ;  /* 0x0080100005027b82 */ /* 0x000e240000000800 */
[----:B0-----:R-:W-:-:S04]  /*46f0*/  SHF.R.S32.HI R3, RZ, 0x1f, R2 ;  /* 0x0000001fff037819 */ /* 0x001fc80000011402 */
.L_x_266:
[----:B------:R-:W-:Y:S05]  /*4700*/  BRX R2 -0x4710                                                      (*"BRANCH_TARGETS .L_x_267,.L_x_268,.L_x_163"*) ;  /* 0xffffffb8023c7949 */ /* 0x000fea000383ffff */
.L_x_268:
[----:B-----5:R-:W-:Y:S01]  /*4710*/  FADD R2, RZ, -R4 ;  /* 0x80000004ff027221 */ /* 0x020fe20000000000 */
[----:B------:R-:W-:Y:S01]  /*4720*/  UMOV UR4, 0x47ae147b ;  /* 0x47ae147b00047882 */ /* 0x000fe20000000000 */
[----:B------:R-:W-:Y:S01]  /*4730*/  F2F.F64.F32 R4, R4 ;  /* 0x0000000400047310 */ /* 0x000fe20000201800 */
[----:B------:R-:W-:-:S07]  /*4740*/  UMOV UR5, 0x3f847ae1 ;  /* 0x3f847ae100057882 */ /* 0x000fce0000000000 */
[----:B------:R-:W0:Y:S02]  /*4750*/  F2F.F64.F32 R2, R2 ;  /* 0x0000000200027310 */ /* 0x000e240000201800 */
[----:B0-----:R-:W-:-:S06]  /*4760*/  DSETP.GEU.AND P0, PT, R2, UR4, PT ;  /* 0x0000000402007e2a */ /* 0x001fcc000bf0e000 */
[----:B------:R-:W-:-:S06]  /*4770*/  DSETP.LT.AND P0, PT, R4, UR4, !P0 ;  /* 0x0000000404007e2a */ /* 0x000fcc000c701000 */
[----:B------:R-:W-:Y:S01]  /*4780*/  FSEL R4, RZ, 1, !P0 ;  /* 0x3f800000ff047808 */ /* 0x000fe20004000000 */
[----:B------:R-:W-:Y:S07]  /*4790*/  BRA `(.L_x_164) ;  /* 0x0000000000c87947 */ /* 0x000fee0003800000 */
.L_x_267:
[----:B-----5:R-:W-:Y:S01]  /*47a0*/  FMUL R8, R4, R4 ;  /* 0x0000000404087220 */ /* 0x020fe20000400000 */
[----:B------:R-:W-:Y:S05]  /*47b0*/  BSSY.RECONVERGENT B1, `(.L_x_180) ;  /* 0x000000f000017945 */ /* 0x000fea0003800200 */
[----:B------:R-:W0:Y:S08]  /*47c0*/  F2F.F64.F32 R8, R8 ;  /* 0x0000000800087310 */ /* 0x000e300000201800 */
[----:B0-----:R-:W0:Y:S01]  /*47d0*/  MUFU.RCP64H R3, R9 ;  /* 0x0000000900037308 */ /* 0x001e220000001800 */
[----:B------:R-:W-:-:S04]  /*47e0*/  IADD3 R2, PT, PT, R9, 0x300402, RZ ;  /* 0x0030040209027810 */ /* 0x000fc80007ffe0ff */
[----:B------:R-:W-:Y:S02]  /*47f0*/  FSETP.GEU.AND P0, PT, |R2|, 5.8789094863358348022e-39, PT ;  /* 0x004004020200780b */ /* 0x000fe40003f0e200 */
        /* <DEDUP_REMOVED lines=10> */
.L_x_181:
[----:B------:R-:W-:Y:S05]  /*48a0*/  BSYNC.RECONVERGENT B1 ;  /* 0x0000000000017941 */ /* 0x000fea0003800200 */
.L_x_180:
[----:B------:R-:W-:-:S10]  /*48b0*/  DMUL R4, RZ, -R4 ;  /* 0x80000004ff047228 */ /* 0x000fd40000000000 */
[----:B------:R0:W1:Y:S01]  /*48c0*/  F2F.F32.F64 R4, R4 ;  /* 0x0000000400047310 */ /* 0x0000620000301000 */
[----:B------:R-:W-:Y:S05]  /*48d0*/  BRA `(.L_x_164) ;  /* 0x0000000000787947 */ /* 0x000fea0003800000 */
.L_x_179:
[----:B------:R-:W-:-:S05]  /*48e0*/  IMAD.MOV.U32 R3, RZ, RZ, -0x10 ;  /* 0xfffffff0ff037424 */ /* 0x000fca00078e00ff */
[----:B------:R-:W-:-:S04]  /*48f0*/  VIADDMNMX.U32 R2, R2, R3, 0x3, PT ;  /* 0x0000000302027446 */ /* 0x000fc80003800003 */
[----:B------:R-:W-:-:S04]  /*4900*/  SHF.L.U32 R5, R2, 0x2, RZ ;  /* 0x0000000202057819 */ /* 0x000fc800000006ff */
[----:B------:R-:W0:Y:S02]  /*4910*/  LDC R2, c[0x2][R5+0x4c] ;  /* 0x0080130005027b82 */ /* 0x000e240000000800 */
[----:B0-----:R-:W-:-:S04]  /*4920*/  SHF.R.S32.HI R3, RZ, 0x1f, R2 ;  /* 0x0000001fff037819 */ /* 0x001fc80000011402 */
.L_x_270:
[----:B------:R-:W-:Y:S05]  /*4930*/  BRX R2 -0x4940                                                      (*"BRANCH_TARGETS .L_x_271,.L_x_272,.L_x_273,.L_x_163"*) ;  /* 0xffffffb402b07949 */ /* 0x000fea000383ffff */
.L_x_273:
[C---:B-----5:R-:W-:Y:S01]  /*4940*/  FMUL R2, |R4|.reuse, 2.8853900432586669922 ;  /* 0x4038aa3b04027820 */ /* 0x060fe20000400200 */
[----:B------:R-:W-:Y:S02]  /*4950*/  IMAD.MOV.U32 R6, RZ, RZ, 0x3c80f082 ;  /* 0x3c80f082ff067424 */ /* 0x000fe400078e00ff */
[C---:B------:R-:W-:Y:S01]  /*4960*/  FMUL R7, R4.reuse, R4 ;  /* 0x0000000404077220 */ /* 0x040fe20000400000 */
[----:B------:R-:W-:Y:S01]  /*4970*/  IMAD.MOV.U32 R8, RZ, RZ, 0x3f800000 ;  /* 0x3f800000ff087424 */ /* 0x000fe200078e00ff */
[C---:B------:R-:W-:Y:S01]  /*4980*/  FSETP.GE.AND P1, PT, |R4|.reuse, 0.60000002384185791016, PT ;  /* 0x3f19999a0400780b */ /* 0x040fe20003f26200 */
[----:B------:R-:W0:Y:S01]  /*4990*/  MUFU.EX2 R2, R2 ;  /* 0x0000000200027308 */ /* 0x000e220000000800 */
[----:B------:R-:W-:Y:S01]  /*49a0*/  FFMA R6, R7, R6, -0.052303962409496307373 ;  /* 0xbd563cae07067423 */ /* 0x000fe20000000006 */
[----:B------:R-:W-:-:S03]  /*49b0*/  FSETP.GE.AND P0, PT, |R4|, 9.010913848876953125, PT ;  /* 0x41102cb40400780b */ /* 0x000fc60003f06200 */
[----:B------:R-:W-:Y:S01]  /*49c0*/  FFMA R6, R6, R7, 0.1331529766321182251 ;  /* 0x3e08594106067423 */ /* 0x000fe20000000007 */
[----:B0-----:R-:W-:-:S03]  /*49d0*/  FADD R3, R2, 1 ;  /* 0x3f80000002037421 */ /* 0x001fc60000000000 */
[----:B------:R-:W-:-:S03]  /*49e0*/  FFMA R2, R6, R7, -0.33332768082618713379 ;  /* 0xbeaaa9ed06027423 */ /* 0x000fc60000000007 */
[----:B------:R-:W0:Y:S02]  /*49f0*/  MUFU.RCP R3, R3 ;  /* 0x0000000300037308 */ /* 0x000e240000001000 */
[----:B0-----:R-:W-:Y:S01]  /*4a00*/  FFMA R5, R3, -2, R8 ;  /* 0xc000000003057823 */ /* 0x001fe20000000008 */
[----:B------:R-:W-:-:S04]  /*4a10*/  FFMA R3, R2, R7, RZ ;  /* 0x0000000702037223 */ /* 0x000fc800000000ff */
[----:B------:R-:W-:-:S04]  /*4a20*/  FSEL R5, R5, 1, !P0 ;  /* 0x3f80000005057808 */ /* 0x000fc80004000000 */
[--C-:B------:R-:W-:Y:S01]  /*4a30*/  LOP3.LUT R5, R5, 0x80000000, R4.reuse, 0xb8, !PT ;  /* 0x8000000005057812 */ /* 0x100fe200078eb804 */
[----:B------:R-:W-:-:S05]  /*4a40*/  @!P1 FFMA R5, R4, R3, R4 ;  /* 0x0000000304059223 */ /* 0x000fca0000000004 */
[----:B------:R-:W-:Y:S01]  /*4a50*/  MOV R4, R5 ;  /* 0x0000000500047202 */ /* 0x000fe20000000f00 */
[----:B------:R-:W-:Y:S06]  /*4a60*/  BRA `(.L_x_164) ;  /* 0x0000000000147947 */ /* 0x000fec0003800000 */
.L_x_271:
[----:B-----5:R-:W-:Y:S01]  /*4a70*/  FMNMX R4, RZ, R4, !PT ;  /* 0x00000004ff047209 */ /* 0x020fe20007800000 */
[----:B------:R-:W-:Y:S06]  /*4a80*/  BRA `(.L_x_164) ;  /* 0x00000000000c7947 */ /* 0x000fec0003800000 */
.L_x_272:
[----:B-----5:R-:W-:Y:S01]  /*4a90*/  IMAD.MOV.U32 R4, RZ, RZ, 0x3f800000 ;  /* 0x3f800000ff047424 */ /* 0x020fe200078e00ff */
[----:B------:R-:W-:Y:S06]  /*4aa0*/  BRA `(.L_x_164) ;  /* 0x0000000000047947 */ /* 0x000fec0003800000 */
.L_x_163:
[----:B-----5:R-:W-:-:S07]  /*4ab0*/  FADD R4, RZ, R4 ;  /* 0x00000004ff047221 */ /* 0x020fce0000000000 */
.L_x_164:
[----:B------:R-:W-:Y:S05]  /*4ac0*/  BSYNC.RECONVERGENT B0 ;  /* 0x0000000000007941 */ /* 0x000fea0003800200 */
.L_x_158:
[----:B0-2---:R-:W0:Y:S02]  /*4ad0*/  LDC.64 R2, c[0x0][0x380] ;  /* 0x0000e000ff027b82 */ /* 0x005e240000000a00 */
[----:B0-----:R-:W-:-:S05]  /*4ae0*/  IMAD.WIDE R2, R0, 0x4, R2 ;  /* 0x0000000400027825 */ /* 0x001fca00078e0202 */
[----:B-1-3-5:R-:W-:Y:S01]  /*4af0*/  STG.E desc[UR8][R2.64], R4 ;  /* 0x0000000402007986 */ /* 0x02afe2000c101908 */
[----:B------:R-:W-:Y:S05]  /*4b00*/  EXIT ;  /* 0x000000000000794d */ /* 0x000fea0003800000 */
        .weak           $__internal_6_$__cuda_sm20_dblrcp_rn_slowpath_v3
        .type           $__internal_6_$__cuda_sm20_dblrcp_rn_slowpath_v3,@function
        .size           $__internal_6_$__cuda_sm20_dblrcp_rn_slowpath_v3,($__internal_7_$__cuda_sm20_div_rn_f64_full - $__internal_6_$__cuda_sm20_dblrcp_rn_slowpath_v3)
$__internal_6_$__cuda_sm20_dblrcp_rn_slowpath_v3:
[----:B------:R-:W-:Y:S01]  /*4b10*/  IMAD.MOV.U32 R4, RZ, RZ, R8 ;  /* 0x000000ffff047224 */ /* 0x000fe200078e0008 */
[----:B------:R-:W-:Y:S01]  /*4b20*/  MOV R5, R9 ;  /* 0x0000000900057202 */ /* 0x000fe20000000f00 */
[----:B------:R-:W-:Y:S05]  /*4b30*/  BSSY.RECONVERGENT B3, `(.L_x_182) ;  /* 0x0000025000037945 */ /* 0x000fea0003800200 */
[----:B------:R-:W-:-:S14]  /*4b40*/  DSETP.GTU.AND P0, PT, |R4|, +INF , PT ;  /* 0x7ff000000400742a */ /* 0x000fdc0003f0c200 */
[----:B------:R-:W-:Y:S05]  /*4b50*/  @P0 BRA `(.L_x_183) ;  /* 0x0000000000800947 */ /* 0x000fea0003800000 */
[----:B------:R-:W-:-:S05]  /*4b60*/  LOP3.LUT R8, R9, 0x7fffffff, RZ, 0xc0, !PT ;  /* 0x7fffffff09087812 */ /* 0x000fca00078ec0ff */
[----:B------:R-:W-:-:S05]  /*4b70*/  VIADD R6, R8, 0xffffffff ;  /* 0xffffffff08067836 */ /* 0x000fca0000000000 */
[----:B------:R-:W-:-:S13]  /*4b80*/  ISETP.GE.U32.AND P0, PT, R6, 0x7fefffff, PT ;  /* 0x7fefffff0600780c */ /* 0x000fda0003f06070 */
[----:B------:R-:W-:Y:S01]  /*4b90*/  @P0 LOP3.LUT R7, R5, 0x7ff00000, RZ, 0x3c, !PT ;  /* 0x7ff0000005070812 */ /* 0x000fe200078e3cff */
[----:B------:R-:W-:Y:S01]  /*4ba0*/  @P0 IMAD.MOV.U32 R6, RZ, RZ, RZ ;  /* 0x000000ffff060224 */ /* 0x000fe200078e00ff */
[----:B------:R-:W-:Y:S06]  /*4bb0*/  @P0 BRA `(.L_x_184) ;  /* 0x0000000000700947 */ /* 0x000fec0003800000 */
[----:B------:R-:W-:-:S13]  /*4bc0*/  ISETP.GE.U32.AND P0, PT, R8, 0x1000001, PT ;  /* 0x010000010800780c */ /* 0x000fda0003f06070 */
[----:B------:R-:W-:Y:S05]  /*4bd0*/  @!P0 BRA `(.L_x_185) ;  /* 0x0000000000388947 */ /* 0x000fea0003800000 */
[----:B------:R-:W-:Y:S01]  /*4be0*/  IADD3 R7, PT, PT, R5, -0x3fe00000, RZ ;  /* 0xc020000005077810 */ /* 0x000fe20007ffe0ff */
[----:B------:R-:W-:Y:S02]  /*4bf0*/  IMAD.MOV.U32 R6, RZ, RZ, R4 ;  /* 0x000000ffff067224 */ /* 0x000fe400078e0004 */
[----:B------:R-:W-:Y:S01]  /*4c00*/  IMAD.MOV.U32 R8, RZ, RZ, R3 ;  /* 0x000000ffff087224 */ /* 0x000fe200078e0003 */
[----:B------:R-:W0:Y:S05]  /*4c10*/  MUFU.RCP64H R9, R7 ;  /* 0x0000000700097308 */ /* 0x000e2a0000001800 */
        /* <DEDUP_REMOVED lines=10> */
.L_x_185:
[----:B------:R-:W-:Y:S01]  /*4cc0*/  DMUL R4, R4, 8.11296384146066816958e+31 ;  /* 0x4690000004047828 */ /* 0x000fe20000000000 */
[----:B------:R-:W-:-:S05]  /*4cd0*/  MOV R6, R3 ;  /* 0x0000000300067202 */ /* 0x000fca0000000f00 */
        /* <DEDUP_REMOVED lines=8> */
.L_x_183:
[----:B------:R-:W-:Y:S01]  /*4d60*/  LOP3.LUT R7, R5, 0x80000, RZ, 0xfc, !PT ;  /* 0x0008000005077812 */ /* 0x000fe200078efcff */
[----:B------:R-:W-:-:S07]  /*4d70*/  IMAD.MOV.U32 R6, RZ, RZ, R4 ;  /* 0x000000ffff067224 */ /* 0x000fce00078e0004 */
.L_x_184:
[----:B------:R-:W-:Y:S05]  /*4d80*/  BSYNC.RECONVERGENT B3 ;  /* 0x0000000000037941 */ /* 0x000fea0003800200 */
.L_x_182:
[----:B------:R-:W-:Y:S01]  /*4d90*/  IMAD.MOV.U32 R3, RZ, RZ, 0x0 ;  /* 0x00000000ff037424 */ /* 0x000fe200078e00ff */
[----:B------:R-:W-:Y:S01]  /*4da0*/  MOV R5, R7 ;  /* 0x0000000700057202 */ /* 0x000fe20000000f00 */
[----:B------:R-:W-:Y:S02]  /*4db0*/  IMAD.MOV.U32 R4, RZ, RZ, R6 ;  /* 0x000000ffff047224 */ /* 0x000fe400078e0006 */
[----:B------:R-:W-:Y:S05]  /*4dc0*/  RET.REL.NODEC R2 `(_Z9mapKernelPfPiS0_iS_S0_S0_ii) ;  /* 0xffffffb0028c7950 */ /* 0x000fea0003c3ffff */
        .weak           $__internal_7_$__cuda_sm20_div_rn_f64_full
        .type           $__internal_7_$__cuda_sm20_div_rn_f64_full,@function
        .size           $__internal_7_$__cuda_sm20_div_rn_f64_full,($__internal_8_$__cuda_sm20_rcp_rn_f32_slowpath - $__internal_7_$__cuda_sm20_div_rn_f64_full)
$__internal_7_$__cuda_sm20_div_rn_f64_full:
[C---:B------:R-:W-:Y:S01]  /*4dd0*/  FSETP.GEU.AND P0, PT, |R5|.reuse, 1.469367938527859385e-39, PT ;  /* 0x001000000500780b */ /* 0x040fe20003f0e200 */
[----:B------:R-:W-:Y:S01]  /*4de0*/  BSSY.RECONVERGENT B3, `(.L_x_186) ;  /* 0x0000057000037945 */ /* 0x000fe20003800200 */
[----:B------:R-:W-:Y:S02]  /*4df0*/  LOP3.LUT R2, R5, 0x800fffff, RZ, 0xc0, !PT ;  /* 0x800fffff05027812 */ /* 0x000fe400078ec0ff */
[C---:B------:R-:W-:Y:S02]  /*4e00*/  FSETP.GEU.AND P2, PT, |R7|.reuse, 1.469367938527859385e-39, PT ;  /* 0x001000000700780b */ /* 0x040fe40003f4e200 */
[----:B------:R-:W-:Y:S01]  /*4e10*/  LOP3.LUT R3, R2, 0x3ff00000, RZ, 0xfc, !PT ;  /* 0x3ff0000002037812 */ /* 0x000fe200078efcff */
[----:B------:R-:W-:Y:S01]  /*4e20*/  IMAD.MOV.U32 R2, RZ, RZ, R4 ;  /* 0x000000ffff027224 */ /* 0x000fe200078e0004 */
[----:B------:R-:W-:Y:S02]  /*4e30*/  MOV R16, 0x1 ;  /* 0x0000000100107802 */ /* 0x000fe40000000f00 */
[----:B------:R-:W-:-:S02]  /*4e40*/  LOP3.LUT R11, R7, 0x7ff00000, RZ, 0xc0, !PT ;  /* 0x7ff00000070b7812 */ /* 0x000fc400078ec0ff */
[----:B------:R-:W-:Y:S01]  /*4e50*/  LOP3.LUT R14, R5, 0x7ff00000, RZ, 0xc0, !PT ;  /* 0x7ff00000050e7812 */ /* 0x000fe200078ec0ff */
[----:B------:R-:W-:-:S03]  /*4e60*/  @!P0 DMUL R2, R4, 8.98846567431157953865e+307 ;  /* 0x7fe0000004028828 */ /* 0x000fc60000000000 */
[----:B------:R-:W-:Y:S02]  /*4e70*/  ISETP.GE.U32.AND P1, PT, R11, R14, PT ;  /* 0x0000000e0b00720c */ /* 0x000fe40003f26070 */
[----:B------:R-:W-:Y:S01]  /*4e80*/  @!P2 LOP3.LUT R12, R5, 0x7ff00000, RZ, 0xc0, !PT ;  /* 0x7ff00000050ca812 */ /* 0x000fe200078ec0ff */
[----:B------:R-:W0:Y:S01]  /*4e90*/  MUFU.RCP64H R17, R3 ;  /* 0x0000000300117308 */ /* 0x000e220000001800 */
[----:B------:R-:W-:Y:S02]  /*4ea0*/  @!P2 MOV R18, RZ ;  /* 0x000000ff0012a202 */ /* 0x000fe40000000f00 */
[----:B------:R-:W-:Y:S01]  /*4eb0*/  @!P2 ISETP.GE.U32.AND P3, PT, R11, R12, PT ;  /* 0x0000000c0b00a20c */ /* 0x000fe20003f66070 */
[----:B------:R-:W-:-:S05]  /*4ec0*/  IMAD.MOV.U32 R12, RZ, RZ, 0x1ca00000 ;  /* 0x1ca00000ff0c7424 */ /* 0x000fca00078e00ff */
[----:B------:R-:W-:-:S04]  /*4ed0*/  @!P2 SEL R13, R12, 0x63400000, !P3 ;  /* 0x634000000c0da807 */ /* 0x000fc80005800000 */
[----:B------:R-:W-:Y:S01]  /*4ee0*/  @!P2 LOP3.LUT R13, R13, 0x80000000, R7, 0xf8, !PT ;  /* 0x800000000d0da812 */ /* 0x000fe200078ef807 */
[----:B0-----:R-:W-:-:S03]  /*4ef0*/  DFMA R8, R16, -R2, 1 ;  /* 0x3ff000001008742b */ /* 0x001fc60000000802 */
[----:B------:R-:W-:-:S05]  /*4f00*/  @!P2 LOP3.LUT R19, R13, 0x100000, RZ, 0xfc, !PT ;  /* 0x001000000d13a812 */ /* 0x000fca00078efcff */
        /* <DEDUP_REMOVED lines=8> */
[----:B------:R-:W-:Y:S02]  /*4f90*/  IMAD.MOV.U32 R21, RZ, RZ, R11 ;  /* 0x000000ffff157224 */ /* 0x000fe400078e000b */
[----:B------:R-:W-:Y:S01]  /*4fa0*/  IMAD.MOV.U32 R20, RZ, RZ, R14 ;  /* 0x000000ffff147224 */ /* 0x000fe200078e000e */
[----:B------:R-:W-:Y:S02]  /*4fb0*/  @!P0 LOP3.LUT R20, R3, 0x7ff00000, RZ, 0xc0, !PT ;  /* 0x7ff0000003148812 */ /* 0x000fe400078ec0ff */
[----:B------:R-:W-:Y:S02]  /*4fc0*/  @!P2 LOP3.LUT R21, R9, 0x7ff00000, RZ, 0xc0, !PT ;  /* 0x7ff000000915a812 */ /* 0x000fe400078ec0ff */
[----:B------:R-:W-:Y:S01]  /*4fd0*/  DMUL R18, R16, R8 ;  /* 0x0000000810127228 */ /* 0x000fe20000000000 */
[----:B------:R-:W-:Y:S01]  /*4fe0*/  VIADD R22, R20, 0xffffffff ;  /* 0xffffffff14167836 */ /* 0x000fe20000000000 */
[----:B------:R-:W-:-:S04]  /*4ff0*/  IADD3 R13, PT, PT, R21, -0x1, RZ ;  /* 0xffffffff150d7810 */ /* 0x000fc80007ffe0ff */
[----:B------:R-:W-:Y:S02]  /*5000*/  ISETP.GT.U32.AND P0, PT, R13, 0x7feffffe, PT ;  /* 0x7feffffe0d00780c */ /* 0x000fe40003f04070 */
[----:B------:R-:W-:Y:S02]  /*5010*/  DFMA R14, R18, -R2, R8 ;  /* 0x80000002120e722b */ /* 0x000fe40000000008 */
[----:B------:R-:W-:-:S06]  /*5020*/  ISETP.GT.U32.OR P0, PT, R22, 0x7feffffe, P0 ;  /* 0x7feffffe1600780c */ /* 0x000fcc0000704470 */
[----:B------:R-:W-:-:S07]  /*5030*/  DFMA R14, R16, R14, R18 ;  /* 0x0000000e100e722b */ /* 0x000fce0000000012 */
        /* <DEDUP_REMOVED lines=13> */
[----:B------:R-:W-:-:S09]  /*5110*/  IMAD.MOV.U32 R6, RZ, RZ, RZ ;  /* 0x000000ffff067224 */ /* 0x000fd200078e00ff */
[C---:B------:R-:W-:Y:S02]  /*5120*/  FSETP.NEU.AND P0, PT, R3.reuse, RZ, PT ;  /* 0x000000ff0300720b */ /* 0x040fe40003f0d000 */
[----:B------:R-:W-:-:S04]  /*5130*/  LOP3.LUT R5, R3, 0x80000000, R5, 0x48, !PT ;  /* 0x8000000003057812 */ /* 0x000fc800078e4805 */
[----:B------:R-:W-:-:S07]  /*5140*/  LOP3.LUT R7, R5, R7, RZ, 0xfc, !PT ;  /* 0x0000000705077212 */ /* 0x000fce00078efcff */
[----:B------:R-:W-:Y:S05]  /*5150*/  @!P0 BRA `(.L_x_188) ;  /* 0x00000000007c8947 */ /* 0x000fea0003800000 */
[----:B------:R-:W-:Y:S01]  /*5160*/  IADD3 R3, PT, PT, -R11, RZ, RZ ;  /* 0x000000ff0b037210 */ /* 0x000fe20007ffe1ff */
[----:B------:R-:W-:Y:S01]  /*5170*/  IMAD.MOV.U32 R2, RZ, RZ, RZ ;  /* 0x000000ffff027224 */ /* 0x000fe200078e00ff */
        /* <DEDUP_REMOVED lines=8> */
.L_x_187:
        /* <DEDUP_REMOVED lines=12> */
[----:B------:R-:W-:Y:S02]  /*52c0*/  @!P0 IMAD.MOV.U32 R12, RZ, RZ, RZ ;  /* 0x000000ffff0c8224 */ /* 0x000fe400078e00ff */
[----:B------:R-:W-:Y:S01]  /*52d0*/  @P0 IMAD.MOV.U32 R12, RZ, RZ, RZ ;  /* 0x000000ffff0c0224 */ /* 0x000fe200078e00ff */
[----:B------:R-:W-:Y:S01]  /*52e0*/  @P0 MOV R13, R2 ;  /* 0x00000002000d0202 */ /* 0x000fe20000000f00 */
[----:B------:R-:W-:Y:S06]  /*52f0*/  BRA `(.L_x_188) ;  /* 0x0000000000147947 */ /* 0x000fec0003800000 */
.L_x_190:
[----:B------:R-:W-:Y:S01]  /*5300*/  LOP3.LUT R13, R5, 0x80000, RZ, 0xfc, !PT ;  /* 0x00080000050d7812 */ /* 0x000fe200078efcff */
[----:B------:R-:W-:Y:S01]  /*5310*/  IMAD.MOV.U32 R12, RZ, RZ, R4 ;  /* 0x000000ffff0c7224 */ /* 0x000fe200078e0004 */
[----:B------:R-:W-:Y:S06]  /*5320*/  BRA `(.L_x_188) ;  /* 0x0000000000087947 */ /* 0x000fec0003800000 */
.L_x_189:
[----:B------:R-:W-:Y:S01]  /*5330*/  LOP3.LUT R13, R7, 0x80000, RZ, 0xfc, !PT ;  /* 0x00080000070d7812 */ /* 0x000fe200078efcff */
[----:B------:R-:W-:-:S07]  /*5340*/  IMAD.MOV.U32 R12, RZ, RZ, R6 ;  /* 0x000000ffff0c7224 */ /* 0x000fce00078e0006 */
.L_x_188:
[----:B------:R-:W-:Y:S05]  /*5350*/  BSYNC.RECONVERGENT B3 ;  /* 0x0000000000037941 */ /* 0x000fea0003800200 */
.L_x_186:
[----:B------:R-:W-:Y:S01]  /*5360*/  IMAD.MOV.U32 R11, RZ, RZ, 0x0 ;  /* 0x00000000ff0b7424 */ /* 0x000fe200078e00ff */
[----:B------:R-:W-:Y:S01]  /*5370*/  MOV R2, R12 ;  /* 0x0000000c00027202 */ /* 0x000fe20000000f00 */
[----:B------:R-:W-:Y:S02]  /*5380*/  IMAD.MOV.U32 R3, RZ, RZ, R13 ;  /* 0x000000ffff037224 */ /* 0x000fe400078e000d */
[----:B------:R-:W-:Y:S05]  /*5390*/  RET.REL.NODEC R10 `(_Z9mapKernelPfPiS0_iS_S0_S0_ii) ;  /* 0xffffffac0a187950 */ /* 0x000fea0003c3ffff */
        .weak           $__internal_8_$__cuda_sm20_rcp_rn_f32_slowpath
        .type           $__internal_8_$__cuda_sm20_rcp_rn_f32_slowpath,@function
        .size           $__internal_8_$__cuda_sm20_rcp_rn_f32_slowpath,(.L_x_283 - $__internal_8_$__cuda_sm20_rcp_rn_f32_slowpath)
$__internal_8_$__cuda_sm20_rcp_rn_f32_slowpath:
[----:B------:R-:W-:Y:S01]  /*53a0*/  SHF.L.U32 R2, R4, 0x1, RZ ;  /* 0x0000000104027819 */ /* 0x000fe200000006ff */
[----:B------:R-:W-:Y:S03]  /*53b0*/  BSSY.RECONVERGENT B2, `(.L_x_191) ;  /* 0x0000031000027945 */ /* 0x000fe60003800200 */
[----:B------:R-:W-:Y:S01]  /*53c0*/  SHF.R.U32.HI R10, RZ, 0x18, R2 ;  /* 0x00000018ff0a7819 */ /* 0x000fe20000011602 */
[----:B------:R-:W-:-:S03]  /*53d0*/  IMAD.MOV.U32 R2, RZ, RZ, R4 ;  /* 0x000000ffff027224 */ /* 0x000fc600078e0004 */
        /* <DEDUP_REMOVED lines=12> */
.L_x_192:
[----:B------:R-:W-:-:S04]  /*54a0*/  IADD3 R12, PT, PT, R10, -0xfd, RZ ;  /* 0xffffff030a0c7810 */ /* 0x000fc80007ffe0ff */
[----:B------:R-:W-:-:S13]  /*54b0*/  ISETP.GT.U32.AND P0, PT, R12, 0x1, PT ;  /* 0x000000010c00780c */ /* 0x000fda0003f04070 */
[----:B------:R-:W-:Y:S05]  /*54c0*/  @P0 BRA `(.L_x_194) ;  /* 0x0000000000780947 */ /* 0x000fea0003800000 */
[----:B------:R-:W-:Y:S01]  /*54d0*/  LOP3.LUT R3, R2, 0x7fffff, RZ, 0xc0, !PT ;  /* 0x007fffff02037812 */ /* 0x000fe200078ec0ff */
[----:B------:R-:W-:-:S03]  /*54e0*/  IMAD.MOV.U32 R9, RZ, RZ, 0x3 ;  /* 0x00000003ff097424 */ /* 0x000fc600078e00ff */
        /* <DEDUP_REMOVED lines=24> */
[----:B------:R-:W-:-:S05]  /*5670*/  @!P0 VIADD R3, R3, 0x1 ;  /* 0x0000000103038836 */ /* 0x000fca0000000000 */
[----:B------:R-:W-:-:S04]  /*5680*/  @!P1 SHF.L.U32 R3, R3, 0x1, RZ ;  /* 0x0000000103039819 */ /* 0x000fc800000006ff */
[----:B------:R-:W-:Y:S01]  /*5690*/  LOP3.LUT R4, R3, 0x80000000, R2, 0xf8, !PT ;  /* 0x8000000003047812 */ /* 0x000fe200078ef802 */
[----:B------:R-:W-:Y:S06]  /*56a0*/  BRA `(.L_x_193) ;  /* 0x0000000000047947 */ /* 0x000fec0003800000 */
.L_x_194:
[----:B------:R0:W1:Y:S02]  /*56b0*/  MUFU.RCP R4, R2 ;  /* 0x0000000200047308 */ /* 0x0000640000001000 */
.L_x_193:
[----:B------:R-:W-:Y:S05]  /*56c0*/  BSYNC.RECONVERGENT B2 ;  /* 0x0000000000027941 */ /* 0x000fea0003800200 */
.L_x_191:
[----:B------:R-:W-:-:S04]  /*56d0*/  IMAD.MOV.U32 R7, RZ, RZ, 0x0 ;  /* 0x00000000ff077424 */ /* 0x000fc800078e00ff */
[----:B01----:R-:W-:Y:S05]  /*56e0*/  RET.REL.NODEC R6 `(_Z9mapKernelPfPiS0_iS_S0_S0_ii) ;  /* 0xffffffa806447950 */ /* 0x003fea0003c3ffff */
.L_x_195:
        /* <DEDUP_REMOVED lines=9> */
.L_x_283:


//--------------------- .text._Z20MatrixMultiplyKernelPfPKiS1_S_S1_S1_S_S1_S1_ --------------------------
	.section	.text._Z20MatrixMultiplyKernelPfPKiS1_S_S1_S1_S_S1_S1_,"ax",@progbits
	.align	128
        .global         _Z20MatrixMultiplyKernelPfPKiS1_S_S1_S1_S_S1_S1_
        .type           _Z20MatrixMultiplyKernelPfPKiS1_S_S1_S1_S_S1_S1_,@function
        .size           _Z20MatrixMultiplyKernelPfPKiS1_S_S1_S1_S_S1_S1_,(.L_x_287 - _Z20MatrixMultiplyKernelPfPKiS1_S_S1_S1_S_S1_S1_)
        .other          _Z20MatrixMultiplyKernelPfPKiS1_S_S1_S1_S_S1_S1_,@"STO_CUDA_ENTRY STV_DEFAULT"
_Z20MatrixMultiplyKernelPfPKiS1_S_S1_S1_S_S1_S1_:
.text._Z20MatrixMultiplyKernelPfPKiS1_S_S1_S1_S_S1_S1_:
[----:B------:R-:W-:Y:S08]  /*0000*/  LDC R1, c[0x0][0x37c] ;  /* 0x0000df00ff017b82 */ /* 0x000ff00000000800 */
[----:B------:R-:W0:Y:S01]  /*0010*/  LDC.64 R2, c[0x0][0x3a0] ;  /* 0x0000e800ff027b82 */ /* 0x000e220000000a00 */
[----:B------:R-:W0:Y:S02]  /*0020*/  LDCU.64 UR8, c[0x0][0x358] ;  /* 0x00006b00ff0877ac */ /* 0x000e240008000a00 */
[----:B0-----:R-:W2:Y:S05]  /*0030*/  LDG.E R2, desc[UR8][R2.64+0x8] ;  /* 0x0000080802027981 */ /* 0x001eaa000c1e1900 */
[----:B------:R-:W0:Y:S01]  /*0040*/  LDC R0, c[0x0][0x364] ;  /* 0x0000d900ff007b82 */ /* 0x000e220000000800 */
[----:B------:R-:W-:Y:S01]  /*0050*/  HFMA2 R11, -RZ, RZ, 0, 0 ;  /* 0x00000000ff0b7431 */ /* 0x000fe200000001ff */
[----:B------:R-:W0:Y:S01]  /*0060*/  S2R R7, SR_TID.Y ;  /* 0x0000000000077919 */ /* 0x000e220000002200 */
[----:B------:R-:W1:Y:S05]  /*0070*/  S2R R6, SR_TID.X ;  /* 0x0000000000067919 */ /* 0x000e6a0000002100 */
[----:B------:R-:W-:Y:S08]  /*0080*/  S2UR UR4, SR_CTAID.X ;  /* 0x00000000000479c3 */ /* 0x000ff00000002500 */
[----:B------:R-:W0:Y:S08]  /*0090*/  S2UR UR5, SR_CTAID.Y ;  /* 0x00000000000579c3 */ /* 0x000e300000002600 */
[----:B------:R-:W1:Y:S08]  /*00a0*/  LDC R5, c[0x0][0x360] ;  /* 0x0000d800ff057b82 */ /* 0x000e700000000800 */
[----:B------:R-:W3:Y:S01]  /*00b0*/  S2UR UR7, SR_CTAID.Z ;  /* 0x00000000000779c3 */ /* 0x000ee20000002700 */
[----:B0-----:R-:W-:-:S02]  /*00c0*/  IMAD R17, R0, UR5, R7 ;  /* 0x0000000500117c24 */ /* 0x001fc4000f8e0207 */
[----:B-1----:R-:W-:Y:S01]  /*00d0*/  IMAD R16, R5, UR4, R6 ;  /* 0x0000000405107c24 */ /* 0x002fe2000f8e0206 */
[----:B--2---:R-:W-:-:S13]  /*00e0*/  ISETP.GE.AND P0, PT, R2, 0x1, PT ;  /* 0x000000010200780c */ /* 0x004fda0003f06270 */
[----:B---3--:R-:W-:Y:S05]  /*00f0*/  @!P0 BRA `(.L_x_196) ;  /* 0x0000000400c88947 */ /* 0x008fea0003800000 */
[----:B------:R-:W0:Y:S01]  /*0100*/  S2UR UR6, SR_CgaCtaId ;  /* 0x00000000000679c3 */ /* 0x000e220000008800 */
[----:B------:R-:W-:Y:S01]  /*0110*/  UMOV UR4, 0x400 ;  /* 0x0000040000047882 */ /* 0x000fe20000000000 */
[----:B------:R-:W-:Y:S01]  /*0120*/  IADD3 R2, PT, PT, R2, 0x1f, RZ ;  /* 0x0000001f02027810 */ /* 0x000fe20007ffe0ff */
[----:B------:R-:W-:Y:S01]  /*0130*/  UIADD3 UR5, UPT, UPT, UR4, 0x1000, URZ ;  /* 0x0000100004057890 */ /* 0x000fe2000fffe0ff */
[----:B------:R-:W-:Y:S02]  /*0140*/  MOV R11, RZ ;  /* 0x000000ff000b7202 */ /* 0x000fe40000000f00 */
[----:B------:R-:W-:Y:S02]  /*0150*/  SHF.R.U32.HI R5, RZ, 0x5, R2 ;  /* 0x00000005ff057819 */ /* 0x000fe40000011602 */
[----:B------:R-:W1:Y:S02]  /*0160*/  LDC.64 R20, c[0x0][0x398] ;  /* 0x0000e600ff147b82 */ /* 0x000e640000000a00 */
[----:B------:R-:W-:-:S06]  /*0170*/  IADD3 R5, PT, PT, -R5, RZ, RZ ;  /* 0x000000ff05057210 */ /* 0x000fcc0007ffe1ff */
[----:B------:R-:W2:Y:S01]  /*0180*/  LDC.64 R18, c[0x0][0x3b0] ;  /* 0x0000ec00ff127b82 */ /* 0x000ea20000000a00 */
[----:B0-----:R-:W-:Y:S02]  /*0190*/  ULEA UR4, UR6, UR4, 0x18 ;  /* 0x0000000406047291 */ /* 0x001fe4000f8ec0ff */
[----:B------:R-:W-:-:S04]  /*01a0*/  ULEA UR5, UR6, UR5, 0x18 ;  /* 0x0000000506057291 */ /* 0x000fc8000f8ec0ff */
[C---:B------:R-:W-:Y:S02]  /*01b0*/  LEA R2, R6.reuse, UR4, 0x7 ;  /* 0x0000000406027c11 */ /* 0x040fe4000f8e38ff */
[C---:B------:R-:W-:Y:S02]  /*01c0*/  LEA R3, R7.reuse, UR5, 0x2 ;  /* 0x0000000507037c11 */ /* 0x040fe4000f8e10ff */
[----:B------:R-:W-:Y:S02]  /*01d0*/  LEA R4, R7, R2, 0x2 ;  /* 0x0000000207047211 */ /* 0x000fe400078e10ff */
[----:B------:R-:W-:-:S07]  /*01e0*/  LEA R0, R6, R3, 0x7 ;  /* 0x0000000306007211 */ /* 0x000fce00078e38ff */
.L_x_197:
[----:B------:R-:W0:Y:S08]  /*01f0*/  LDC.64 R8, c[0x0][0x3a8] ;  /* 0x0000ea00ff087b82 */ /* 0x000e300000000a00 */
[----:B------:R-:W3:Y:S01]  /*0200*/  LDC.64 R12, c[0x0][0x3c0] ;  /* 0x0000f000ff0c7b82 */ /* 0x000ee20000000a00 */
[----:B0-----:R-:W4:Y:S04]  /*0210*/  LDG.E R10, desc[UR8][R8.64] ;  /* 0x00000008080a7981 */ /* 0x001f28000c1e1900 */
[----:B------:R-:W5:Y:S04]  /*0220*/  LDG.E R14, desc[UR8][R8.64+0x4] ;  /* 0x00000408080e7981 */ /* 0x000f68000c1e1900 */
[----:B---3--:R-:W3:Y:S04]  /*0230*/  LDG.E R23, desc[UR8][R12.64] ;  /* 0x000000080c177981 */ /* 0x008ee8000c1e1900 */
[----:B------:R-:W2:Y:S04]  /*0240*/  LDG.E R24, desc[UR8][R12.64+0x4] ;  /* 0x000004080c187981 */ /* 0x000ea8000c1e1900 */
[----:B------:R-:W2:Y:S04]  /*0250*/  LDG.E R22, desc[UR8][R8.64+0x8] ;  /* 0x0000080808167981 */ /* 0x000ea8000c1e1900 */
[----:B------:R-:W2:Y:S01]  /*0260*/  LDG.E R25, desc[UR8][R12.64+0x8] ;  /* 0x000008080c197981 */ /* 0x000ea2000c1e1900 */
[----:B----4-:R-:W-:-:S04]  /*0270*/  IMAD R15, R10, UR7, RZ ;  /* 0x000000070a0f7c24 */ /* 0x010fc8000f8e02ff */
[----:B-----5:R-:W-:Y:S02]  /*0280*/  IMAD R14, R16, R14, R15 ;  /* 0x0000000e100e7224 */ /* 0x020fe400078e020f */
[----:B---3--:R-:W-:-:S04]  /*0290*/  IMAD R23, R23, UR7, RZ ;  /* 0x0000000717177c24 */ /* 0x008fc8000f8e02ff */
[----:B--2---:R-:W-:Y:S02]  /*02a0*/  IMAD R24, R24, R6, R23 ;  /* 0x0000000618187224 */ /* 0x004fe400078e0217 */
[----:B------:R-:W-:Y:S02]  /*02b0*/  IMAD R23, R22, R7, R14 ;  /* 0x0000000716177224 */ /* 0x000fe400078e020e */
[----:B------:R-:W-:Y:S02]  /*02c0*/  IMAD R25, R17, R25, R24 ;  /* 0x0000001911197224 */ /* 0x000fe400078e0218 */
[----:B-1----:R-:W-:-:S04]  /*02d0*/  IMAD.WIDE R22, R23, 0x4, R20 ;  /* 0x0000000417167825 */ /* 0x002fc800078e0214 */
[----:B------:R-:W-:Y:S01]  /*02e0*/  IMAD.WIDE R24, R25, 0x4, R18 ;  /* 0x0000000419187825 */ /* 0x000fe200078e0212 */
[----:B------:R-:W2:Y:S05]  /*02f0*/  LDG.E R29, desc[UR8][R22.64] ;  /* 0x00000008161d7981 */ /* 0x000eaa000c1e1900 */
[----:B------:R-:W3:Y:S04]  /*0300*/  LDG.E R25, desc[UR8][R24.64] ;  /* 0x0000000818197981 */ /* 0x000ee8000c1e1900 */
[----:B--2---:R-:W-:Y:S04]  /*0310*/  STS [R4], R29 ;  /* 0x0000001d04007388 */ /* 0x004fe80000000800 */
[----:B---3--:R-:W-:Y:S01]  /*0320*/  STS [R0], R25 ;  /* 0x0000001900007388 */ /* 0x008fe20000000800 */
[----:B------:R-:W-:Y:S06]  /*0330*/  BAR.SYNC.DEFER_BLOCKING 0x0 ;  /* 0x0000000000007b1d */ /* 0x000fec0000010000 */
[----:B------:R-:W-:Y:S04]  /*0340*/  LDS R8, [R3] ;  /* 0x0000000003087984 */ /* 0x000fe80000000800 */
[----:B------:R-:W0:Y:S04]  /*0350*/  LDS.128 R12, [R2] ;  /* 0x00000000020c7984 */ /* 0x000e280000000c00 */
[----:B------:R-:W1:Y:S04]  /*0360*/  LDS R28, [R3+0x80] ;  /* 0x00008000031c7984 */ /* 0x000e680000000800 */
[----:B------:R-:W2:Y:S04]  /*0370*/  LDS R27, [R3+0x100] ;  /* 0x00010000031b7984 */ /* 0x000ea80000000800 */
[----:B------:R-:W3:Y:S04]  /*0380*/  LDS R26, [R3+0x180] ;  /* 0x00018000031a7984 */ /* 0x000ee80000000800 */
[----:B------:R-:W-:Y:S04]  /*0390*/  LDS R23, [R3+0x200] ;  /* 0x0002000003177984 */ /* 0x000fe80000000800 */
[----:B------:R-:W-:Y:S04]  /*03a0*/  LDS R22, [R3+0x280] ;  /* 0x0002800003167984 */ /* 0x000fe80000000800 */
[----:B------:R-:W-:Y:S04]  /*03b0*/  LDS R25, [R3+0x300] ;  /* 0x0003000003197984 */ /* 0x000fe80000000800 */
[----:B------:R-:W-:Y:S01]  /*03c0*/  LDS R24, [R3+0x380] ;  /* 0x0003800003187984 */ /* 0x000fe20000000800 */
[----:B0-----:R-:W-:-:S03]  /*03d0*/  FFMA R12, R12, R8, R11 ;  /* 0x000000080c0c7223 */ /* 0x001fc6000000000b */
[----:B------:R-:W0:Y:S01]  /*03e0*/  LDS.128 R8, [R2+0x10] ;  /* 0x0000100002087984 */ /* 0x000e220000000c00 */
[----:B-1----:R-:W-:-:S04]  /*03f0*/  FFMA R12, R28, R13, R12 ;  /* 0x0000000d1c0c7223 */ /* 0x002fc8000000000c */
[----:B--2---:R-:W-:-:S04]  /*0400*/  FFMA R27, R27, R14, R12 ;  /* 0x0000000e1b1b7223 */ /* 0x004fc8000000000c */
[----:B---3--:R-:W-:Y:S02]  /*0410*/  FFMA R15, R26, R15, R27 ;  /* 0x0000000f1a0f7223 */ /* 0x008fe4000000001b */
[----:B------:R-:W-:Y:S02]  /*0420*/  LDS R26, [R3+0xb80] ;  /* 0x000b8000031a7984 */ /* 0x000fe40000000800 */
[----:B0-----:R-:W-:Y:S02]  /*0430*/  FFMA R27, R8, R23, R15 ;  /* 0x00000017081b7223 */ /* 0x001fe4000000000f */
[----:B------:R-:W-:Y:S04]  /*0440*/  LDS R23, [R3+0x400] ;  /* 0x0004000003177984 */ /* 0x000fe80000000800 */
[----:B------:R-:W0:Y:S01]  /*0450*/  LDS.128 R12, [R2+0x20] ;  /* 0x00002000020c7984 */ /* 0x000e220000000c00 */
[----:B------:R-:W-:-:S03]  /*0460*/  FFMA R8, R22, R9, R27 ;  /* 0x0000000916087223 */ /* 0x000fc6000000001b */
[----:B------:R-:W1:Y:S01]  /*0470*/  LDS R22, [R3+0x480] ;  /* 0x0004800003167984 */ /* 0x000e620000000800 */
[----:B------:R-:W-:-:S03]  /*0480*/  FFMA R9, R25, R10, R8 ;  /* 0x0000000a19097223 */ /* 0x000fc60000000008 */
[----:B------:R-:W2:Y:S01]  /*0490*/  LDS R25, [R3+0x500] ;  /* 0x0005000003197984 */ /* 0x000ea20000000800 */
[----:B------:R-:W-:-:S03]  /*04a0*/  FFMA R9, R24, R11, R9 ;  /* 0x0000000b18097223 */ /* 0x000fc60000000009 */
[----:B------:R-:W3:Y:S01]  /*04b0*/  LDS R24, [R3+0x580] ;  /* 0x0005800003187984 */ /* 0x000ee20000000800 */
[----:B0-----:R-:W-:-:S03]  /*04c0*/  FFMA R27, R12, R23, R9 ;  /* 0x000000170c1b7223 */ /* 0x001fc60000000009 */
[----:B------:R-:W-:Y:S04]  /*04d0*/  LDS R23, [R3+0x600] ;  /* 0x0006000003177984 */ /* 0x000fe80000000800 */
[----:B------:R-:W0:Y:S01]  /*04e0*/  LDS.128 R8, [R2+0x30] ;  /* 0x0000300002087984 */ /* 0x000e220000000c00 */
[----:B-1----:R-:W-:-:S03]  /*04f0*/  FFMA R12, R22, R13, R27 ;  /* 0x0000000d160c7223 */ /* 0x002fc6000000001b */
[----:B------:R-:W1:Y:S01]  /*0500*/  LDS R22, [R3+0x680] ;  /* 0x0006800003167984 */ /* 0x000e620000000800 */
[----:B--2---:R-:W-:-:S03]  /*0510*/  FFMA R13, R25, R14, R12 ;  /* 0x0000000e190d7223 */ /* 0x004fc6000000000c */
[----:B------:R-:W2:Y:S01]  /*0520*/  LDS R25, [R3+0x700] ;  /* 0x0007000003197984 */ /* 0x000ea20000000800 */
[----:B---3--:R-:W-:-:S03]  /*0530*/  FFMA R13, R24, R15, R13 ;  /* 0x0000000f180d7223 */ /* 0x008fc6000000000d */
        /* <DEDUP_REMOVED lines=18> */
[----:B------:R-:W-:Y:S04]  /*0660*/  LDS R27, [R3+0xc00] ;  /* 0x000c0000031b7984 */ /* 0x000fe80000000800 */
[----:B------:R-:W-:Y:S01]  /*0670*/  LDS R24, [R3+0xc80] ;  /* 0x000c800003187984 */ /* 0x000fe20000000800 */
[----:B0-----:R-:W-:-:S03]  /*0680*/  FFMA R23, R8, R23, R13 ;  /* 0x0000001708177223 */ /* 0x001fc6000000000d */
[----:B------:R-:W0:Y:S01]  /*0690*/  LDS.128 R12, [R2+0x60] ;  /* 0x00006000020c7984 */ /* 0x000e220000000c00 */
[----:B-1----:R-:W-:-:S03]  /*06a0*/  FFMA R22, R22, R9, R23 ;  /* 0x0000000916167223 */ /* 0x002fc60000000017 */
[----:B------:R-:W1:Y:S01]  /*06b0*/  LDS R23, [R3+0xd00] ;  /* 0x000d000003177984 */ /* 0x000e620000000800 */
[----:B--2---:R-:W-:-:S03]  /*06c0*/  FFMA R25, R25, R10, R22 ;  /* 0x0000000a19197223 */ /* 0x004fc60000000016 */
[----:B------:R-:W2:Y:S01]  /*06d0*/  LDS R22, [R3+0xd80] ;  /* 0x000d800003167984 */ /* 0x000ea20000000800 */
[----:B------:R-:W-:-:S03]  /*06e0*/  FFMA R11, R26, R11, R25 ;  /* 0x0000000b1a0b7223 */ /* 0x000fc60000000019 */
[----:B------:R-:W-:Y:S01]  /*06f0*/  LDS R25, [R3+0xe00] ;  /* 0x000e000003197984 */ /* 0x000fe20000000800 */
[----:B0-----:R-:W-:-:S03]  /*0700*/  FFMA R27, R12, R27, R11 ;  /* 0x0000001b0c1b7223 */ /* 0x001fc6000000000b */
[----:B------:R-:W0:Y:S01]  /*0710*/  LDS.128 R8, [R2+0x70] ;  /* 0x0000700002087984 */ /* 0x000e220000000c00 */
[----:B------:R-:W-:-:S03]  /*0720*/  FFMA R24, R24, R13, R27 ;  /* 0x0000000d18187223 */ /* 0x000fc6000000001b */
[----:B------:R-:W3:Y:S04]  /*0730*/  LDS R27, [R3+0xe80] ;  /* 0x000e8000031b7984 */ /* 0x000ee80000000800 */
[----:B------:R-:W4:Y:S04]  /*0740*/  LDS R13, [R3+0xf00] ;  /* 0x000f0000030d7984 */ /* 0x000f280000000800 */
[----:B------:R-:W5:Y:S01]  /*0750*/  LDS R12, [R3+0xf80] ;  /* 0x000f8000030c7984 */ /* 0x000f620000000800 */
[----:B-1----:R-:W-:Y:S01]  /*0760*/  FFMA R23, R23, R14, R24 ;  /* 0x0000000e17177223 */ /* 0x002fe20000000018 */
[----:B------:R-:W-:-:S03]  /*0770*/  IADD3 R5, PT, PT, R5, 0x1, RZ ;  /* 0x0000000105057810 */ /* 0x000fc60007ffe0ff */
[----:B--2---:R-:W-:Y:S01]  /*0780*/  FFMA R15, R22, R15, R23 ;  /* 0x0000000f160f7223 */ /* 0x004fe20000000017 */
[----:B------:R-:W-:Y:S01]  /*0790*/  BAR.SYNC.DEFER_BLOCKING 0x0 ;  /* 0x0000000000007b1d */ /* 0x000fe20000010000 */
[----:B------:R-:W-:Y:S02]  /*07a0*/  ISETP.NE.AND P0, PT, R5, RZ, PT ;  /* 0x000000ff0500720c */ /* 0x000fe40003f05270 */
[----:B------:R-:W-:Y:S02]  /*07b0*/  IADD3 R6, PT, PT, R6, 0x20, RZ ;  /* 0x0000002006067810 */ /* 0x000fe40007ffe0ff */
[----:B------:R-:W-:Y:S01]  /*07c0*/  IADD3 R7, PT, PT, R7, 0x20, RZ ;  /* 0x0000002007077810 */ /* 0x000fe20007ffe0ff */
[----:B0-----:R-:W-:-:S04]  /*07d0*/  FFMA R8, R8, R25, R15 ;  /* 0x0000001908087223 */ /* 0x001fc8000000000f */
[----:B---3--:R-:W-:-:S04]  /*07e0*/  FFMA R8, R27, R9, R8 ;  /* 0x000000091b087223 */ /* 0x008fc80000000008 */
[----:B----4-:R-:W-:-:S04]  /*07f0*/  FFMA R13, R13, R10, R8 ;  /* 0x0000000a0d0d7223 */ /* 0x010fc80000000008 */
[----:B-----5:R-:W-:Y:S01]  /*0800*/  FFMA R11, R12, R11, R13 ;  /* 0x0000000b0c0b7223 */ /* 0x020fe2000000000d */
[----:B------:R-:W-:Y:S06]  /*0810*/  @P0 BRA `(.L_x_197) ;  /* 0xfffffff800740947 */ /* 0x000fec000383ffff */
.L_x_196:
[----:B------:R-:W0:Y:S02]  /*0820*/  LDC.64 R2, c[0x0][0x388] ;  /* 0x0000e200ff027b82 */ /* 0x000e240000000a00 */
[----:B0-----:R-:W2:Y:S02]  /*0830*/  LDG.E R5, desc[UR8][R2.64+0x4] ;  /* 0x0000040802057981 */ /* 0x001ea4000c1e1900 */
[----:B--2---:R-:W-:-:S13]  /*0840*/  ISETP.GE.AND P0, PT, R16, R5, PT ;  /* 0x000000051000720c */ /* 0x004fda0003f06270 */
[----:B------:R-:W-:Y:S05]  /*0850*/  @P0 EXIT ;  /* 0x000000000000094d */ /* 0x000fea0003800000 */
[----:B------:R-:W2:Y:S02]  /*0860*/  LDG.E R2, desc[UR8][R2.64+0x8] ;  /* 0x0000080802027981 */ /* 0x000ea4000c1e1900 */
[----:B--2---:R-:W-:-:S13]  /*0870*/  ISETP.GE.AND P0, PT, R17, R2, PT ;  /* 0x000000021100720c */ /* 0x004fda0003f06270 */
[----:B------:R-:W-:Y:S05]  /*0880*/  @P0 EXIT ;  /* 0x000000000000094d */ /* 0x000fea0003800000 */
[----:B------:R-:W0:Y:S08]  /*0890*/  LDC.64 R2, c[0x0][0x390] ;  /* 0x0000e400ff027b82 */ /* 0x000e300000000a00 */
[----:B------:R-:W1:Y:S01]  /*08a0*/  LDC.64 R4, c[0x0][0x380] ;  /* 0x0000e000ff047b82 */ /* 0x000e620000000a00 */
[----:B0-----:R-:W2:Y:S04]  /*08b0*/  LDG.E R0, desc[UR8][R2.64] ;  /* 0x0000000802007981 */ /* 0x001ea8000c1e1900 */
[----:B------:R-:W3:Y:S04]  /*08c0*/  LDG.E R6, desc[UR8][R2.64+0x4] ;  /* 0x0000040802067981 */ /* 0x000ee8000c1e1900 */
[----:B------:R-:W4:Y:S01]  /*08d0*/  LDG.E R8, desc[UR8][R2.64+0x8] ;  /* 0x0000080802087981 */ /* 0x000f22000c1e1900 */
[----:B--2---:R-:W-:-:S04]  /*08e0*/  IMAD R7, R0, UR7, RZ ;  /* 0x0000000700077c24 */ /* 0x004fc8000f8e02ff */
[----:B---3--:R-:W-:-:S04]  /*08f0*/  IMAD R6, R16, R6, R7 ;  /* 0x0000000610067224 */ /* 0x008fc800078e0207 */
[----:B----4-:R-:W-:-:S04]  /*0900*/  IMAD R17, R17, R8, R6 ;  /* 0x0000000811117224 */ /* 0x010fc800078e0206 */
[----:B-1----:R-:W-:-:S05]  /*0910*/  IMAD.WIDE R4, R17, 0x4, R4 ;  /* 0x0000000411047825 */ /* 0x002fca00078e0204 */
[----:B------:R-:W-:Y:S01]  /*0920*/  STG.E desc[UR8][R4.64], R11 ;  /* 0x0000000b04007986 */ /* 0x000fe2000c101908 */
[----:B------:R-:W-:Y:S05]  /*0930*/  EXIT ;  /* 0x000000000000794d */ /* 0x000fea0003800000 */
.L_x_198:
        /* <DEDUP_REMOVED lines=12> */
.L_x_287:


//--------------------- .nv.shared.reserved.0     --------------------------
	.section	.nv.shared.reserved.0,"aw",@nobits
	.weak		__nv_reservedSMEM_offset_0_alias
	.size		__nv_reservedSMEM_offset_0_alias, 0, 64
	.other		__nv_reservedSMEM_offset_0_alias,@"STO_CUDA_RESERVED_SHARED STV_DEFAULT"
__nv_reservedSMEM_offset_0_alias:
	.zero		0
	.zero		64


//--------------------- .nv.shared._Z20MatrixMultiplyKernelPfPKiS1_S_S1_S1_S_S1_S1_ --------------------------
	.section	.nv.shared._Z20MatrixMultiplyKernelPfPKiS1_S_S1_S1_S_S1_S1_,"aw",@nobits
	.sectionflags	@""
	.align	4
.nv.shared._Z20MatrixMultiplyKernelPfPKiS1_S_S1_S1_S_S1_S1_:
	.zero		9216


//--------------------- .nv.constant0._Z9zipKernelPfPiS0_iiS_S0_S0_iS_S0_S0_ii --------------------------
	.section	.nv.constant0._Z9zipKernelPfPiS0_iiS_S0_S0_iS_S0_S0_ii,"a",@progbits
	.sectionflags	@""
	.align	4
.nv.constant0._Z9zipKernelPfPiS0_iiS_S0_S0_iS_S0_S0_ii:
	.zero		992


//--------------------- .nv.constant0._Z12reduceKernelPfPiS0_iS_S0_S0_ifii --------------------------
	.section	.nv.constant0._Z12reduceKernelPfPiS0_iS_S0_S0_ifii,"a",@progbits
	.sectionflags	@""
	.align	4
.nv.constant0._Z12reduceKernelPfPiS0_iS_S0_S0_ifii:
	.zero		968


//--------------------- .nv.constant0._Z9mapKernelPfPiS0_iS_S0_S0_ii --------------------------
	.section	.nv.constant0._Z9mapKernelPfPiS0_iS_S0_S0_ii,"a",@progbits
	.sectionflags	@""
	.align	4
.nv.constant0._Z9mapKernelPfPiS0_iS_S0_S0_ii:
	.zero		960


//--------------------- .nv.constant0._Z20MatrixMultiplyKernelPfPKiS1_S_S1_S1_S_S1_S1_ --------------------------
	.section	.nv.constant0._Z20MatrixMultiplyKernelPfPKiS1_S_S1_S1_S_S1_S1_,"a",@progbits
	.sectionflags	@""
	.align	4
.nv.constant0._Z20MatrixMultiplyKernelPfPKiS1_S_S1_S1_S_S1_S1_:
	.zero		968


//--------------------- SYMBOLS --------------------------

	.type		.nv.reservedSmem.offset0,@object
	.size		.nv.reservedSmem.offset0,0x4
	.type		.nv.reservedSmem.cap,@object
	.size		.nv.reservedSmem.cap,0x4
